def matmul_kernel(
    a_ptr,
    b_ptr,
    c_ptr,
    M,
    N,
    K,
    stride_am,
    stride_ak,
    stride_bk,
    stride_bn,
    stride_cm,
    stride_cn,
    BLOCK_M: tl.constexpr,
    BLOCK_N: tl.constexpr,
    BLOCK_K: tl.constexpr,
    GROUP_M: tl.constexpr,
):
    pid = tl.program_id(axis=0)
    num_pid_m = tl.cdiv(M, BLOCK_M)
    num_pid_n = tl.cdiv(N, BLOCK_N)
    num_pid_in_group = GROUP_M * num_pid_n
    group_id = pid // num_pid_in_group
    first_pid_m = group_id * GROUP_M
    group_size_m = min(num_pid_m - first_pid_m, GROUP_M)
    pid_m = first_pid_m + ((pid % num_pid_in_group) % group_size_m)
    pid_n = (pid % num_pid_in_group) // group_size_m

    offs_am = (pid_m * BLOCK_M + tl.arange(0, BLOCK_M)) % M
    offs_bn = (pid_n * BLOCK_N + tl.arange(0, BLOCK_N)) % N
    offs_k = tl.arange(0, BLOCK_K)
    a_ptrs = a_ptr + offs_am[:, None] * stride_am + offs_k[None, :] * stride_ak
    b_ptrs = b_ptr + offs_k[:, None] * stride_bk + offs_bn[None, :] * stride_bn

    acc = tl.zeros((BLOCK_M, BLOCK_N), dtype=tl.float32)
    for kk in range(0, tl.cdiv(K, BLOCK_K)):
        a = tl.load(a_ptrs, mask=offs_k[None, :] < K - kk * BLOCK_K, other=0.0)
        b = tl.load(b_ptrs, mask=offs_k[:, None] < K - kk * BLOCK_K, other=0.0)
        acc = tl.dot(a, b, acc)
        a_ptrs += BLOCK_K * stride_ak
        b_ptrs += BLOCK_K * stride_bk

    c = acc.to(c_ptr.dtype.element_ty)
    offs_cm = pid_m * BLOCK_M + tl.arange(0, BLOCK_M)
    offs_cn = pid_n * BLOCK_N + tl.arange(0, BLOCK_N)
    c_ptrs = c_ptr + offs_cm[:, None] * stride_cm + offs_cn[None, :] * stride_cn
    mask = (offs_cm[:, None] < M) & (offs_cn[None, :] < N)
    tl.store(c_ptrs, c, mask=mask)

# config = {"BLOCK_K": 128, "BLOCK_M": 512, "BLOCK_N": 64, "GROUP_M": 1, "arch": "sm_100", "dtype": "fp16", "num_ctas": 1, "num_stages": 3, "num_warps": 4}
# arch = sm_100


// ===== COMPILED SASS (sm_100a) =====

	.target	sm_100a

	.elftype	@"ET_EXEC"


//--------------------- .note.nv.tkinfo           --------------------------
	.section	.note.nv.tkinfo,"",@"SHT_NOTE"
	.sectionflags	@"SHF_NOTE_NV_TKINFO"
	.tkinfo
        /*0018*/ 	.word	0x00000081
        /*0030*/ 	.string	""
        /*0030*/ 	.string	"ptxas-blackwell"
        /*0030*/ 	.string	"Cuda compilation tools, release 12.9, V12.9.86"
        /*0030*/ 	.string	"Build cuda_12.9.r12.9/compiler.36037853_0"
        /*0030*/ 	.string	"-v  -suppress-debug-info  -lineinfo  -arch sm_100a "



//--------------------- .note.nv.cuver            --------------------------
	.section	.note.nv.cuver,"",@"SHT_NOTE"
	.sectionflags	@"SHF_NOTE_NV_CUVER"
        /*0018*/ 	.short	0x0001
        /*001a*/ 	.short	0x0064
        /*001c*/ 	.short	0x0001
        /*001e*/ 	.short	0x0000
        /*0020*/ 	.short	0x0001
        /*0022*/ 	.short	0x0000


//--------------------- .nv.info                  --------------------------
	.section	.nv.info,"",@"SHT_CUDA_INFO"
	.align	4


	//----- nvinfo : EIATTR_REGCOUNT
	.align		4
        /*0000*/ 	.byte	0x04, 0x2f
        /*0002*/ 	.short	(.L_4 - .L_3)
	.align		4
.L_3:
        /*0004*/ 	.word	index@(matmul_kernel)
        /*0008*/ 	.word	0x00000060


	//----- nvinfo : EIATTR_FRAME_SIZE
	.align		4
.L_4:
        /*000c*/ 	.byte	0x04, 0x11
        /*000e*/ 	.short	(.L_6 - .L_5)
	.align		4
.L_5:
        /*0010*/ 	.word	index@($__internal_2_$__cuda_sm10x_tcgen05_guardrail_trap_unallocated_columns_being_dealloced)
        /*0014*/ 	.word	0x00003948


	//----- nvinfo : EIATTR_FRAME_SIZE
	.align		4
.L_6:
        /*0018*/ 	.byte	0x04, 0x11
        /*001a*/ 	.short	(.L_8 - .L_7)
	.align		4
.L_7:
        /*001c*/ 	.word	index@($__internal_1_$__cuda_sm10x_tcgen05_guardrail_trap_phase_invalid_during_alloc)
        /*0020*/ 	.word	0x00003948


	//----- nvinfo : EIATTR_FRAME_SIZE
	.align		4
.L_8:
        /*0024*/ 	.byte	0x04, 0x11
        /*0026*/ 	.short	(.L_10 - .L_9)
	.align		4
.L_9:
        /*0028*/ 	.word	index@($__internal_0_$__cuda_sm10x_tcgen05_guardrail_trap_col_being_dealloced_not_returned_by_alloc)
        /*002c*/ 	.word	0x00003948


	//----- nvinfo : EIATTR_FRAME_SIZE
	.align		4
.L_10:
        /*0030*/ 	.byte	0x04, 0x11
        /*0032*/ 	.short	(.L_12 - .L_11)
	.align		4
.L_11:
        /*0034*/ 	.word	index@(matmul_kernel)
        /*0038*/ 	.word	0x00003948


	//----- nvinfo : EIATTR_MIN_STACK_SIZE
	.align		4
.L_12:
        /*003c*/ 	.byte	0x04, 0x12
        /*003e*/ 	.short	(.L_14 - .L_13)
	.align		4
.L_13:
        /*0040*/ 	.word	index@(matmul_kernel)
        /*0044*/ 	.word	0x00003948
.L_14:


//--------------------- .nv.info.matmul_kernel    --------------------------
	.section	.nv.info.matmul_kernel,"",@"SHT_CUDA_INFO"
	.sectionflags	@""
	.align	4


	//----- nvinfo : EIATTR_CUDA_API_VERSION
	.align		4
        /*0000*/ 	.byte	0x04, 0x37
        /*0002*/ 	.short	(.L_16 - .L_15)
.L_15:
        /*0004*/ 	.word	0x00000081


	//----- nvinfo : EIATTR_KPARAM_INFO
	.align		4
.L_16:
        /*0008*/ 	.byte	0x04, 0x17
        /*000a*/ 	.short	(.L_18 - .L_17)
.L_17:
        /*000c*/ 	.word	0x00000000
        /*0010*/ 	.short	0x000d
        /*0012*/ 	.short	0x0048
        /*0014*/ 	.byte	0x00, 0xf4, 0x21, 0x00


	//----- nvinfo : EIATTR_KPARAM_INFO
	.align		4
.L_18:
        /*0018*/ 	.byte	0x04, 0x17
        /*001a*/ 	.short	(.L_20 - .L_19)
.L_19:
        /*001c*/ 	.word	0x00000000
        /*0020*/ 	.short	0x000c
        /*0022*/ 	.short	0x0040
        /*0024*/ 	.byte	0x00, 0xf4, 0x21, 0x00


	//----- nvinfo : EIATTR_KPARAM_INFO
	.align		4
.L_20:
        /*0028*/ 	.byte	0x04, 0x17
        /*002a*/ 	.short	(.L_22 - .L_21)
.L_21:
        /*002c*/ 	.word	0x00000000
        /*0030*/ 	.short	0x000b
        /*0032*/ 	.short	0x0038
        /*0034*/ 	.byte	0x00, 0xf0, 0x11, 0x00


	//----- nvinfo : EIATTR_KPARAM_INFO
	.align		4
.L_22:
        /*0038*/ 	.byte	0x04, 0x17
        /*003a*/ 	.short	(.L_24 - .L_23)
.L_23:
        /*003c*/ 	.word	0x00000000
        /*0040*/ 	.short	0x000a
        /*0042*/ 	.short	0x0034
        /*0044*/ 	.byte	0x00, 0xf0, 0x11, 0x00


	//----- nvinfo : EIATTR_KPARAM_INFO
	.align		4
.L_24:
        /*0048*/ 	.byte	0x04, 0x17
        /*004a*/ 	.short	(.L_26 - .L_25)
.L_25:
        /*004c*/ 	.word	0x00000000
        /*0050*/ 	.short	0x0009
        /*0052*/ 	.short	0x0030
        /*0054*/ 	.byte	0x00, 0xf0, 0x11, 0x00


	//----- nvinfo : EIATTR_KPARAM_INFO
	.align		4
.L_26:
        /*0058*/ 	.byte	0x04, 0x17
        /*005a*/ 	.short	(.L_28 - .L_27)
.L_27:
        /*005c*/ 	.word	0x00000000
        /*0060*/ 	.short	0x0008
        /*0062*/ 	.short	0x002c
        /*0064*/ 	.byte	0x00, 0xf0, 0x11, 0x00


	//----- nvinfo : EIATTR_KPARAM_INFO
	.align		4
.L_28:
        /*0068*/ 	.byte	0x04, 0x17
        /*006a*/ 	.short	(.L_30 - .L_29)
.L_29:
        /*006c*/ 	.word	0x00000000
        /*0070*/ 	.short	0x0007
        /*0072*/ 	.short	0x0028
        /*0074*/ 	.byte	0x00, 0xf0, 0x11, 0x00


	//----- nvinfo : EIATTR_KPARAM_INFO
	.align		4
.L_30:
        /*0078*/ 	.byte	0x04, 0x17
        /*007a*/ 	.short	(.L_32 - .L_31)
.L_31:
        /*007c*/ 	.word	0x00000000
        /*0080*/ 	.short	0x0006
        /*0082*/ 	.short	0x0024
        /*0084*/ 	.byte	0x00, 0xf0, 0x11, 0x00


	//----- nvinfo : EIATTR_KPARAM_INFO
	.align		4
.L_32:
        /*0088*/ 	.byte	0x04, 0x17
        /*008a*/ 	.short	(.L_34 - .L_33)
.L_33:
        /*008c*/ 	.word	0x00000000
        /*0090*/ 	.short	0x0005
        /*0092*/ 	.short	0x0020
        /*0094*/ 	.byte	0x00, 0xf0, 0x11, 0x00


	//----- nvinfo : EIATTR_KPARAM_INFO
	.align		4
.L_34:
        /*0098*/ 	.byte	0x04, 0x17
        /*009a*/ 	.short	(.L_36 - .L_35)
.L_35:
        /*009c*/ 	.word	0x00000000
        /*00a0*/ 	.short	0x0004
        /*00a2*/ 	.short	0x001c
        /*00a4*/ 	.byte	0x00, 0xf0, 0x11, 0x00


	//----- nvinfo : EIATTR_KPARAM_INFO
	.align		4
.L_36:
        /*00a8*/ 	.byte	0x04, 0x17
        /*00aa*/ 	.short	(.L_38 - .L_37)
.L_37:
        /*00ac*/ 	.word	0x00000000
        /*00b0*/ 	.short	0x0003
        /*00b2*/ 	.short	0x0018
        /*00b4*/ 	.byte	0x00, 0xf0, 0x11, 0x00


	//----- nvinfo : EIATTR_KPARAM_INFO
	.align		4
.L_38:
        /*00b8*/ 	.byte	0x04, 0x17
        /*00ba*/ 	.short	(.L_40 - .L_39)
.L_39:
        /*00bc*/ 	.word	0x00000000
        /*00c0*/ 	.short	0x0002
        /*00c2*/ 	.short	0x0010
        /*00c4*/ 	.byte	0x00, 0xf4, 0x21, 0x00


	//----- nvinfo : EIATTR_KPARAM_INFO
	.align		4
.L_40:
        /*00c8*/ 	.byte	0x04, 0x17
        /*00ca*/ 	.short	(.L_42 - .L_41)
.L_41:
        /*00cc*/ 	.word	0x00000000
        /*00d0*/ 	.short	0x0001
        /*00d2*/ 	.short	0x0008
        /*00d4*/ 	.byte	0x00, 0xf4, 0x21, 0x00


	//----- nvinfo : EIATTR_KPARAM_INFO
	.align		4
.L_42:
        /*00d8*/ 	.byte	0x04, 0x17
        /*00da*/ 	.short	(.L_44 - .L_43)
.L_43:
        /*00dc*/ 	.word	0x00000000
        /*00e0*/ 	.short	0x0000
        /*00e2*/ 	.short	0x0000
        /*00e4*/ 	.byte	0x00, 0xf4, 0x21, 0x00


	//----- nvinfo : EIATTR_AT_ENTRY_FRAGMENTS
	.align		4
.L_44:
        /*00e8*/ 	.byte	0x04, 0x4f
        /*00ea*/ 	.short	(.L_46 - .L_45)


	//   ....[0]....
.L_45:
        /*00ec*/ 	.word	0x00000004


	//----- nvinfo : EIATTR_RESERVED_SMEM_USED
	.align		4
.L_46:
        /*00f0*/ 	.byte	0x01, 0x41
	.zero		2


	//----- nvinfo : EIATTR_SPARSE_MMA_MASK
	.align		4
        /*00f4*/ 	.byte	0x03, 0x50
        /*00f6*/ 	.short	0x0000


	//----- nvinfo : EIATTR_TCGEN05_1CTA_USED
	.align		4
        /*00f8*/ 	.byte	0x01, 0x51
	.zero		2


	//----- nvinfo : EIATTR_MAXREG_COUNT
	.align		4
        /*00fc*/ 	.byte	0x03, 0x1b
        /*00fe*/ 	.short	0x00ff


	//----- nvinfo : EIATTR_NUM_BARRIERS
	.align		4
        /*0100*/ 	.byte	0x02, 0x4c
        /*0102*/ 	.byte	0x01
	.zero		1


	//----- nvinfo : EIATTR_ANNOTATIONS
	.align		4
        /*0104*/ 	.byte	0x04, 0x55
        /*0106*/ 	.short	(.L_48 - .L_47)


	//   ....[0]....
.L_47:
        /*0108*/ 	.word	0x00000001
        /*010c*/ 	.byte	0x90, 0x03, 0x00, 0x00, 0x01, 0x00, 0x00, 0x00, 0xd0, 0x0d, 0x00, 0x00, 0x01, 0x00, 0x00, 0x00
        /* <DEDUP_REMOVED lines=1062> */
        /*437c*/ 	.byte	0xb0, 0x7f, 0x01, 0x00


	//----- nvinfo : EIATTR_INT_WARP_WIDE_INSTR_OFFSETS
	.align		4
.L_48:
        /*4380*/ 	.byte	0x04, 0x31
        /*4382*/ 	.short	(.L_50 - .L_49)


	//   ....[0]....
.L_49:
        /*4384*/ 	.word	0x00003cc0


	//   ....[1]....
        /*4388*/ 	.word	0x00003ce0


	//   ....[2]....
        /*438c*/ 	.word	0x00009950


	//   ....[3]....
        /*4390*/ 	.word	0x00050b90


	//   ....[4]....
        /*4394*/ 	.word	0x00050bd0


	//----- nvinfo : EIATTR_COOP_GROUP_MASK_REGIDS
	.align		4
.L_50:
        /*4398*/ 	.byte	0x04, 0x29
        /*439a*/ 	.short	(.L_52 - .L_51)


	//   ....[0]....
.L_51:
        /*439c*/ 	.word	0xffffffff


	//   ....[1]....
        /*43a0*/ 	.word	0xffffffff


	//   ....[2]....
        /*43a4*/ 	.word	0xffffffff


	//   ....[3]....
        /*43a8*/ 	.word	0xffffffff


	//----- nvinfo : EIATTR_COOP_GROUP_INSTR_OFFSETS
	.align		4
.L_52:
        /*43ac*/ 	.byte	0x04, 0x28
        /*43ae*/ 	.short	(.L_54 - .L_53)


	//   ....[0]....
.L_53:
        /*43b0*/ 	.word	0x00000060


	//   ....[1]....
        /*43b4*/ 	.word	0x00000320


	//   ....[2]....
        /*43b8*/ 	.word	0x00050a10


	//   ....[3]....
        /*43bc*/ 	.word	0x00050c80


	//----- nvinfo : EIATTR_VRC_CTA_INIT_COUNT
	.align		4
.L_54:
        /*43c0*/ 	.byte	0x02, 0x4a
        /*43c2*/ 	.byte	0x80
	.zero		1


	//----- nvinfo : EIATTR_MBARRIER_INSTR_OFFSETS
	.align		4
        /*43c4*/ 	.byte	0x04, 0x39
        /*43c6*/ 	.short	(.L_56 - .L_55)


	//   ....[0]....
.L_55:
        /*43c8*/ 	.word	0x00003ec0
        /*43cc*/ 	.word	0x000000ff
        /*43d0*/ 	.word	0x00000000
        /*43d4*/ 	.short	0x0100
        /*43d6*/ 	.byte	0x04
	.zero		1


	//   ....[1]....
        /*43d8*/ 	.word	0x00009960
        /*43dc*/ 	.word	0x000000ff
        /*43e0*/ 	.word	0x00048008
        /*43e4*/ 	.short	0x0100
        /*43e6*/ 	.byte	0x4c
	.zero		1


	//   ....[2]....
        /*43e8*/ 	.word	0x0001b370
        /*43ec*/ 	.word	0x000000ff
        /*43f0*/ 	.word	0x00000000
        /*43f4*/ 	.short	0x010a
        /*43f6*/ 	.byte	0x04
	.zero		1


	//   ....[3]....
        /*43f8*/ 	.word	0x00047270
        /*43fc*/ 	.word	0x000000ff
        /*4400*/ 	.word	0x00000000
        /*4404*/ 	.short	0x010a
        /*4406*/ 	.byte	0x04
	.zero		1


	//   ....[4]....
        /*4408*/ 	.word	0x00047350
        /*440c*/ 	.word	0x000000ff
        /*4410*/ 	.word	0x00048000
        /*4414*/ 	.short	0x0108
        /*4416*/ 	.byte	0x4c
	.zero		1


	//   ....[5]....
        /*4418*/ 	.word	0x00047500
        /*441c*/ 	.word	0x000000ff
        /*4420*/ 	.word	0x00048008
        /*4424*/ 	.short	0x0108
        /*4426*/ 	.byte	0x4c
	.zero		1


	//   ....[6]....
        /*4428*/ 	.word	0x00050cc0
        /*442c*/ 	.word	0x000000ff
        /*4430*/ 	.word	0x00000000
        /*4434*/ 	.short	0x010a
        /*4436*/ 	.byte	0x04
	.zero		1


	//   ....[7]....
        /*4438*/ 	.word	0x00050d00
        /*443c*/ 	.word	0x000000ff
        /*4440*/ 	.word	0x00000000
        /*4444*/ 	.short	0x010a
        /*4446*/ 	.byte	0x04
	.zero		1


	//----- nvinfo : EIATTR_NUM_MBARRIERS
	.align		4
.L_56:
        /*4448*/ 	.byte	0x03, 0x38
        /*444a*/ 	.short	0x0002


	//----- nvinfo : EIATTR_EXIT_INSTR_OFFSETS
	.align		4
        /*444c*/ 	.byte	0x04, 0x1c
        /*444e*/ 	.short	(.L_58 - .L_57)


	//   ....[0]....
.L_57:
        /*4450*/ 	.word	0x00050c90


	//----- nvinfo : EIATTR_REQNTID
	.align		4
.L_58:
        /*4454*/ 	.byte	0x04, 0x10
        /*4456*/ 	.short	(.L_60 - .L_59)
.L_59:
        /*4458*/ 	.word	0x00000080
        /*445c*/ 	.word	0x00000001
        /*4460*/ 	.word	0x00000001


	//----- nvinfo : EIATTR_CRS_STACK_SIZE
	.align		4
.L_60:
        /*4464*/ 	.byte	0x04, 0x1e
        /*4466*/ 	.short	(.L_62 - .L_61)
.L_61:
        /*4468*/ 	.word	0x00000000


	//----- nvinfo : EIATTR_CBANK_PARAM_SIZE
	.align		4
.L_62:
        /*446c*/ 	.byte	0x03, 0x19
        /*446e*/ 	.short	0x0050


	//----- nvinfo : EIATTR_PARAM_CBANK
	.align		4
        /*4470*/ 	.byte	0x04, 0x0a
        /*4472*/ 	.short	(.L_64 - .L_63)
	.align		4
.L_63:
        /*4474*/ 	.word	index@(.nv.constant0.matmul_kernel)
        /*4478*/ 	.short	0x0380
        /*447a*/ 	.short	0x0050


	//----- nvinfo : EIATTR_SW_WAR
	.align		4
.L_64:
        /*447c*/ 	.byte	0x04, 0x36
        /*447e*/ 	.short	(.L_66 - .L_65)
.L_65:
        /*4480*/ 	.word	0x00000008
.L_66:


//--------------------- .nv.compat                --------------------------
	.section	.nv.compat,"",@"SHT_CUDA_COMPAT_INFO"
	.align	4
        /*0000*/ 	.byte	0x02, 0x02, 0x02, 0x00, 0x02, 0x05, 0x05, 0x00, 0x02, 0x03, 0x00, 0x00, 0x02, 0x06, 0x01, 0x00


//--------------------- .nv.callgraph             --------------------------
	.section	.nv.callgraph,"",@"SHT_CUDA_CALLGRAPH"
	.align	4
	.sectionentsize	8
	.align		4
        /*0000*/ 	.word	0x00000000
	.align		4
        /*0004*/ 	.word	0xffffffff
	.align		4
        /*0008*/ 	.word	0x00000000
	.align		4
        /*000c*/ 	.word	0xfffffffe
	.align		4
        /*0010*/ 	.word	0x00000000
	.align		4
        /*0014*/ 	.word	0xfffffffd
	.align		4
        /*0018*/ 	.word	0x00000000
	.align		4
        /*001c*/ 	.word	0xfffffffc


//--------------------- .text.matmul_kernel       --------------------------
	.section	.text.matmul_kernel,"ax",@progbits
	.align	128
        .global         matmul_kernel
        .type           matmul_kernel,@function
        .size           matmul_kernel,(.L_x_20 - matmul_kernel)
        .other          matmul_kernel,@"STO_CUDA_ENTRY STV_DEFAULT"
matmul_kernel:
.text.matmul_kernel:
[----:B------:R-:W0:Y:S01]  /*0000*/  LDC R1, c[0x0][0x37c] ;  /* 0x0000df00ff017b82 */ /* 0x000e220000000800 */
[----:B------:R-:W1:Y:S01]  /*0010*/  S2R R0, SR_TID.X ;  /* 0x0000000000007919 */ /* 0x000e620000002100 */
[----:B0-----:R-:W-:Y:S01]  /*0020*/  VIADD R1, R1, 0xffffc6b8 ;  /* 0xffffc6b801017836 */ /* 0x001fe20000000000 */
[----:B-1----:R-:W-:-:S13]  /*0030*/  ISETP.GE.U32.AND P3, PT, R0, 0x20, PT ;  /* 0x000000200000780c */ /* 0x002fda0003f66070 */
[----:B------:R-:W-:Y:S05]  /*0040*/  @P3 BRA `(.L_x_0) ;  /* 0x0000000000b83947 */ /* 0x000fea0003800000 */
[----:B------:R-:W0:Y:S01]  /*0050*/  S2R R7, SR_CgaCtaId ;  /* 0x0000000000077919 */ /* 0x000e220000008800 */
[----:B------:R-:W-:Y:S01]  /*0060*/  NOP ;  /* 0x0000000000007918 */ /* 0x000fe20000000000 */
[----:B------:R-:W-:-:S04]  /*0070*/  MOV R0, 0x40 ;  /* 0x0000004000007802 */ /* 0x000fc80000000f00 */
[----:B0-----:R-:W-:Y:S02]  /*0080*/  LEA R2, R7, R0, 0x18 ;  /* 0x0000000007027211 */ /* 0x001fe400078ec0ff */
[----:B------:R-:W-:-:S04]  /*0090*/  MOV R0, 0x400 ;  /* 0x0000040000007802 */ /* 0x000fc80000000f00 */
[----:B------:R-:W0:Y:S01]  /*00a0*/  LDS.U8 R2, [R2] ;  /* 0x0000000002027984 */ /* 0x000e220000000000 */
[----:B------:R-:W-:Y:S02]  /*00b0*/  LEA R0, R7, R0, 0x18 ;  /* 0x0000000007007211 */ /* 0x000fe400078ec0ff */
[----:B0-----:R-:W-:-:S13]  /*00c0*/  ISETP.NE.AND P0, PT, R2, RZ, PT ;  /* 0x000000ff0200720c */ /* 0x001fda0003f05270 */
[----:B------:R-:W-:Y:S05]  /*00d0*/  @P0 BRA `(.L_x_1) ;  /* 0x00000000007c0947 */ /* 0x000fea0003800000 */
[----:B------:R-:W-:-:S13]  /*00e0*/  ELECT P0, URZ, PT ;  /* 0x0000000000ff782f */ /* 0x000fda0003800000 */
[----:B------:R-:W-:Y:S05]  /*00f0*/  @!P0 BRA `(.L_x_2) ;  /* 0x0000000000848947 */ /* 0x000fea0003800000 */
[----:B------:R-:W-:Y:S01]  /*0100*/  UMOV UR4, 0x8 ;  /* 0x0000000800047882 */ /* 0x000fe20000000000 */
[----:B------:R-:W-:Y:S02]  /*0110*/  IMAD.MOV.U32 R9, RZ, RZ, 0x1 ;  /* 0x00000001ff097424 */ /* 0x000fe400078e00ff */
[----:B------:R-:W-:Y:S02]  /*0120*/  IMAD.MOV.U32 R3, RZ, RZ, 0xff ;  /* 0x000000ffff037424 */ /* 0x000fe400078e00ff */
[----:B------:R-:W-:Y:S04]  /*0130*/  DEPBAR.LE SB0, 0x36 ;  /* 0x00008d800000791a */ /* 0x000fe80000000000 */
[----:B------:R-:W0:Y:S02]  /*0140*/  UTCATOMSWS.FIND_AND_SET.ALIGN UP0, UR4, UR4 ;  /* 0x00000004000475e3 */ /* 0x000e240008000800 */
[----:B0-----:R-:W-:-:S04]  /*0150*/  PLOP3.LUT P0, PT, PT, PT, UP0, 0x80, 0x8 ;  /* 0x000000000008781c */ /* 0x001fc80003f0f008 */
[----:B------:R-:W-:-:S04]  /*0160*/  SEL R2, RZ, 0xffffffff, !P0 ;  /* 0xffffffffff027807 */ /* 0x000fc80004000000 */
[----:B------:R-:W-:Y:S01]  /*0170*/  ISETP.NE.AND P0, PT, R2, RZ, PT ;  /* 0x000000ff0200720c */ /* 0x000fe20003f05270 */
[----:B------:R-:W-:-:S12]  /*0180*/  IMAD.U32 R2, RZ, RZ, UR4 ;  /* 0x00000004ff027e24 */ /* 0x000fd8000f8e00ff */
[----:B------:R-:W-:Y:S05]  /*0190*/  @P0 BRA `(.L_x_3) ;  /* 0x0000000000240947 */ /* 0x000fea0003800000 */
.L_x_4:
[----:B------:R-:W-:Y:S05]  /*01a0*/  NANOSLEEP 0x64 ;  /* 0x000000640000795d */ /* 0x000fea0003800000 */
[----:B------:R-:W-:-:S05]  /*01b0*/  UMOV UR4, 0x8 ;  /* 0x0000000800047882 */ /* 0x000fca0000000000 */
[----:B------:R-:W-:Y:S04]  /*01c0*/  DEPBAR.LE SB0, 0x36 ;  /* 0x00008d800000791a */ /* 0x000fe80000000000 */
[----:B------:R-:W0:Y:S02]  /*01d0*/  UTCATOMSWS.FIND_AND_SET.ALIGN UP0, UR4, UR4 ;  /* 0x00000004000475e3 */ /* 0x000e240008000800 */
[----:B0-----:R-:W-:-:S04]  /*01e0*/  PLOP3.LUT P0, PT, PT, PT, UP0, 0x80, 0x8 ;  /* 0x000000000008781c */ /* 0x001fc80003f0f008 */
[----:B------:R-:W-:-:S04]  /*01f0*/  SEL R2, RZ, 0xffffffff, !P0 ;  /* 0xffffffffff027807 */ /* 0x000fc80004000000 */
[----:B------:R-:W-:Y:S01]  /*0200*/  ISETP.NE.AND P0, PT, R2, RZ, PT ;  /* 0x000000ff0200720c */ /* 0x000fe20003f05270 */
[----:B------:R-:W-:-:S12]  /*0210*/  IMAD.U32 R2, RZ, RZ, UR4 ;  /* 0x00000004ff027e24 */ /* 0x000fd8000f8e00ff */
[----:B------:R-:W-:Y:S05]  /*0220*/  @!P0 BRA `(.L_x_4) ;  /* 0xfffffffc00dc8947 */ /* 0x000fea000383ffff */
.L_x_3:
[C---:B------:R-:W-:Y:S01]  /*0230*/  VIADD R4, R2.reuse, 0x10 ;  /* 0x0000001002047836 */ /* 0x040fe20000000000 */
[----:B------:R-:W-:Y:S02]  /*0240*/  SHF.L.U32 R3, R3, R2, RZ ;  /* 0x0000000203037219 */ /* 0x000fe400000006ff */
[----:B------:R-:W-:Y:S02]  /*0250*/  MOV R5, 0x50 ;  /* 0x0000005000057802 */ /* 0x000fe40000000f00 */
[----:B------:R-:W-:Y:S02]  /*0260*/  SHF.L.U32 R4, R9, R4, RZ ;  /* 0x0000000409047219 */ /* 0x000fe400000006ff */
[----:B------:R-:W-:Y:S01]  /*0270*/  LEA R6, R7, R5, 0x18 ;  /* 0x0000000507067211 */ /* 0x000fe200078ec0ff */
[----:B------:R-:W-:Y:S01]  /*0280*/  IMAD.SHL.U32 R5, R2, 0x20, RZ ;  /* 0x0000002002057824 */ /* 0x000fe200078e00ff */
[----:B------:R-:W-:-:S05]  /*0290*/  LOP3.LUT R3, R4, R3, RZ, 0xfc, !PT ;  /* 0x0000000304037212 */ /* 0x000fca00078efcff */
[----:B------:R0:W-:Y:S04]  /*02a0*/  ATOMS.OR RZ, [R6], R3 ;  /* 0x0000000306ff738c */ /* 0x0001e80003000000 */
[----:B------:R0:W-:Y:S01]  /*02b0*/  STS [R0], R5 ;  /* 0x0000000500007388 */ /* 0x0001e20000000800 */
[----:B------:R-:W-:Y:S05]  /*02c0*/  BRA `(.L_x_2) ;  /* 0x0000000000107947 */ /* 0x000fea0003800000 */
.L_x_1:
[----:B------:R-:W-:Y:S01]  /*02d0*/  IMAD.MOV.U32 R3, RZ, RZ, -0x1 ;  /* 0xffffffffff037424 */ /* 0x000fe200078e00ff */
[----:B------:R-:W-:-:S04]  /*02e0*/  MOV R2, 0x310 ;  /* 0x0000031000027802 */ /* 0x000fc80000000f00 */
[----:B------:R0:W-:Y:S03]  /*02f0*/  STS [R0], R3 ;  /* 0x0000000300007388 */ /* 0x0001e60000000800 */
[----:B0-----:R-:W-:Y:S05]  /*0300*/  CALL.REL.NOINC `($__internal_1_$__cuda_sm10x_tcgen05_guardrail_trap_phase_invalid_during_alloc) ;  /* 0x0000050800947944 */ /* 0x001fea0003c00000 */
.L_x_2:
[----:B------:R-:W-:Y:S05]  /*0310*/  WARPSYNC.ALL ;  /* 0x0000000000007948 */ /* 0x000fea0003800000 */
[----:B------:R-:W-:Y:S01]  /*0320*/  NOP ;  /* 0x0000000000007918 */ /* 0x000fe20000000000 */
.L_x_0:
[----:B0-----:R-:W0:Y:S01]  /*0330*/  LDC.64 R2, c[0x0][0x398] ;  /* 0x0000e600ff027b82 */ /* 0x001e220000000a00 */
[----:B------:R-:W1:Y:S01]  /*0340*/  S2R R5, SR_CTAID.X ;  /* 0x0000000000057919 */ /* 0x000e620000002500 */
[----:B------:R-:W-:Y:S01]  /*0350*/  IMAD.MOV.U32 R14, RZ, RZ, RZ ;  /* 0x000000ffff0e7224 */ /* 0x000fe200078e00ff */
[----:B------:R-:W2:Y:S05]  /*0360*/  S2R R30, SR_TID.X ;  /* 0x00000000001e7919 */ /* 0x000eaa0000002100 */
[----:B------:R-:W3:Y:S01]  /*0370*/  S2UR UR4, SR_CgaCtaId ;  /* 0x00000000000479c3 */ /* 0x000ee20000008800 */
[----:B0-----:R-:W-:Y:S01]  /*0380*/  IMAD.MOV.U32 R12, RZ, RZ, R3 ;  /* 0x000000ffff0c7224 */ /* 0x001fe200078e0003 */
[----:B------:R0:W-:Y:S01]  /*0390*/  STL.64 [R1+0xea8], R2 ;  /* 0x000ea80201007387 */ /* 0x0001e20000100a00 */
[----:B------:R-:W-:-:S02]  /*03a0*/  IMAD.MOV.U32 R85, RZ, RZ, R2 ;  /* 0x000000ffff557224 */ /* 0x000fc400078e0002 */
[----:B------:R-:W-:Y:S01]  /*03b0*/  VIADD R0, R12, 0x3f ;  /* 0x0000003f0c007836 */ /* 0x000fe20000000000 */
[----:B-1----:R-:W-:-:S04]  /*03c0*/  IABS R8, R5 ;  /* 0x0000000500087213 */ /* 0x002fc80000000000 */
[----:B0-----:R-:W-:Y:S02]  /*03d0*/  SHF.R.S32.HI R3, RZ, 0x1f, R0 ;  /* 0x0000001fff037819 */ /* 0x001fe40000011400 */
[----:B--2---:R-:W-:Y:S02]  /*03e0*/  LOP3.LUT R90, R30, 0x7f, RZ, 0xc0, !PT ;  /* 0x0000007f1e5a7812 */ /* 0x004fe400078ec0ff */
[----:B------:R-:W-:-:S04]  /*03f0*/  LEA.HI R3, R3, R0, RZ, 0x6 ;  /* 0x0000000003037211 */ /* 0x000fc800078f30ff */
[----:B------:R-:W-:-:S04]  /*0400*/  SHF.R.S32.HI R4, RZ, 0x6, R3 ;  /* 0x00000006ff047819 */ /* 0x000fc80000011403 */
[-C--:B------:R-:W-:Y:S02]  /*0410*/  IABS R7, R4.reuse ;  /* 0x0000000400077213 */ /* 0x080fe40000000000 */
[----:B------:R-:W-:Y:S02]  /*0420*/  IABS R10, R4 ;  /* 0x00000004000a7213 */ /* 0x000fe40000000000 */
[----:B------:R-:W0:Y:S08]  /*0430*/  I2F.RP R0, R7 ;  /* 0x0000000700007306 */ /* 0x000e300000209400 */
[----:B0-----:R-:W0:Y:S02]  /*0440*/  MUFU.RCP R0, R0 ;  /* 0x0000000000007308 */ /* 0x001e240000001000 */
[----:B0-----:R-:W-:-:S02]  /*0450*/  VIADD R2, R0, 0xffffffe ;  /* 0x0ffffffe00027836 */ /* 0x001fc40000000000 */
[----:B------:R-:W-:-:S04]  /*0460*/  IMAD.MOV R0, RZ, RZ, -R10 ;  /* 0x000000ffff007224 */ /* 0x000fc800078e0a0a */
[----:B------:R0:W1:Y:S02]  /*0470*/  F2I.FTZ.U32.TRUNC.NTZ R3, R2 ;  /* 0x0000000200037305 */ /* 0x000064000021f000 */
[----:B0-----:R-:W-:Y:S02]  /*0480*/  IMAD.MOV.U32 R2, RZ, RZ, RZ ;  /* 0x000000ffff027224 */ /* 0x001fe400078e00ff */
[----:B-1----:R-:W-:-:S04]  /*0490*/  IMAD.MOV R6, RZ, RZ, -R3 ;  /* 0x000000ffff067224 */ /* 0x002fc800078e0a03 */
[----:B------:R-:W-:Y:S02]  /*04a0*/  IMAD R9, R6, R7, RZ ;  /* 0x0000000706097224 */ /* 0x000fe400078e02ff */
[----:B------:R-:W-:Y:S02]  /*04b0*/  IMAD.MOV.U32 R6, RZ, RZ, R8 ;  /* 0x000000ffff067224 */ /* 0x000fe400078e0008 */
[----:B------:R-:W-:-:S06]  /*04c0*/  IMAD.HI.U32 R3, R3, R9, R2 ;  /* 0x0000000903037227 */ /* 0x000fcc00078e0002 */
[----:B------:R-:W-:-:S04]  /*04d0*/  IMAD.HI.U32 R3, R3, R6, RZ ;  /* 0x0000000603037227 */ /* 0x000fc800078e00ff */
[----:B------:R-:W-:Y:S01]  /*04e0*/  IMAD R0, R3, R0, R6 ;  /* 0x0000000003007224 */ /* 0x000fe200078e0206 */
[----:B------:R-:W-:Y:S04]  /*04f0*/  BAR.SYNC.DEFER_BLOCKING 0x0 ;  /* 0x0000000000007b1d */ /* 0x000fe80000010000 */
[----:B------:R-:W-:-:S13]  /*0500*/  ISETP.GT.U32.AND P1, PT, R7, R0, PT ;  /* 0x000000000700720c */ /* 0x000fda0003f24070 */
[----:B------:R-:W-:Y:S02]  /*0510*/  @!P1 IMAD.IADD R0, R0, 0x1, -R7 ;  /* 0x0000000100009824 */ /* 0x000fe400078e0a07 */
[----:B------:R-:W-:Y:S01]  /*0520*/  @!P1 VIADD R3, R3, 0x1 ;  /* 0x0000000103039836 */ /* 0x000fe20000000000 */
[----:B------:R-:W-:Y:S02]  /*0530*/  ISETP.NE.AND P1, PT, R4, RZ, PT ;  /* 0x000000ff0400720c */ /* 0x000fe40003f25270 */
[----:B------:R-:W-:Y:S02]  /*0540*/  ISETP.GE.U32.AND P0, PT, R0, R7, PT ;  /* 0x000000070000720c */ /* 0x000fe40003f06070 */
[----:B------:R-:W-:-:S04]  /*0550*/  LOP3.LUT R0, R5, R4, RZ, 0x3c, !PT ;  /* 0x0000000405007212 */ /* 0x000fc800078e3cff */
[----:B------:R-:W-:Y:S01]  /*0560*/  ISETP.GE.AND P2, PT, R0, RZ, PT ;  /* 0x000000ff0000720c */ /* 0x000fe20003f46270 */
[----:B------:R-:W-:-:S06]  /*0570*/  VIADD R0, R85, 0x1ff ;  /* 0x000001ff55007836 */ /* 0x000fcc0000000000 */
[----:B------:R-:W-:-:S04]  /*0580*/  @P0 VIADD R3, R3, 0x1 ;  /* 0x0000000103030836 */ /* 0x000fc80000000000 */
[----:B------:R-:W-:Y:S01]  /*0590*/  IMAD.MOV.U32 R9, RZ, RZ, R3 ;  /* 0x000000ffff097224 */ /* 0x000fe200078e0003 */
[----:B------:R-:W-:-:S03]  /*05a0*/  SHF.R.S32.HI R3, RZ, 0x1f, R0 ;  /* 0x0000001fff037819 */ /* 0x000fc60000011400 */
[----:B------:R-:W-:Y:S01]  /*05b0*/  @!P2 IMAD.MOV R9, RZ, RZ, -R9 ;  /* 0x000000ffff09a224 */ /* 0x000fe200078e0a09 */
[----:B------:R-:W-:Y:S02]  /*05c0*/  LEA.HI R3, R3, R0, RZ, 0x9 ;  /* 0x0000000003037211 */ /* 0x000fe400078f48ff */
[----:B------:R-:W-:-:S04]  /*05d0*/  @!P1 LOP3.LUT R9, RZ, R4, RZ, 0x33, !PT ;  /* 0x00000004ff099212 */ /* 0x000fc800078e33ff */
[----:B------:R-:W-:Y:S01]  /*05e0*/  LEA.HI.SX32 R3, R3, -R9, 0x17 ;  /* 0x8000000903037211 */ /* 0x000fe200078fbaff */
[----:B------:R-:W-:-:S03]  /*05f0*/  IMAD.MOV R6, RZ, RZ, -R9 ;  /* 0x000000ffff067224 */ /* 0x000fc600078e0a09 */
[----:B------:R-:W-:Y:S01]  /*0600*/  VIMNMX R11, PT, PT, R3, 0x1, PT ;  /* 0x00000001030b7848 */ /* 0x000fe20003fe0100 */
[----:B------:R-:W-:-:S03]  /*0610*/  IMAD R10, R4, R6, R5 ;  /* 0x00000006040a7224 */ /* 0x000fc600078e0205 */
[-C--:B------:R-:W-:Y:S02]  /*0620*/  IABS R7, R11.reuse ;  /* 0x0000000b00077213 */ /* 0x080fe40000000000 */
[----:B------:R-:W-:Y:S02]  /*0630*/  IABS R4, R11 ;  /* 0x0000000b00047213 */ /* 0x000fe40000000000 */
[----:B------:R-:W0:Y:S08]  /*0640*/  I2F.RP R0, R7 ;  /* 0x0000000700007306 */ /* 0x000e300000209400 */
[----:B0-----:R-:W0:Y:S02]  /*0650*/  MUFU.RCP R0, R0 ;  /* 0x0000000000007308 */ /* 0x001e240000001000 */
[----:B0-----:R-:W-:Y:S01]  /*0660*/  VIADD R2, R0, 0xffffffe ;  /* 0x0ffffffe00027836 */ /* 0x001fe20000000000 */
[----:B------:R-:W-:-:S05]  /*0670*/  IABS R0, R10 ;  /* 0x0000000a00007213 */ /* 0x000fca0000000000 */
[----:B------:R0:W1:Y:S02]  /*0680*/  F2I.FTZ.U32.TRUNC.NTZ R3, R2 ;  /* 0x0000000200037305 */ /* 0x000064000021f000 */
[----:B0-----:R-:W-:Y:S02]  /*0690*/  IMAD.MOV.U32 R2, RZ, RZ, RZ ;  /* 0x000000ffff027224 */ /* 0x001fe400078e00ff */
[----:B-1----:R-:W-:-:S04]  /*06a0*/  IMAD.MOV R8, RZ, RZ, -R3 ;  /* 0x000000ffff087224 */ /* 0x002fc800078e0a03 */
[----:B------:R-:W-:Y:S01]  /*06b0*/  IMAD R5, R8, R7, RZ ;  /* 0x0000000708057224 */ /* 0x000fe200078e02ff */
[----:B------:R-:W-:-:S03]  /*06c0*/  IABS R8, R85 ;  /* 0x0000005500087213 */ /* 0x000fc60000000000 */
[----:B------:R-:W-:Y:S01]  /*06d0*/  IMAD.HI.U32 R3, R3, R5, R2 ;  /* 0x0000000503037227 */ /* 0x000fe200078e0002 */
[----:B------:R-:W-:Y:S01]  /*06e0*/  IABS R2, R12 ;  /* 0x0000000c00027213 */ /* 0x000fe20000000000 */
[----:B------:R-:W0:Y:S01]  /*06f0*/  I2F.RP R6, R8 ;  /* 0x0000000800067306 */ /* 0x000e220000209400 */
[----:B------:R-:W-:Y:S01]  /*0700*/  SHF.R.U32.HI R12, RZ, 0x5, R30 ;  /* 0x00000005ff0c7819 */ /* 0x000fe2000001161e */
[----:B------:R-:W-:Y:S02]  /*0710*/  IMAD.MOV R5, RZ, RZ, -R4 ;  /* 0x000000ffff057224 */ /* 0x000fe400078e0a04 */
[----:B------:R-:W-:-:S04]  /*0720*/  IMAD.HI.U32 R3, R3, R0, RZ ;  /* 0x0000000003037227 */ /* 0x000fc800078e00ff */
[----:B------:R-:W1:Y:S01]  /*0730*/  I2F.RP R4, R2 ;  /* 0x0000000200047306 */ /* 0x000e620000209400 */
[----:B------:R-:W-:Y:S01]  /*0740*/  IMAD R0, R3, R5, R0 ;  /* 0x0000000503007224 */ /* 0x000fe200078e0200 */
[----:B------:R-:W-:-:S04]  /*0750*/  MOV R5, 0x400 ;  /* 0x0000040000057802 */ /* 0x000fc80000000f00 */
[----:B------:R-:W-:Y:S02]  /*0760*/  ISETP.GT.U32.AND P1, PT, R7, R0, PT ;  /* 0x000000000700720c */ /* 0x000fe40003f24070 */
[----:B------:R-:W-:Y:S01]  /*0770*/  R2UR UR76, R5 ;  /* 0x00000000054c72ca */ /* 0x000fe200000e0000 */
[----:B0-----:R-:W0:Y:S08]  /*0780*/  MUFU.RCP R6, R6 ;  /* 0x0000000600067308 */ /* 0x001e300000001000 */
[----:B-1----:R-:W1:Y:S02]  /*0790*/  MUFU.RCP R4, R4 ;  /* 0x0000000400047308 */ /* 0x002e640000001000 */
[----:B------:R-:W-:-:S02]  /*07a0*/  @!P1 IMAD.IADD R0, R0, 0x1, -R7 ;  /* 0x0000000100009824 */ /* 0x000fc400078e0a07 */
[----:B---3--:R-:W-:Y:S01]  /*07b0*/  ULEA UR76, UR4, UR76, 0x18 ;  /* 0x0000004c044c7291 */ /* 0x008fe2000f8ec0ff */
[----:B------:R-:W-:Y:S01]  /*07c0*/  @!P1 VIADD R3, R3, 0x1 ;  /* 0x0000000103039836 */ /* 0x000fe20000000000 */
[----:B------:R-:W-:Y:S02]  /*07d0*/  ISETP.NE.AND P1, PT, R11, RZ, PT ;  /* 0x000000ff0b00720c */ /* 0x000fe40003f25270 */
[----:B------:R-:W-:Y:S01]  /*07e0*/  ISETP.GE.U32.AND P0, PT, R0, R7, PT ;  /* 0x000000070000720c */ /* 0x000fe20003f06070 */
[----:B0-----:R-:W-:Y:S01]  /*07f0*/  VIADD R6, R6, 0xffffffe ;  /* 0x0ffffffe06067836 */ /* 0x001fe20000000000 */
[----:B------:R-:W-:-:S03]  /*0800*/  LOP3.LUT R0, R10, R11, RZ, 0x3c, !PT ;  /* 0x0000000b0a007212 */ /* 0x000fc600078e3cff */
[----:B------:R-:W0:Y:S01]  /*0810*/  LDS R13, [UR76] ;  /* 0x0000004cff0d7984 */ /* 0x000e220008000800 */
[----:B------:R-:W-:Y:S01]  /*0820*/  BAR.SYNC.DEFER_BLOCKING 0x0 ;  /* 0x0000000000007b1d */ /* 0x000fe20000010000 */
[----:B-1----:R-:W-:Y:S01]  /*0830*/  VIADD R5, R4, 0xffffffe ;  /* 0x0ffffffe04057836 */ /* 0x002fe20000000000 */
[----:B------:R-:W-:Y:S01]  /*0840*/  ISETP.GE.AND P2, PT, R0, RZ, PT ;  /* 0x000000ff0000720c */ /* 0x000fe20003f46270 */
[----:B------:R-:W-:-:S04]  /*0850*/  IMAD.SHL.U32 R0, R12, 0x200000, RZ ;  /* 0x002000000c007824 */ /* 0x000fc800078e00ff */
[----:B------:R-:W-:Y:S01]  /*0860*/  @P0 VIADD R3, R3, 0x1 ;  /* 0x0000000103030836 */ /* 0x000fe20000000000 */
[----:B------:R-:W1:Y:S01]  /*0870*/  F2I.FTZ.U32.TRUNC.NTZ R15, R6 ;  /* 0x00000006000f7305 */ /* 0x000e62000021f000 */
[----:B------:R-:W-:Y:S01]  /*0880*/  IMAD.MOV.U32 R4, RZ, RZ, RZ ;  /* 0x000000ffff047224 */ /* 0x000fe200078e00ff */
[----:B------:R-:W-:Y:S02]  /*0890*/  LOP3.LUT R0, R0, 0x600000, RZ, 0xc0, !PT ;  /* 0x0060000000007812 */ /* 0x000fe400078ec0ff */
[----:B------:R-:W-:Y:S02]  /*08a0*/  MOV R7, R3 ;  /* 0x0000000300077202 */ /* 0x000fe40000000f00 */
[----:B------:R-:W-:Y:S02]  /*08b0*/  R2UR UR4, R0 ;  /* 0x00000000000472ca */ /* 0x000fe400000e0000 */
[----:B------:R-:W2:Y:S01]  /*08c0*/  F2I.FTZ.U32.TRUNC.NTZ R5, R5 ;  /* 0x0000000500057305 */ /* 0x000ea2000021f000 */
[----:B------:R-:W-:Y:S01]  /*08d0*/  @!P2 IMAD.MOV R7, RZ, RZ, -R7 ;  /* 0x000000ffff07a224 */ /* 0x000fe200078e0a07 */
[----:B------:R-:W-:-:S05]  /*08e0*/  @!P1 LOP3.LUT R7, RZ, R11, RZ, 0x33, !PT ;  /* 0x0000000bff079212 */ /* 0x000fca00078e33ff */
[----:B------:R-:W-:Y:S02]  /*08f0*/  IMAD.SHL.U32 R93, R7, 0x40, RZ ;  /* 0x00000040075d7824 */ /* 0x000fe400078e00ff */
[----:B-1----:R-:W-:Y:S02]  /*0900*/  IMAD.MOV R17, RZ, RZ, -R15 ;  /* 0x000000ffff117224 */ /* 0x002fe400078e0a0f */
[C---:B------:R-:W-:Y:S02]  /*0910*/  VIADD R12, R93.reuse, 0x1 ;  /* 0x000000015d0c7836 */ /* 0x040fe40000000000 */
[C---:B------:R-:W-:Y:S02]  /*0920*/  VIADD R16, R93.reuse, 0x4 ;  /* 0x000000045d107836 */ /* 0x040fe40000000000 */
[----:B--2---:R-:W-:Y:S01]  /*0930*/  IMAD.MOV R3, RZ, RZ, -R5 ;  /* 0x000000ffff037224 */ /* 0x004fe200078e0a05 */
[----:B------:R-:W-:Y:S01]  /*0940*/  IABS R6, R12 ;  /* 0x0000000c00067213 */ /* 0x000fe20000000000 */
[----:B------:R-:W-:Y:S01]  /*0950*/  VIADD R18, R93, 0x5 ;  /* 0x000000055d127836 */ /* 0x000fe20000000000 */
[----:B------:R-:W-:Y:S01]  /*0960*/  ISETP.GE.AND P1, PT, R12, RZ, PT ;  /* 0x000000ff0c00720c */ /* 0x000fe20003f26270 */
[----:B------:R-:W-:-:S02]  /*0970*/  IMAD R3, R3, R2, RZ ;  /* 0x0000000203037224 */ /* 0x000fc400078e02ff */
[----:B------:R-:W-:Y:S01]  /*0980*/  VIADD R19, R93, 0x6 ;  /* 0x000000065d137836 */ /* 0x000fe20000000000 */
[----:B0-----:R-:W-:Y:S01]  /*0990*/  R2UR UR5, R13 ;  /* 0x000000000d0572ca */ /* 0x001fe200000e0000 */
[----:B------:R-:W-:-:S04]  /*09a0*/  IMAD.HI.U32 R3, R5, R3, R4 ;  /* 0x0000000305037227 */ /* 0x000fc800078e0004 */
[----:B------:R-:W-:Y:S02]  /*09b0*/  IMAD R5, R17, R8, RZ ;  /* 0x0000000811057224 */ /* 0x000fe400078e02ff */
[----:B------:R-:W-:-:S04]  /*09c0*/  IMAD.HI.U32 R0, R3, R6, RZ ;  /* 0x0000000603007227 */ /* 0x000fc800078e00ff */
[----:B------:R-:W-:-:S04]  /*09d0*/  IMAD.HI.U32 R14, R15, R5, R14 ;  /* 0x000000050f0e7227 */ /* 0x000fc800078e000e */
[----:B------:R-:W-:Y:S02]  /*09e0*/  VIADD R13, R93, 0x2 ;  /* 0x000000025d0d7836 */ /* 0x000fe40000000000 */
[----:B------:R-:W-:Y:S02]  /*09f0*/  IMAD.MOV R5, RZ, RZ, -R0 ;  /* 0x000000ffff057224 */ /* 0x000fe400078e0a00 */
[----:B------:R-:W-:Y:S01]  /*0a00*/  IMAD.MOV R4, RZ, RZ, -R7 ;  /* 0x000000ffff047224 */ /* 0x000fe200078e0a07 */
[----:B------:R-:W-:Y:S01]  /*0a10*/  IABS R7, R13 ;  /* 0x0000000d00077213 */ /* 0x000fe20000000000 */
[C---:B------:R-:W-:Y:S01]  /*0a20*/  IMAD R5, R2.reuse, R5, R6 ;  /* 0x0000000502057224 */ /* 0x040fe200078e0206 */
[----:B------:R-:W-:Y:S01]  /*0a30*/  ISETP.GE.AND P6, PT, R13, RZ, PT ;  /* 0x000000ff0d00720c */ /* 0x000fe20003fc6270 */
[----:B------:R-:W-:Y:S01]  /*0a40*/  VIADD R15, R93, 0x3 ;  /* 0x000000035d0f7836 */ /* 0x000fe20000000000 */
[----:B------:R-:W-:Y:S01]  /*0a50*/  IABS R13, R18 ;  /* 0x00000012000d7213 */ /* 0x000fe20000000000 */
[----:B------:R-:W-:Y:S01]  /*0a60*/  IMAD R0, R11, R4, R10 ;  /* 0x000000040b007224 */ /* 0x000fe200078e020a */
[----:B------:R-:W-:Y:S01]  /*0a70*/  ISETP.GT.U32.AND P0, PT, R2, R5, PT ;  /* 0x000000050200720c */ /* 0x000fe20003f04070 */
[----:B------:R-:W-:Y:S01]  /*0a80*/  IMAD.HI.U32 R4, R3, R7, RZ ;  /* 0x0000000703047227 */ /* 0x000fe200078e00ff */
[----:B------:R-:W-:-:S02]  /*0a90*/  IABS R10, R15 ;  /* 0x0000000f000a7213 */ /* 0x000fc40000000000 */
[----:B------:R-:W-:Y:S01]  /*0aa0*/  IABS R11, R16 ;  /* 0x00000010000b7213 */ /* 0x000fe20000000000 */
[----:B------:R-:W-:Y:S01]  /*0ab0*/  IMAD.IADD R0, R9, 0x1, R0 ;  /* 0x0000000109007824 */ /* 0x000fe200078e0200 */
[----:B------:R-:W-:Y:S01]  /*0ac0*/  ISETP.GE.AND P2, PT, R15, RZ, PT ;  /* 0x000000ff0f00720c */ /* 0x000fe20003f46270 */
[----:B------:R-:W-:Y:S01]  /*0ad0*/  IMAD.MOV R9, RZ, RZ, -R4 ;  /* 0x000000ffff097224 */ /* 0x000fe200078e0a04 */
[----:B------:R-:W-:Y:S01]  /*0ae0*/  IABS R15, R19 ;  /* 0x00000013000f7213 */ /* 0x000fe20000000000 */
[----:B------:R-:W-:-:S04]  /*0af0*/  IMAD.HI.U32 R4, R3, R10, RZ ;  /* 0x0000000a03047227 */ /* 0x000fc800078e00ff */
[C---:B------:R-:W-:Y:S02]  /*0b00*/  IMAD R7, R2.reuse, R9, R7 ;  /* 0x0000000902077224 */ /* 0x040fe400078e0207 */
[----:B------:R-:W-:Y:S02]  /*0b10*/  IMAD.MOV R9, RZ, RZ, -R4 ;  /* 0x000000ffff097224 */ /* 0x000fe400078e0a04 */
[----:B------:R-:W-:Y:S01]  /*0b20*/  @!P0 IMAD.IADD R5, R5, 0x1, -R2 ;  /* 0x0000000105058824 */ /* 0x000fe200078e0a02 */
[C---:B------:R-:W-:Y:S01]  /*0b30*/  ISETP.GT.U32.AND P5, PT, R2.reuse, R7, PT ;  /* 0x000000070200720c */ /* 0x040fe20003fa4070 */
[C---:B------:R-:W-:Y:S02]  /*0b40*/  IMAD R9, R2.reuse, R9, R10 ;  /* 0x0000000902097224 */ /* 0x040fe400078e020a */
[----:B------:R-:W-:Y:S01]  /*0b50*/  IMAD.HI.U32 R6, R3, R11, RZ ;  /* 0x0000000b03067227 */ /* 0x000fe200078e00ff */
[C---:B------:R-:W-:Y:S02]  /*0b60*/  ISETP.GT.U32.AND P0, PT, R2.reuse, R5, PT ;  /* 0x000000050200720c */ /* 0x040fe40003f04070 */
[----:B------:R-:W-:Y:S01]  /*0b70*/  ISETP.GT.U32.AND P4, PT, R2, R9, PT ;  /* 0x000000090200720c */ /* 0x000fe20003f84070 */
[----:B------:R-:W-:-:S02]  /*0b80*/  IMAD.MOV R6, RZ, RZ, -R6 ;  /* 0x000000ffff067224 */ /* 0x000fc400078e0a06 */
[----:B------:R-:W-:-:S04]  /*0b90*/  IMAD.HI.U32 R4, R3, R13, RZ ;  /* 0x0000000d03047227 */ /* 0x000fc800078e00ff */
[C---:B------:R-:W-:Y:S02]  /*0ba0*/  IMAD R11, R2.reuse, R6, R11 ;  /* 0x00000006020b7224 */ /* 0x040fe400078e020b */
[----:B------:R-:W-:Y:S02]  /*0bb0*/  @!P5 IMAD.IADD R7, R7, 0x1, -R2 ;  /* 0x000000010707d824 */ /* 0x000fe400078e0a02 */
[----:B------:R-:W-:Y:S02]  /*0bc0*/  IMAD.MOV R4, RZ, RZ, -R4 ;  /* 0x000000ffff047224 */ /* 0x000fe400078e0a04 */
[--C-:B------:R-:W-:Y:S01]  /*0bd0*/  @!P0 IMAD.IADD R5, R5, 0x1, -R2.reuse ;  /* 0x0000000105058824 */ /* 0x100fe200078e0a02 */
[C---:B------:R-:W-:Y:S01]  /*0be0*/  ISETP.GT.U32.AND P0, PT, R2.reuse, R11, PT ;  /* 0x0000000b0200720c */ /* 0x040fe20003f04070 */
[C---:B------:R-:W-:Y:S01]  /*0bf0*/  IMAD R13, R2.reuse, R4, R13 ;  /* 0x00000004020d7224 */ /* 0x040fe200078e020d */
[C---:B------:R-:W-:Y:S01]  /*0c00*/  ISETP.GT.U32.AND P5, PT, R2.reuse, R7, PT ;  /* 0x000000070200720c */ /* 0x040fe20003fa4070 */
[----:B------:R-:W-:Y:S01]  /*0c10*/  @!P4 IMAD.IADD R9, R9, 0x1, -R2 ;  /* 0x000000010909c824 */ /* 0x000fe200078e0a02 */
[----:B------:R-:W-:Y:S01]  /*0c20*/  MOV R23, R5 ;  /* 0x0000000500177202 */ /* 0x000fe20000000f00 */
[C---:B------:R-:W-:Y:S01]  /*0c30*/  VIADD R20, R93.reuse, 0x7 ;  /* 0x000000075d147836 */ /* 0x040fe20000000000 */
[----:B------:R-:W-:Y:S01]  /*0c40*/  ISETP.GT.U32.AND P4, PT, R2, R13, PT ;  /* 0x0000000d0200720c */ /* 0x000fe20003f84070 */
[----:B------:R-:W-:-:S02]  /*0c50*/  VIADD R21, R93, 0x8 ;  /* 0x000000085d157836 */ /* 0x000fc40000000000 */
[----:B------:R-:W-:Y:S01]  /*0c60*/  IMAD.HI.U32 R4, R3, R15, RZ ;  /* 0x0000000f03047227 */ /* 0x000fe200078e00ff */
[----:B------:R-:W-:Y:S02]  /*0c70*/  IABS R17, R20 ;  /* 0x0000001400117213 */ /* 0x000fe40000000000 */
[----:B------:R-:W-:Y:S01]  /*0c80*/  IABS R10, R21 ;  /* 0x00000015000a7213 */ /* 0x000fe20000000000 */
[--C-:B------:R-:W-:Y:S01]  /*0c90*/  @!P0 IMAD.IADD R11, R11, 0x1, -R2.reuse ;  /* 0x000000010b0b8824 */ /* 0x100fe200078e0a02 */
[----:B------:R-:W-:Y:S01]  /*0ca0*/  ISETP.GE.AND P0, PT, R16, RZ, PT ;  /* 0x000000ff1000720c */ /* 0x000fe20003f06270 */
[----:B------:R-:W-:Y:S01]  /*0cb0*/  @!P5 IMAD.IADD R7, R7, 0x1, -R2 ;  /* 0x000000010707d824 */ /* 0x000fe200078e0a02 */
[----:B------:R-:W-:Y:S01]  /*0cc0*/  ISETP.GT.U32.AND P5, PT, R2, R9, PT ;  /* 0x000000090200720c */ /* 0x000fe20003fa4070 */
[----:B------:R-:W-:Y:S02]  /*0cd0*/  IMAD.MOV R4, RZ, RZ, -R4 ;  /* 0x000000ffff047224 */ /* 0x000fe400078e0a04 */
[----:B------:R-:W-:-:S04]  /*0ce0*/  IMAD.HI.U32 R6, R3, R17, RZ ;  /* 0x0000001103067227 */ /* 0x000fc800078e00ff */
[----:B------:R-:W-:Y:S01]  /*0cf0*/  @!P4 IMAD.IADD R13, R13, 0x1, -R2 ;  /* 0x000000010d0dc824 */ /* 0x000fe200078e0a02 */
[C---:B------:R-:W-:Y:S01]  /*0d00*/  ISETP.GT.U32.AND P4, PT, R2.reuse, R11, PT ;  /* 0x0000000b0200720c */ /* 0x040fe20003f84070 */
[----:B------:R-:W-:Y:S02]  /*0d10*/  IMAD R15, R2, R4, R15 ;  /* 0x00000004020f7224 */ /* 0x000fe400078e020f */
[----:B------:R-:W-:-:S04]  /*0d20*/  IMAD.HI.U32 R4, R3, R10, RZ ;  /* 0x0000000a03047227 */ /* 0x000fc800078e00ff */
[----:B------:R-:W-:Y:S02]  /*0d30*/  VIADD R22, R93, 0x9 ;  /* 0x000000095d167836 */ /* 0x000fe40000000000 */
[----:B------:R-:W-:Y:S02]  /*0d40*/  IMAD.MOV R6, RZ, RZ, -R6 ;  /* 0x000000ffff067224 */ /* 0x000fe400078e0a06 */
[----:B------:R-:W-:Y:S01]  /*0d50*/  IMAD.MOV R5, RZ, RZ, -R4 ;  /* 0x000000ffff057224 */ /* 0x000fe200078e0a04 */
[----:B------:R-:W-:Y:S01]  /*0d60*/  IABS R12, R22 ;  /* 0x00000016000c7213 */ /* 0x000fe20000000000 */
[C---:B------:R-:W-:Y:S02]  /*0d70*/  IMAD R17, R2.reuse, R6, R17 ;  /* 0x0000000602117224 */ /* 0x040fe400078e0211 */
[----:B------:R-:W-:Y:S01]  /*0d80*/  @!P1 IMAD.MOV R23, RZ, RZ, -R23 ;  /* 0x000000ffff179224 */ /* 0x000fe200078e0a17 */
[C---:B------:R-:W-:Y:S01]  /*0d90*/  ISETP.GT.U32.AND P1, PT, R2.reuse, R13, PT ;  /* 0x0000000d0200720c */ /* 0x040fe20003f24070 */
[----:B------:R-:W-:Y:S01]  /*0da0*/  @!P5 IMAD.IADD R9, R9, 0x1, -R2 ;  /* 0x000000010909d824 */ /* 0x000fe200078e0a02 */
[C---:B------:R-:W-:Y:S01]  /*0db0*/  ISETP.GT.U32.AND P5, PT, R2.reuse, R15, PT ;  /* 0x0000000f0200720c */ /* 0x040fe20003fa4070 */
[C---:B------:R-:W-:Y:S01]  /*0dc0*/  IMAD R5, R2.reuse, R5, R10 ;  /* 0x0000000502057224 */ /* 0x040fe200078e020a */
[----:B------:R-:W-:Y:S01]  /*0dd0*/  STL [R1+0xf30], R23 ;  /* 0x000f301701007387 */ /* 0x000fe20000100800 */
[----:B------:R-:W-:Y:S01]  /*0de0*/  @!P6 IMAD.MOV R7, RZ, RZ, -R7 ;  /* 0x000000ffff07e224 */ /* 0x000fe200078e0a07 */
[----:B------:R-:W-:Y:S01]  /*0df0*/  ISETP.GT.U32.AND P6, PT, R2, R17, PT ;  /* 0x000000110200720c */ /* 0x000fe20003fc4070 */
[----:B------:R-:W-:-:S02]  /*0e00*/  IMAD.MOV.U32 R6, RZ, RZ, R12 ;  /* 0x000000ffff067224 */ /* 0x000fc400078e000c */
[----:B------:R-:W-:Y:S01]  /*0e10*/  IMAD.MOV.U32 R12, RZ, RZ, R9 ;  /* 0x000000ffff0c7224 */ /* 0x000fe200078e0009 */
[----:B------:R0:W-:Y:S01]  /*0e20*/  STL [R1+0xf2c], R7 ;  /* 0x000f2c0701007387 */ /* 0x0001e20000100800 */
[----:B------:R-:W-:Y:S01]  /*0e30*/  @!P4 IMAD.IADD R11, R11, 0x1, -R2 ;  /* 0x000000010b0bc824 */ /* 0x000fe200078e0a02 */
[----:B------:R-:W-:Y:S01]  /*0e40*/  ISETP.GT.U32.AND P4, PT, R2, R5, PT ;  /* 0x000000050200720c */ /* 0x000fe20003f84070 */
[----:B------:R-:W-:Y:S01]  /*0e50*/  @!P2 IMAD.MOV R12, RZ, RZ, -R12 ;  /* 0x000000ffff0ca224 */ /* 0x000fe200078e0a0c */
[----:B------:R-:W-:Y:S01]  /*0e60*/  ISETP.GE.AND P2, PT, R18, RZ, PT ;  /* 0x000000ff1200720c */ /* 0x000fe20003f46270 */
[----:B------:R-:W-:-:S03]  /*0e70*/  IMAD.HI.U32 R4, R3, R6, RZ ;  /* 0x0000000603047227 */ /* 0x000fc600078e00ff */
[----:B------:R1:W-:Y:S01]  /*0e80*/  STL [R1+0xf28], R12 ;  /* 0x000f280c01007387 */ /* 0x0003e20000100800 */
[----:B------:R-:W-:Y:S01]  /*0e90*/  @!P1 IMAD.IADD R13, R13, 0x1, -R2 ;  /* 0x000000010d0d9824 */ /* 0x000fe200078e0a02 */
[----:B------:R-:W-:Y:S01]  /*0ea0*/  ISETP.GE.AND P1, PT, R19, RZ, PT ;  /* 0x000000ff1300720c */ /* 0x000fe20003f26270 */
[----:B0-----:R-:W-:Y:S02]  /*0eb0*/  IMAD.MOV R7, RZ, RZ, -R4 ;  /* 0x000000ffff077224 */ /* 0x001fe400078e0a04 */
[----:B------:R-:W-:Y:S02]  /*0ec0*/  VIADD R10, R93, 0xa ;  /* 0x0000000a5d0a7836 */ /* 0x000fe40000000000 */
[----:B------:R-:W-:Y:S02]  /*0ed0*/  @!P6 IMAD.IADD R17, R17, 0x1, -R2 ;  /* 0x000000011111e824 */ /* 0x000fe400078e0a02 */
[----:B------:R-:W-:Y:S01]  /*0ee0*/  IMAD R7, R2, R7, R6 ;  /* 0x0000000702077224 */ /* 0x000fe200078e0206 */
[----:B------:R-:W-:Y:S01]  /*0ef0*/  IABS R9, R10 ;  /* 0x0000000a00097213 */ /* 0x000fe20000000000 */
[----:B-1----:R-:W-:-:S02]  /*0f00*/  IMAD.MOV.U32 R12, RZ, RZ, R11 ;  /* 0x000000ffff0c7224 */ /* 0x002fc400078e000b */
[----:B------:R-:W-:Y:S02]  /*0f10*/  @!P4 IMAD.IADD R5, R5, 0x1, -R2 ;  /* 0x000000010505c824 */ /* 0x000fe400078e0a02 */
[----:B------:R-:W-:Y:S02]  /*0f20*/  IMAD.MOV.U32 R6, RZ, RZ, R13 ;  /* 0x000000ffff067224 */ /* 0x000fe400078e000d */
[----:B------:R-:W-:Y:S01]  /*0f30*/  VIADD R18, R93, 0xb ;  /* 0x0000000b5d127836 */ /* 0x000fe20000000000 */
[C---:B------:R-:W-:Y:S01]  /*0f40*/  ISETP.GT.U32.AND P4, PT, R2.reuse, R5, PT ;  /* 0x000000050200720c */ /* 0x040fe20003f84070 */
[----:B------:R-:W-:Y:S01]  /*0f50*/  @!P0 IMAD.MOV R12, RZ, RZ, -R12 ;  /* 0x000000ffff0c8224 */ /* 0x000fe200078e0a0c */
[C---:B------:R-:W-:Y:S01]  /*0f60*/  ISETP.GT.U32.AND P0, PT, R2.reuse, R17, PT ;  /* 0x000000110200720c */ /* 0x040fe20003f04070 */
[----:B------:R-:W-:Y:S01]  /*0f70*/  @!P2 IMAD.MOV R6, RZ, RZ, -R6 ;  /* 0x000000ffff06a224 */ /* 0x000fe200078e0a06 */
[----:B------:R-:W-:Y:S01]  /*0f80*/  IABS R11, R18 ;  /* 0x00000012000b7213 */ /* 0x000fe20000000000 */
[----:B------:R-:W-:Y:S01]  /*0f90*/  IMAD.HI.U32 R4, R3, R9, RZ ;  /* 0x0000000903047227 */ /* 0x000fe200078e00ff */
[----:B------:R-:W-:Y:S01]  /*0fa0*/  STL [R1+0xf24], R12 ;  /* 0x000f240c01007387 */ /* 0x000fe20000100800 */
[----:B------:R-:W-:-:S02]  /*0fb0*/  ISETP.GT.U32.AND P2, PT, R2, R7, PT ;  /* 0x000000070200720c */ /* 0x000fc40003f44070 */
[--C-:B------:R-:W-:Y:S01]  /*0fc0*/  @!P5 IMAD.IADD R15, R15, 0x1, -R2.reuse ;  /* 0x000000010f0fd824 */ /* 0x100fe200078e0a02 */
[----:B------:R0:W-:Y:S01]  /*0fd0*/  STL [R1+0xf20], R6 ;  /* 0x000f200601007387 */ /* 0x0001e20000100800 */
[----:B------:R-:W-:Y:S01]  /*0fe0*/  ISETP.GE.AND P5, PT, R20, RZ, PT ;  /* 0x000000ff1400720c */ /* 0x000fe20003fa6270 */
[----:B------:R-:W-:Y:S02]  /*0ff0*/  VIADD R19, R93, 0xc ;  /* 0x0000000c5d137836 */ /* 0x000fe40000000000 */
[----:B------:R-:W-:Y:S01]  /*1000*/  ISETP.GT.U32.AND P6, PT, R2, R15, PT ;  /* 0x0000000f0200720c */ /* 0x000fe20003fc4070 */
[--C-:B------:R-:W-:Y:S01]  /*1010*/  @!P0 IMAD.IADD R17, R17, 0x1, -R2.reuse ;  /* 0x0000000111118824 */ /* 0x100fe200078e0a02 */
[----:B------:R-:W-:Y:S01]  /*1020*/  ISETP.GE.AND P0, PT, R22, RZ, PT ;  /* 0x000000ff1600720c */ /* 0x000fe20003f06270 */
[----:B------:R-:W-:Y:S02]  /*1030*/  @!P4 IMAD.IADD R5, R5, 0x1, -R2 ;  /* 0x000000010505c824 */ /* 0x000fe400078e0a02 */
[----:B------:R-:W-:-:S02]  /*1040*/  IMAD.MOV.U32 R66, RZ, RZ, R17 ;  /* 0x000000ffff427224 */ /* 0x000fc400078e0011 */
[----:B0-----:R-:W-:Y:S02]  /*1050*/  IMAD.MOV R6, RZ, RZ, -R4 ;  /* 0x000000ffff067224 */ /* 0x001fe400078e0a04 */
[----:B------:R-:W-:-:S04]  /*1060*/  IMAD.HI.U32 R4, R3, R11, RZ ;  /* 0x0000000b03047227 */ /* 0x000fc800078e00ff */
[C---:B------:R-:W-:Y:S01]  /*1070*/  IMAD R9, R2.reuse, R6, R9 ;  /* 0x0000000602097224 */ /* 0x040fe200078e0209 */
[----:B------:R-:W-:Y:S01]  /*1080*/  IABS R6, R19 ;  /* 0x0000001300067213 */ /* 0x000fe20000000000 */
[----:B------:R-:W-:Y:S02]  /*1090*/  IMAD.MOV R4, RZ, RZ, -R4 ;  /* 0x000000ffff047224 */ /* 0x000fe400078e0a04 */
[----:B------:R-:W-:Y:S01]  /*10a0*/  @!P5 IMAD.MOV R66, RZ, RZ, -R66 ;  /* 0x000000ffff42d224 */ /* 0x000fe200078e0a42 */
[C---:B------:R-:W-:Y:S01]  /*10b0*/  ISETP.GT.U32.AND P4, PT, R2.reuse, R9, PT ;  /* 0x000000090200720c */ /* 0x040fe20003f84070 */
[----:B------:R-:W-:Y:S02]  /*10c0*/  IMAD R11, R2, R4, R11 ;  /* 0x00000004020b7224 */ /* 0x000fe400078e020b */
[--C-:B------:R-:W-:Y:S01]  /*10d0*/  @!P2 IMAD.IADD R7, R7, 0x1, -R2.reuse ;  /* 0x000000010707a824 */ /* 0x100fe200078e0a02 */
[----:B------:R-:W-:Y:S01]  /*10e0*/  ISETP.GE.AND P2, PT, R10, RZ, PT ;  /* 0x000000ff0a00720c */ /* 0x000fe20003f46270 */
[----:B------:R-:W-:Y:S01]  /*10f0*/  @!P6 IMAD.IADD R15, R15, 0x1, -R2 ;  /* 0x000000010f0fe824 */ /* 0x000fe200078e0a02 */
[----:B------:R-:W-:Y:S01]  /*1100*/  ISETP.GT.U32.AND P5, PT, R2, R11, PT ;  /* 0x0000000b0200720c */ /* 0x000fe20003fa4070 */
[----:B------:R-:W-:Y:S01]  /*1110*/  IMAD.HI.U32 R4, R3, R6, RZ ;  /* 0x0000000603047227 */ /* 0x000fe200078e00ff */
[----:B------:R-:W-:-:S03]  /*1120*/  ISETP.GE.AND P6, PT, R21, RZ, PT ;  /* 0x000000ff1500720c */ /* 0x000fc60003fc6270 */
[----:B------:R-:W-:Y:S01]  /*1130*/  VIADD R21, R93, 0xe ;  /* 0x0000000e5d157836 */ /* 0x000fe20000000000 */
[----:B------:R-:W-:Y:S01]  /*1140*/  IADD3 R13, PT, PT, -R4, RZ, RZ ;  /* 0x000000ff040d7210 */ /* 0x000fe20007ffe1ff */
[--C-:B------:R-:W-:Y:S01]  /*1150*/  @!P4 IMAD.IADD R9, R9, 0x1, -R2.reuse ;  /* 0x000000010909c824 */ /* 0x100fe200078e0a02 */
[C---:B------:R-:W-:Y:S01]  /*1160*/  ISETP.GT.U32.AND P4, PT, R2.reuse, R7, PT ;  /* 0x000000070200720c */ /* 0x040fe20003f84070 */
[C---:B------:R-:W-:Y:S01]  /*1170*/  VIADD R20, R93.reuse, 0xd ;  /* 0x0000000d5d147836 */ /* 0x040fe20000000000 */
[----:B------:R-:W-:Y:S01]  /*1180*/  IABS R12, R21 ;  /* 0x00000015000c7213 */ /* 0x000fe20000000000 */
[----:B------:R-:W-:Y:S02]  /*1190*/  VIADD R22, R93, 0xf ;  /* 0x0000000f5d167836 */ /* 0x000fe40000000000 */
[----:B------:R-:W-:Y:S01]  /*11a0*/  @!P5 IMAD.IADD R11, R11, 0x1, -R2 ;  /* 0x000000010b0bd824 */ /* 0x000fe200078e0a02 */
[----:B------:R-:W-:Y:S01]  /*11b0*/  IABS R10, R20 ;  /* 0x00000014000a7213 */ /* 0x000fe20000000000 */
[----:B------:R-:W-:Y:S01]  /*11c0*/  IMAD.MOV.U32 R58, RZ, RZ, R5 ;  /* 0x000000ffff3a7224 */ /* 0x000fe200078e0005 */
[----:B------:R-:W-:Y:S01]  /*11d0*/  IABS R16, R22 ;  /* 0x0000001600107213 */ /* 0x000fe20000000000 */
[----:B------:R-:W-:Y:S01]  /*11e0*/  IMAD.MOV.U32 R23, RZ, RZ, R15 ;  /* 0x000000ffff177224 */ /* 0x000fe200078e000f */
[C---:B------:R-:W-:Y:S01]  /*11f0*/  ISETP.GT.U32.AND P5, PT, R2.reuse, R11, PT ;  /* 0x0000000b0200720c */ /* 0x040fe20003fa4070 */
[----:B------:R-:W-:-:S02]  /*1200*/  IMAD R5, R2, R13, R6 ;  /* 0x0000000d02057224 */ /* 0x000fc400078e0206 */
[----:B------:R-:W-:Y:S02]  /*1210*/  IMAD.MOV.U32 R15, RZ, RZ, R12 ;  /* 0x000000ffff0f7224 */ /* 0x000fe400078e000c */
[----:B------:R-:W-:-:S04]  /*1220*/  IMAD.HI.U32 R4, R3, R10, RZ ;  /* 0x0000000a03047227 */ /* 0x000fc800078e00ff */
[----:B------:R-:W-:Y:S01]  /*1230*/  @!P4 IMAD.IADD R7, R7, 0x1, -R2 ;  /* 0x000000010707c824 */ /* 0x000fe200078e0a02 */
[----:B------:R-:W-:Y:S01]  /*1240*/  ISETP.GT.U32.AND P4, PT, R2, R5, PT ;  /* 0x000000050200720c */ /* 0x000fe20003f84070 */
[----:B------:R-:W-:Y:S02]  /*1250*/  IMAD.MOV.U32 R12, RZ, RZ, R16 ;  /* 0x000000ffff0c7224 */ /* 0x000fe400078e0010 */
[----:B------:R-:W-:-:S04]  /*1260*/  IMAD.HI.U32 R6, R3, R15, RZ ;  /* 0x0000000f03067227 */ /* 0x000fc800078e00ff */
[----:B------:R-:W-:Y:S01]  /*1270*/  @!P6 IMAD.MOV R58, RZ, RZ, -R58 ;  /* 0x000000ffff3ae224 */ /* 0x000fe200078e0a3a */
[----:B------:R-:W-:Y:S01]  /*1280*/  ISETP.GE.AND P6, PT, R18, RZ, PT ;  /* 0x000000ff1200720c */ /* 0x000fe20003fc6270 */
[----:B------:R-:W-:Y:S01]  /*1290*/  @!P1 IMAD.MOV R23, RZ, RZ, -R23 ;  /* 0x000000ffff179224 */ /* 0x000fe200078e0a17 */
[----:B------:R-:W-:Y:S01]  /*12a0*/  ISETP.GT.U32.AND P1, PT, R2, R9, PT ;  /* 0x000000090200720c */ /* 0x000fe20003f24070 */
[----:B------:R-:W-:Y:S02]  /*12b0*/  IMAD.MOV R13, RZ, RZ, -R4 ;  /* 0x000000ffff0d7224 */ /* 0x000fe400078e0a04 */
[----:B------:R-:W-:Y:S01]  /*12c0*/  IMAD.HI.U32 R4, R3, R12, RZ ;  /* 0x0000000c03047227 */ /* 0x000fe200078e00ff */
[----:B------:R0:W-:Y:S03]  /*12d0*/  STL [R1+0xf1c], R23 ;  /* 0x000f1c1701007387 */ /* 0x0001e60000100800 */
[----:B------:R-:W-:-:S02]  /*12e0*/  IMAD.MOV R6, RZ, RZ, -R6 ;  /* 0x000000ffff067224 */ /* 0x000fc400078e0a06 */
[----:B------:R-:W-:Y:S02]  /*12f0*/  VIADD R16, R93, 0x10 ;  /* 0x000000105d107836 */ /* 0x000fe40000000000 */
[----:B------:R-:W-:Y:S02]  /*1300*/  IMAD.MOV R17, RZ, RZ, -R4 ;  /* 0x000000ffff117224 */ /* 0x000fe400078e0a04 */
[C---:B------:R-:W-:Y:S01]  /*1310*/  IMAD R15, R2.reuse, R6, R15 ;  /* 0x00000006020f7224 */ /* 0x040fe200078e020f */
[----:B------:R-:W-:Y:S01]  /*1320*/  IABS R6, R16 ;  /* 0x0000001000067213 */ /* 0x000fe20000000000 */
[----:B------:R-:W-:Y:S02]  /*1330*/  @!P5 IMAD.IADD R11, R11, 0x1, -R2 ;  /* 0x000000010b0bd824 */ /* 0x000fe400078e0a02 */
[----:B------:R-:W-:Y:S01]  /*1340*/  IMAD.MOV.U32 R68, RZ, RZ, R7 ;  /* 0x000000ffff447224 */ /* 0x000fe200078e0007 */
[C---:B------:R-:W-:Y:S01]  /*1350*/  ISETP.GT.U32.AND P5, PT, R2.reuse, R15, PT ;  /* 0x0000000f0200720c */ /* 0x040fe20003fa4070 */
[----:B------:R-:W-:-:S02]  /*1360*/  IMAD R7, R2, R17, R12 ;  /* 0x0000001102077224 */ /* 0x000fc400078e020c */
[----:B------:R-:W-:Y:S02]  /*1370*/  IMAD.MOV.U32 R63, RZ, RZ, R11 ;  /* 0x000000ffff3f7224 */ /* 0x000fe400078e000b */
[----:B------:R-:W-:Y:S02]  /*1380*/  @!P4 IMAD.IADD R5, R5, 0x1, -R2 ;  /* 0x000000010505c824 */ /* 0x000fe400078e0a02 */
[C---:B------:R-:W-:Y:S02]  /*1390*/  IMAD R13, R2.reuse, R13, R10 ;  /* 0x0000000d020d7224 */ /* 0x040fe400078e020a */
[----:B------:R-:W-:Y:S01]  /*13a0*/  @!P6 IMAD.MOV R63, RZ, RZ, -R63 ;  /* 0x000000ffff3fe224 */ /* 0x000fe200078e0a3f */
[C---:B------:R-:W-:Y:S01]  /*13b0*/  ISETP.GT.U32.AND P6, PT, R2.reuse, R7, PT ;  /* 0x000000070200720c */ /* 0x040fe20003fc4070 */
[----:B------:R-:W-:Y:S01]  /*13c0*/  @!P1 IMAD.IADD R9, R9, 0x1, -R2 ;  /* 0x0000000109099824 */ /* 0x000fe200078e0a02 */
[C---:B------:R-:W-:Y:S01]  /*13d0*/  ISETP.GT.U32.AND P4, PT, R2.reuse, R13, PT ;  /* 0x0000000d0200720c */ /* 0x040fe20003f84070 */
[----:B------:R-:W-:Y:S01]  /*13e0*/  @!P0 IMAD.MOV R68, RZ, RZ, -R68 ;  /* 0x000000ffff448224 */ /* 0x000fe200078e0a44 */
[----:B------:R-:W-:Y:S01]  /*13f0*/  ISETP.GT.U32.AND P0, PT, R2, R5, PT ;  /* 0x000000050200720c */ /* 0x000fe20003f04070 */
[----:B------:R-:W-:Y:S01]  /*1400*/  IMAD.HI.U32 R4, R3, R6, RZ ;  /* 0x0000000603047227 */ /* 0x000fe200078e00ff */
[----:B------:R-:W-:-:S03]  /*1410*/  ISETP.GE.AND P1, PT, R19, RZ, PT ;  /* 0x000000ff1300720c */ /* 0x000fc60003f26270 */
[----:B------:R-:W-:Y:S02]  /*1420*/  VIADD R17, R93, 0x11 ;  /* 0x000000115d117836 */ /* 0x000fe40000000000 */
[----:B------:R-:W-:Y:S02]  /*1430*/  IMAD.MOV.U32 R62, RZ, RZ, R9 ;  /* 0x000000ffff3e7224 */ /* 0x000fe400078e0009 */
[----:B------:R-:W-:Y:S01]  /*1440*/  IMAD.MOV R9, RZ, RZ, -R4 ;  /* 0x000000ffff097224 */ /* 0x000fe200078e0a04 */
[----:B------:R-:W-:Y:S01]  /*1450*/  IABS R4, R17 ;  /* 0x0000001100047213 */ /* 0x000fe20000000000 */
[----:B------:R-:W-:Y:S01]  /*1460*/  @!P5 IMAD.IADD R15, R15, 0x1, -R2 ;  /* 0x000000010f0fd824 */ /* 0x000fe200078e0a02 */
[----:B------:R-:W-:Y:S01]  /*1470*/  @!P6 IADD3 R7, PT, PT, R7, -R2, RZ ;  /* 0x800000020707e210 */ /* 0x000fe20007ffe0ff */
[C---:B------:R-:W-:Y:S02]  /*1480*/  IMAD R9, R2.reuse, R9, R6 ;  /* 0x0000000902097224 */ /* 0x040fe400078e0206 */
[----:B------:R-:W-:Y:S01]  /*1490*/  IMAD.MOV.U32 R6, RZ, RZ, R4 ;  /* 0x000000ffff067224 */ /* 0x000fe200078e0004 */
[----:B------:R-:W-:Y:S01]  /*14a0*/  ISETP.GT.U32.AND P6, PT, R2, R15, PT ;  /* 0x0000000f0200720c */ /* 0x000fe20003fc4070 */
[--C-:B------:R-:W-:Y:S01]  /*14b0*/  @!P0 IMAD.IADD R5, R5, 0x1, -R2.reuse ;  /* 0x0000000105058824 */ /* 0x100fe200078e0a02 */
[----:B------:R-:W-:Y:S01]  /*14c0*/  ISETP.GE.AND P0, PT, R21, RZ, PT ;  /* 0x000000ff1500720c */ /* 0x000fe20003f06270 */
[----:B------:R-:W-:Y:S01]  /*14d0*/  @!P4 IMAD.IADD R13, R13, 0x1, -R2 ;  /* 0x000000010d0dc824 */ /* 0x000fe200078e0a02 */
[----:B------:R-:W-:Y:S01]  /*14e0*/  ISETP.GE.AND P4, PT, R22, RZ, PT ;  /* 0x000000ff1600720c */ /* 0x000fe20003f86270 */
[----:B------:R-:W-:-:S03]  /*14f0*/  IMAD.HI.U32 R4, R3, R6, RZ ;  /* 0x0000000603047227 */ /* 0x000fc600078e00ff */
[C---:B------:R-:W-:Y:S01]  /*1500*/  ISETP.GT.U32.AND P5, PT, R2.reuse, R13, PT ;  /* 0x0000000d0200720c */ /* 0x040fe20003fa4070 */
[----:B------:R-:W-:Y:S02]  /*1510*/  IMAD.MOV.U32 R67, RZ, RZ, R5 ;  /* 0x000000ffff437224 */ /* 0x000fe400078e0005 */
[----:B------:R-:W-:Y:S02]  /*1520*/  IMAD.MOV R5, RZ, RZ, -R4 ;  /* 0x000000ffff057224 */ /* 0x000fe400078e0a04 */
[----:B------:R-:W-:Y:S02]  /*1530*/  @!P6 IMAD.IADD R15, R15, 0x1, -R2 ;  /* 0x000000010f0fe824 */ /* 0x000fe400078e0a02 */
[C---:B------:R-:W-:Y:S02]  /*1540*/  IMAD R5, R2.reuse, R5, R6 ;  /* 0x0000000502057224 */ /* 0x040fe400078e0206 */
[----:B------:R-:W-:Y:S02]  /*1550*/  VIADD R18, R93, 0x12 ;  /* 0x000000125d127836 */ /* 0x000fe40000000000 */
[----:B------:R-:W-:Y:S01]  /*1560*/  @!P2 IMAD.MOV R62, RZ, RZ, -R62 ;  /* 0x000000ffff3ea224 */ /* 0x000fe200078e0a3e */
[C---:B------:R-:W-:Y:S01]  /*1570*/  ISETP.GT.U32.AND P6, PT, R2.reuse, R5, PT ;  /* 0x000000050200720c */ /* 0x040fe20003fc4070 */
[----:B------:R-:W-:Y:S01]  /*1580*/  @!P5 IMAD.IADD R13, R13, 0x1, -R2 ;  /* 0x000000010d0dd824 */ /* 0x000fe200078e0a02 */
[----:B------:R-:W-:Y:S01]  /*1590*/  IABS R11, R18 ;  /* 0x00000012000b7213 */ /* 0x000fe20000000000 */
[----:B------:R-:W-:Y:S01]  /*15a0*/  @!P1 IMAD.MOV R67, RZ, RZ, -R67 ;  /* 0x000000ffff439224 */ /* 0x000fe200078e0a43 */
[----:B------:R-:W-:Y:S01]  /*15b0*/  ISETP.GT.U32.AND P5, PT, R2, R9, PT ;  /* 0x000000090200720c */ /* 0x000fe20003fa4070 */
[C---:B------:R-:W-:Y:S01]  /*15c0*/  VIADD R19, R93.reuse, 0x13 ;  /* 0x000000135d137836 */ /* 0x040fe20000000000 */
[----:B------:R-:W-:Y:S01]  /*15d0*/  ISETP.GE.AND P2, PT, R20, RZ, PT ;  /* 0x000000ff1400720c */ /* 0x000fe20003f46270 */
[----:B------:R-:W-:Y:S01]  /*15e0*/  VIADD R20, R93, 0x14 ;  /* 0x000000145d147836 */ /* 0x000fe20000000000 */
[----:B------:R-:W-:Y:S01]  /*15f0*/  ISETP.GT.U32.AND P1, PT, R2, R7, PT ;  /* 0x000000070200720c */ /* 0x000fe20003f24070 */
[----:B------:R-:W-:Y:S01]  /*1600*/  IMAD.HI.U32 R4, R3, R11, RZ ;  /* 0x0000000b03047227 */ /* 0x000fe200078e00ff */
[----:B------:R-:W-:-:S02]  /*1610*/  IABS R10, R19 ;  /* 0x00000013000a7213 */ /* 0x000fc40000000000 */
[----:B------:R-:W-:Y:S01]  /*1620*/  IABS R12, R20 ;  /* 0x00000014000c7213 */ /* 0x000fe20000000000 */
[----:B------:R-:W-:Y:S02]  /*1630*/  @!P6 IMAD.IADD R5, R5, 0x1, -R2 ;  /* 0x000000010505e824 */ /* 0x000fe400078e0a02 */
[----:B------:R-:W-:Y:S02]  /*1640*/  IMAD.MOV R6, RZ, RZ, -R4 ;  /* 0x000000ffff067224 */ /* 0x000fe400078e0a04 */
[----:B------:R-:W-:Y:S01]  /*1650*/  @!P5 IMAD.IADD R9, R9, 0x1, -R2 ;  /* 0x000000010909d824 */ /* 0x000fe200078e0a02 */
[C---:B------:R-:W-:Y:S01]  /*1660*/  ISETP.GT.U32.AND P6, PT, R2.reuse, R5, PT ;  /* 0x000000050200720c */ /* 0x040fe20003fc4070 */
[----:B------:R-:W-:Y:S01]  /*1670*/  IMAD R11, R2, R6, R11 ;  /* 0x00000006020b7224 */ /* 0x000fe200078e020b */
[----:B------:R-:W-:Y:S01]  /*1680*/  ISETP.GE.AND P5, PT, R17, RZ, PT ;  /* 0x000000ff1100720c */ /* 0x000fe20003fa6270 */
[----:B------:R-:W-:-:S04]  /*1690*/  IMAD.HI.U32 R6, R3, R12, RZ ;  /* 0x0000000c03067227 */ /* 0x000fc800078e00ff */
[----:B------:R-:W-:Y:S02]  /*16a0*/  IMAD.MOV.U32 R61, RZ, RZ, R13 ;  /* 0x000000ffff3d7224 */ /* 0x000fe400078e000d */
[----:B------:R-:W-:Y:S01]  /*16b0*/  @!P1 IMAD.IADD R7, R7, 0x1, -R2 ;  /* 0x0000000107079824 */ /* 0x000fe200078e0a02 */
[----:B------:R-:W-:Y:S01]  /*16c0*/  ISETP.GE.AND P1, PT, R16, RZ, PT ;  /* 0x000000ff1000720c */ /* 0x000fe20003f26270 */
[----:B------:R-:W-:Y:S02]  /*16d0*/  IMAD.MOV.U32 R60, RZ, RZ, R15 ;  /* 0x000000ffff3c7224 */ /* 0x000fe400078e000f */
[----:B------:R-:W-:Y:S01]  /*16e0*/  @!P2 IMAD.MOV R61, RZ, RZ, -R61 ;  /* 0x000000ffff3da224 */ /* 0x000fe200078e0a3d */
[----:B------:R-:W-:Y:S01]  /*16f0*/  ISETP.GT.U32.AND P2, PT, R2, R9, PT ;  /* 0x000000090200720c */ /* 0x000fe20003f44070 */
[----:B------:R-:W-:Y:S02]  /*1700*/  IMAD.MOV R15, RZ, RZ, -R6 ;  /* 0x000000ffff0f7224 */ /* 0x000fe400078e0a06 */
[----:B------:R-:W-:-:S02]  /*1710*/  IMAD.MOV.U32 R59, RZ, RZ, R7 ;  /* 0x000000ffff3b7224 */ /* 0x000fc400078e0007 */
[----:B------:R-:W-:-:S04]  /*1720*/  IMAD.HI.U32 R4, R3, R10, RZ ;  /* 0x0000000a03047227 */ /* 0x000fc800078e00ff */
[----:B------:R-:W-:Y:S01]  /*1730*/  @!P0 IMAD.MOV R60, RZ, RZ, -R60 ;  /* 0x000000ffff3c8224 */ /* 0x000fe200078e0a3c */
[C---:B------:R-:W-:Y:S01]  /*1740*/  ISETP.GT.U32.AND P0, PT, R2.reuse, R11, PT ;  /* 0x0000000b0200720c */ /* 0x040fe20003f04070 */
[C---:B------:R-:W-:Y:S02]  /*1750*/  IMAD R7, R2.reuse, R15, R12 ;  /* 0x0000000f02077224 */ /* 0x040fe400078e020c */
[----:B------:R-:W-:Y:S02]  /*1760*/  IMAD.MOV R13, RZ, RZ, -R4 ;  /* 0x000000ffff0d7224 */ /* 0x000fe400078e0a04 */
[----:B------:R-:W-:Y:S01]  /*1770*/  @!P6 IMAD.IADD R5, R5, 0x1, -R2 ;  /* 0x000000010505e824 */ /* 0x000fe200078e0a02 */
[C---:B------:R-:W-:Y:S01]  /*1780*/  ISETP.GT.U32.AND P6, PT, R2.reuse, R7, PT ;  /* 0x000000070200720c */ /* 0x040fe20003fc4070 */
[----:B------:R-:W-:Y:S02]  /*1790*/  IMAD R13, R2, R13, R10 ;  /* 0x0000000d020d7224 */ /* 0x000fe400078e020a */
[----:B------:R-:W-:-:S02]  /*17a0*/  VIADD R12, R93, 0x16 ;  /* 0x000000165d0c7836 */ /* 0x000fc40000000000 */
[----:B------:R-:W-:Y:S02]  /*17b0*/  VIADD R10, R93, 0x15 ;  /* 0x000000155d0a7836 */ /* 0x000fe40000000000 */
[--C-:B------:R-:W-:Y:S01]  /*17c0*/  @!P2 IMAD.IADD R9, R9, 0x1, -R2.reuse ;  /* 0x000000010909a824 */ /* 0x100fe200078e0a02 */
[----:B------:R-:W-:Y:S01]  /*17d0*/  IABS R4, R12 ;  /* 0x0000000c00047213 */ /* 0x000fe20000000000 */
[----:B------:R-:W-:Y:S01]  /*17e0*/  @!P0 IMAD.IADD R11, R11, 0x1, -R2 ;  /* 0x000000010b0b8824 */ /* 0x000fe200078e0a02 */
[----:B------:R-:W-:Y:S01]  /*17f0*/  IABS R6, R10 ;  /* 0x0000000a00067213 */ /* 0x000fe20000000000 */
[----:B------:R-:W-:Y:S01]  /*1800*/  IMAD.MOV.U32 R64, RZ, RZ, R9 ;  /* 0x000000ffff407224 */ /* 0x000fe200078e0009 */
[----:B------:R-:W-:Y:S01]  /*1810*/  ISETP.GE.AND P0, PT, R19, RZ, PT ;  /* 0x000000ff1300720c */ /* 0x000fe20003f06270 */
[----:B------:R-:W-:Y:S01]  /*1820*/  IMAD.MOV.U32 R9, RZ, RZ, R4 ;  /* 0x000000ffff097224 */ /* 0x000fe200078e0004 */
[----:B------:R-:W-:Y:S01]  /*1830*/  ISETP.GE.AND P2, PT, R18, RZ, PT ;  /* 0x000000ff1200720c */ /* 0x000fe20003f46270 */
[----:B------:R-:W-:Y:S01]  /*1840*/  @!P1 IMAD.MOV R64, RZ, RZ, -R64 ;  /* 0x000000ffff409224 */ /* 0x000fe200078e0a40 */
[----:B------:R-:W-:Y:S01]  /*1850*/  ISETP.GT.U32.AND P1, PT, R2, R11, PT ;  /* 0x0000000b0200720c */ /* 0x000fe20003f24070 */
[----:B------:R-:W-:-:S02]  /*1860*/  @!P6 IMAD.IADD R7, R7, 0x1, -R2 ;  /* 0x000000010707e824 */ /* 0x000fc400078e0a02 */
[----:B------:R-:W-:-:S03]  /*1870*/  IMAD.HI.U32 R4, R3, R6, RZ ;  /* 0x0000000603047227 */ /* 0x000fc600078e00ff */
[----:B------:R-:W-:Y:S01]  /*1880*/  ISETP.GT.U32.AND P6, PT, R2, R7, PT ;  /* 0x000000070200720c */ /* 0x000fe20003fc4070 */
[----:B------:R-:W-:Y:S02]  /*1890*/  IMAD.MOV.U32 R65, RZ, RZ, R5 ;  /* 0x000000ffff417224 */ /* 0x000fe400078e0005 */
[----:B------:R-:W-:Y:S02]  /*18a0*/  IMAD.MOV R5, RZ, RZ, -R4 ;  /* 0x000000ffff057224 */ /* 0x000fe400078e0a04 */
[----:B------:R-:W-:Y:S01]  /*18b0*/  IMAD.HI.U32 R4, R3, R9, RZ ;  /* 0x0000000903047227 */ /* 0x000fe200078e00ff */
[----:B------:R-:W-:Y:S02]  /*18c0*/  @!P5 IADD3 R65, PT, PT, -R65, RZ, RZ ;  /* 0x000000ff4141d210 */ /* 0x000fe40007ffe1ff */
[----:B------:R-:W-:Y:S01]  /*18d0*/  ISETP.GE.AND P5, PT, R20, RZ, PT ;  /* 0x000000ff1400720c */ /* 0x000fe20003fa6270 */
[----:B------:R-:W-:Y:S01]  /*18e0*/  @!P4 IMAD.MOV R59, RZ, RZ, -R59 ;  /* 0x000000ffff3bc224 */ /* 0x000fe200078e0a3b */
[C---:B------:R-:W-:Y:S01]  /*18f0*/  ISETP.GT.U32.AND P4, PT, R2.reuse, R13, PT ;  /* 0x0000000d0200720c */ /* 0x040fe20003f84070 */
[----:B------:R-:W-:-:S02]  /*1900*/  IMAD R5, R2, R5, R6 ;  /* 0x0000000502057224 */ /* 0x000fc400078e0206 */
[----:B------:R-:W-:Y:S02]  /*1910*/  IMAD.MOV R4, RZ, RZ, -R4 ;  /* 0x000000ffff047224 */ /* 0x000fe400078e0a04 */
[--C-:B------:R-:W-:Y:S01]  /*1920*/  @!P1 IMAD.IADD R11, R11, 0x1, -R2.reuse ;  /* 0x000000010b0b9824 */ /* 0x100fe200078e0a02 */
[C---:B------:R-:W-:Y:S01]  /*1930*/  ISETP.GT.U32.AND P1, PT, R2.reuse, R5, PT ;  /* 0x000000050200720c */ /* 0x040fe20003f24070 */
[C---:B------:R-:W-:Y:S02]  /*1940*/  IMAD R9, R2.reuse, R4, R9 ;  /* 0x0000000402097224 */ /* 0x040fe400078e0209 */
[----:B------:R-:W-:Y:S02]  /*1950*/  VIADD R16, R93, 0x17 ;  /* 0x000000175d107836 */ /* 0x000fe40000000000 */
[--C-:B------:R-:W-:Y:S01]  /*1960*/  @!P6 IMAD.IADD R7, R7, 0x1, -R2.reuse ;  /* 0x000000010707e824 */ /* 0x100fe200078e0a02 */
[----:B------:R-:W-:Y:S01]  /*1970*/  ISETP.GT.U32.AND P6, PT, R2, R9, PT ;  /* 0x000000090200720c */ /* 0x000fe20003fc4070 */
[----:B------:R-:W-:Y:S01]  /*1980*/  @!P4 IMAD.IADD R13, R13, 0x1, -R2 ;  /* 0x000000010d0dc824 */ /* 0x000fe200078e0a02 */
[----:B------:R-:W-:Y:S01]  /*1990*/  IABS R15, R16 ;  /* 0x00000010000f7213 */ /* 0x000fe20000000000 */
[----:B------:R-:W-:-:S02]  /*19a0*/  VIADD R17, R93, 0x18 ;  /* 0x000000185d117836 */ /* 0x000fc40000000000 */
[----:B0-----:R-:W-:Y:S01]  /*19b0*/  IMAD.MOV.U32 R23, RZ, RZ, R11 ;  /* 0x000000ffff177224 */ /* 0x001fe200078e000b */
[----:B------:R-:W-:Y:S01]  /*19c0*/  ISETP.GT.U32.AND P4, PT, R2, R13, PT ;  /* 0x0000000d0200720c */ /* 0x000fe20003f84070 */
[----:B------:R-:W-:Y:S01]  /*19d0*/  IMAD.HI.U32 R4, R3, R15, RZ ;  /* 0x0000000f03047227 */ /* 0x000fe200078e00ff */
[----:B------:R-:W-:-:S03]  /*19e0*/  IABS R6, R17 ;  /* 0x0000001100067213 */ /* 0x000fc60000000000 */
[----:B------:R-:W-:Y:S01]  /*19f0*/  @!P1 IMAD.IADD R5, R5, 0x1, -R2 ;  /* 0x0000000105059824 */ /* 0x000fe200078e0a02 */
[----:B------:R-:W-:Y:S01]  /*1a00*/  ISETP.GE.AND P1, PT, R12, RZ, PT ;  /* 0x000000ff0c00720c */ /* 0x000fe20003f26270 */
[----:B------:R-:W-:Y:S02]  /*1a10*/  IMAD.MOV R4, RZ, RZ, -R4 ;  /* 0x000000ffff047224 */ /* 0x000fe400078e0a04 */
[----:B------:R-:W-:Y:S01]  /*1a20*/  @!P6 IMAD.IADD R9, R9, 0x1, -R2 ;  /* 0x000000010909e824 */ /* 0x000fe200078e0a02 */
[C---:B------:R-:W-:Y:S01]  /*1a30*/  ISETP.GT.U32.AND P6, PT, R2.reuse, R5, PT ;  /* 0x000000050200720c */ /* 0x040fe20003fc4070 */
[----:B------:R-:W-:Y:S02]  /*1a40*/  IMAD R15, R2, R4, R15 ;  /* 0x00000004020f7224 */ /* 0x000fe400078e020f */
[----:B------:R-:W-:-:S04]  /*1a50*/  IMAD.HI.U32 R4, R3, R6, RZ ;  /* 0x0000000603047227 */ /* 0x000fc800078e00ff */
[----:B------:R-:W-:Y:S02]  /*1a60*/  IMAD.MOV.U32 R11, RZ, RZ, R7 ;  /* 0x000000ffff0b7224 */ /* 0x000fe400078e0007 */
[----:B------:R-:W-:Y:S02]  /*1a70*/  IMAD.MOV R7, RZ, RZ, -R4 ;  /* 0x000000ffff077224 */ /* 0x000fe400078e0a04 */
[----:B------:R-:W-:Y:S01]  /*1a80*/  @!P4 IMAD.IADD R13, R13, 0x1, -R2 ;  /* 0x000000010d0dc824 */ /* 0x000fe200078e0a02 */
[----:B------:R-:W-:Y:S01]  /*1a90*/  ISETP.GE.AND P4, PT, R10, RZ, PT ;  /* 0x000000ff0a00720c */ /* 0x000fe20003f86270 */
[C---:B------:R-:W-:Y:S02]  /*1aa0*/  IMAD R7, R2.reuse, R7, R6 ;  /* 0x0000000702077224 */ /* 0x040fe400078e0206 */
[----:B------:R-:W-:Y:S01]  /*1ab0*/  @!P0 IMAD.MOV R13, RZ, RZ, -R13 ;  /* 0x000000ffff0d8224 */ /* 0x000fe200078e0a0d */
[C---:B------:R-:W-:Y:S01]  /*1ac0*/  ISETP.GT.U32.AND P0, PT, R2.reuse, R15, PT ;  /* 0x0000000f0200720c */ /* 0x040fe20003f04070 */
[----:B------:R-:W-:Y:S01]  /*1ad0*/  @!P6 IMAD.IADD R5, R5, 0x1, -R2 ;  /* 0x000000010505e824 */ /* 0x000fe200078e0a02 */
[----:B------:R-:W-:Y:S01]  /*1ae0*/  ISETP.GT.U32.AND P6, PT, R2, R7, PT ;  /* 0x000000070200720c */ /* 0x000fe20003fc4070 */
[----:B------:R-:W-:-:S02]  /*1af0*/  VIADD R19, R93, 0x1a ;  /* 0x0000001a5d137836 */ /* 0x000fc40000000000 */
[C---:B------:R-:W-:Y:S02]  /*1b00*/  VIADD R18, R93.reuse, 0x19 ;  /* 0x000000195d127836 */ /* 0x040fe40000000000 */
[----:B------:R-:W-:Y:S01]  /*1b10*/  VIADD R20, R93, 0x1b ;  /* 0x0000001b5d147836 */ /* 0x000fe20000000000 */
[----:B------:R-:W-:Y:S01]  /*1b20*/  IABS R12, R19 ;  /* 0x00000013000c7213 */ /* 0x000fe20000000000 */
[----:B------:R-:W-:Y:S01]  /*1b30*/  @!P2 IMAD.MOV R23, RZ, RZ, -R23 ;  /* 0x000000ffff17a224 */ /* 0x000fe200078e0a17 */
[----:B------:R-:W-:Y:S01]  /*1b40*/  IABS R10, R18 ;  /* 0x00000012000a7213 */ /* 0x000fe20000000000 */
[----:B------:R-:W-:Y:S01]  /*1b50*/  @!P5 IMAD.MOV R11, RZ, RZ, -R11 ;  /* 0x000000ffff0bd224 */ /* 0x000fe200078e0a0b */
[----:B------:R-:W-:Y:S01]  /*1b60*/  ISETP.GE.AND P5, PT, R16, RZ, PT ;  /* 0x000000ff1000720c */ /* 0x000fe20003fa6270 */
[----:B------:R-:W-:Y:S01]  /*1b70*/  IMAD.HI.U32 R6, R3, R12, RZ ;  /* 0x0000000c03067227 */ /* 0x000fe200078e00ff */
[----:B------:R-:W-:Y:S01]  /*1b80*/  ISETP.GT.U32.AND P2, PT, R2, R9, PT ;  /* 0x000000090200720c */ /* 0x000fe20003f44070 */
[----:B------:R-:W-:Y:S01]  /*1b90*/  STL [R1+0xf34], R23 ;  /* 0x000f341701007387 */ /* 0x000fe20000100800 */
[----:B------:R-:W-:Y:S01]  /*1ba0*/  IABS R16, R20 ;  /* 0x0000001400107213 */ /* 0x000fe20000000000 */
[----:B------:R-:W-:Y:S01]  /*1bb0*/  @!P0 IMAD.IADD R15, R15, 0x1, -R2 ;  /* 0x000000010f0f8824 */ /* 0x000fe200078e0a02 */
[----:B------:R-:W-:Y:S01]  /*1bc0*/  ISETP.GE.AND P0, PT, R18, RZ, PT ;  /* 0x000000ff1200720c */ /* 0x000fe20003f06270 */
[----:B------:R0:W-:Y:S01]  /*1bd0*/  STL [R1+0xf38], R13 ;  /* 0x000f380d01007387 */ /* 0x0001e20000100800 */
[----:B------:R-:W-:-:S02]  /*1be0*/  IMAD.MOV.U32 R21, RZ, RZ, R5 ;  /* 0x000000ffff157224 */ /* 0x000fc400078e0005 */
[----:B------:R-:W-:Y:S01]  /*1bf0*/  @!P6 IMAD.IADD R7, R7, 0x1, -R2 ;  /* 0x000000010707e824 */ /* 0x000fe200078e0a02 */
[----:B------:R1:W-:Y:S01]  /*1c00*/  STL [R1+0xf3c], R11 ;  /* 0x000f3c0b01007387 */ /* 0x0003e20000100800 */
[----:B------:R-:W-:-:S03]  /*1c10*/  IMAD.HI.U32 R4, R3, R10, RZ ;  /* 0x0000000a03047227 */ /* 0x000fc600078e00ff */
[C---:B------:R-:W-:Y:S01]  /*1c20*/  ISETP.GT.U32.AND P6, PT, R2.reuse, R7, PT ;  /* 0x000000070200720c */ /* 0x040fe20003fc4070 */
[----:B------:R-:W-:Y:S01]  /*1c30*/  @!P4 IMAD.MOV R21, RZ, RZ, -R21 ;  /* 0x000000ffff15c224 */ /* 0x000fe200078e0a15 */
[----:B------:R-:W-:Y:S01]  /*1c40*/  ISETP.GT.U32.AND P4, PT, R2, R15, PT ;  /* 0x0000000f0200720c */ /* 0x000fe20003f84070 */
[----:B0-----:R-:W-:Y:S02]  /*1c50*/  IMAD.MOV R13, RZ, RZ, -R6 ;  /* 0x000000ffff0d7224 */ /* 0x001fe400078e0a06 */
[----:B------:R-:W-:Y:S01]  /*1c60*/  IMAD.MOV.U32 R6, RZ, RZ, R16 ;  /* 0x000000ffff067224 */ /* 0x000fe200078e0010 */
[----:B------:R-:W-:Y:S01]  /*1c70*/  STL [R1+0xf40], R21 ;  /* 0x000f401501007387 */ /* 0x000fe20000100800 */
[----:B-1----:R-:W-:Y:S02]  /*1c80*/  IMAD.MOV R11, RZ, RZ, -R4 ;  /* 0x000000ffff0b7224 */ /* 0x002fe400078e0a04 */
[----:B------:R-:W-:-:S04]  /*1c90*/  IMAD.HI.U32 R4, R3, R6, RZ ;  /* 0x0000000603047227 */ /* 0x000fc800078e00ff */
[C---:B------:R-:W-:Y:S02]  /*1ca0*/  IMAD R13, R2.reuse, R13, R12 ;  /* 0x0000000d020d7224 */ /* 0x040fe400078e020c */
[----:B------:R-:W-:Y:S01]  /*1cb0*/  @!P2 IMAD.IADD R9, R9, 0x1, -R2 ;  /* 0x000000010909a824 */ /* 0x000fe200078e0a02 */
[----:B------:R-:W-:Y:S01]  /*1cc0*/  ISETP.GE.AND P2, PT, R17, RZ, PT ;  /* 0x000000ff1100720c */ /* 0x000fe20003f46270 */
[----:B------:R-:W-:Y:S02]  /*1cd0*/  VIADD R12, R93, 0x1c ;  /* 0x0000001c5d0c7836 */ /* 0x000fe40000000000 */
[----:B------:R-:W-:Y:S02]  /*1ce0*/  IMAD.MOV R5, RZ, RZ, -R4 ;  /* 0x000000ffff057224 */ /* 0x000fe400078e0a04 */
[----:B------:R-:W-:Y:S01]  /*1cf0*/  IMAD R11, R2, R11, R10 ;  /* 0x0000000b020b7224 */ /* 0x000fe200078e020a */
[----:B------:R-:W-:Y:S01]  /*1d00*/  IABS R10, R12 ;  /* 0x0000000c000a7213 */ /* 0x000fe20000000000 */
[----:B------:R-:W-:-:S02]  /*1d10*/  IMAD.MOV.U32 R16, RZ, RZ, R9 ;  /* 0x000000ffff107224 */ /* 0x000fc400078e0009 */
[C---:B------:R-:W-:Y:S02]  /*1d20*/  IMAD R5, R2.reuse, R5, R6 ;  /* 0x0000000502057224 */ /* 0x040fe400078e0206 */
[----:B------:R-:W-:Y:S01]  /*1d30*/  @!P1 IMAD.MOV R16, RZ, RZ, -R16 ;  /* 0x000000ffff109224 */ /* 0x000fe200078e0a10 */
[C---:B------:R-:W-:Y:S01]  /*1d40*/  ISETP.GT.U32.AND P1, PT, R2.reuse, R11, PT ;  /* 0x0000000b0200720c */ /* 0x040fe20003f24070 */
[--C-:B------:R-:W-:Y:S01]  /*1d50*/  @!P4 IMAD.IADD R15, R15, 0x1, -R2.reuse ;  /* 0x000000010f0fc824 */ /* 0x100fe200078e0a02 */
[C---:B------:R-:W-:Y:S01]  /*1d60*/  ISETP.GT.U32.AND P4, PT, R2.reuse, R13, PT ;  /* 0x0000000d0200720c */ /* 0x040fe20003f84070 */
[----:B------:R-:W-:Y:S01]  /*1d70*/  @!P6 IMAD.IADD R7, R7, 0x1, -R2 ;  /* 0x000000010707e824 */ /* 0x000fe200078e0a02 */
[----:B------:R-:W-:Y:S01]  /*1d80*/  ISETP.GT.U32.AND P6, PT, R2, R5, PT ;  /* 0x000000050200720c */ /* 0x000fe20003fc4070 */
[----:B------:R-:W-:Y:S01]  /*1d90*/  IMAD.MOV.U32 R9, RZ, RZ, R10 ;  /* 0x000000ffff097224 */ /* 0x000fe200078e000a */
[----:B------:R0:W-:Y:S01]  /*1da0*/  STL [R1+0xf44], R16 ;  /* 0x000f441001007387 */ /* 0x0001e20000100800 */
[----:B------:R-:W-:-:S02]  /*1db0*/  VIADD R18, R93, 0x1e ;  /* 0x0000001e5d127836 */ /* 0x000fc40000000000 */
[----:B------:R-:W-:-:S03]  /*1dc0*/  IMAD.HI.U32 R4, R3, R9, RZ ;  /* 0x0000000903047227 */ /* 0x000fc600078e00ff */
[----:B------:R-:W-:Y:S01]  /*1dd0*/  IABS R10, R18 ;  /* 0x00000012000a7213 */ /* 0x000fe20000000000 */
[----:B------:R-:W-:Y:S02]  /*1de0*/  IMAD.MOV R4, RZ, RZ, -R4 ;  /* 0x000000ffff047224 */ /* 0x000fe400078e0a04 */
[--C-:B------:R-:W-:Y:S01]  /*1df0*/  @!P4 IMAD.IADD R13, R13, 0x1, -R2.reuse ;  /* 0x000000010d0dc824 */ /* 0x100fe200078e0a02 */
[----:B0-----:R-:W-:Y:S01]  /*1e00*/  IADD3 R16, PT, PT, R93, 0x1d, RZ ;  /* 0x0000001d5d107810 */ /* 0x001fe20007ffe0ff */
[C---:B------:R-:W-:Y:S02]  /*1e10*/  IMAD R9, R2.reuse, R4, R9 ;  /* 0x0000000402097224 */ /* 0x040fe400078e0209 */
[----:B------:R-:W-:Y:S01]  /*1e20*/  IMAD.MOV.U32 R22, RZ, RZ, R15 ;  /* 0x000000ffff167224 */ /* 0x000fe200078e000f */
[----:B------:R-:W-:Y:S01]  /*1e30*/  IABS R6, R16 ;  /* 0x0000001000067213 */ /* 0x000fe20000000000 */
[----:B------:R-:W-:Y:S01]  /*1e40*/  @!P6 IMAD.IADD R5, R5, 0x1, -R2 ;  /* 0x000000010505e824 */ /* 0x000fe200078e0a02 */
[----:B------:R-:W-:Y:S01]  /*1e50*/  ISETP.GT.U32.AND P6, PT, R2, R13, PT ;  /* 0x0000000d0200720c */ /* 0x000fe20003fc4070 */
[----:B------:R-:W-:-:S02]  /*1e60*/  @!P5 IMAD.MOV R22, RZ, RZ, -R22 ;  /* 0x000000ffff16d224 */ /* 0x000fc400078e0a16 */
[C---:B------:R-:W-:Y:S01]  /*1e70*/  IMAD.HI.U32 R4, R3.reuse, R6, RZ ;  /* 0x0000000603047227 */ /* 0x040fe200078e00ff */
[----:B------:R-:W-:Y:S02]  /*1e80*/  ISETP.GT.U32.AND P5, PT, R2, R5, PT ;  /* 0x000000050200720c */ /* 0x000fe40003fa4070 */
[----:B------:R0:W-:Y:S01]  /*1e90*/  STL [R1+0xf4c], R22 ;  /* 0x000f4c1601007387 */ /* 0x0001e20000100800 */
[----:B------:R-:W-:Y:S02]  /*1ea0*/  IMAD.MOV R15, RZ, RZ, -R4 ;  /* 0x000000ffff0f7224 */ /* 0x000fe400078e0a04 */
[----:B------:R-:W-:-:S04]  /*1eb0*/  IMAD.HI.U32 R4, R3, R10, RZ ;  /* 0x0000000a03047227 */ /* 0x000fc800078e00ff */
[----:B------:R-:W-:Y:S01]  /*1ec0*/  @!P1 IMAD.IADD R11, R11, 0x1, -R2 ;  /* 0x000000010b0b9824 */ /* 0x000fe200078e0a02 */
[----:B------:R-:W-:Y:S01]  /*1ed0*/  ISETP.GE.AND P1, PT, R19, RZ, PT ;  /* 0x000000ff1300720c */ /* 0x000fe20003f26270 */
[----:B------:R-:W-:Y:S02]  /*1ee0*/  IMAD.MOV.U32 R19, RZ, RZ, R7 ;  /* 0x000000ffff137224 */ /* 0x000fe400078e0007 */
[----:B------:R-:W-:Y:S01]  /*1ef0*/  IMAD.MOV R7, RZ, RZ, -R4 ;  /* 0x000000ffff077224 */ /* 0x000fe200078e0a04 */
[C---:B------:R-:W-:Y:S01]  /*1f00*/  ISETP.GT.U32.AND P4, PT, R2.reuse, R11, PT ;  /* 0x0000000b0200720c */ /* 0x040fe20003f84070 */
[C---:B------:R-:W-:Y:S02]  /*1f10*/  IMAD R15, R2.reuse, R15, R6 ;  /* 0x0000000f020f7224 */ /* 0x040fe400078e0206 */
[----:B------:R-:W-:Y:S01]  /*1f20*/  @!P2 IMAD.MOV R19, RZ, RZ, -R19 ;  /* 0x000000ffff13a224 */ /* 0x000fe200078e0a13 */
[C---:B------:R-:W-:Y:S01]  /*1f30*/  ISETP.GT.U32.AND P2, PT, R2.reuse, R9, PT ;  /* 0x000000090200720c */ /* 0x040fe20003f44070 */
[----:B------:R-:W-:-:S02]  /*1f40*/  IMAD R7, R2, R7, R10 ;  /* 0x0000000702077224 */ /* 0x000fc400078e020a */
[--C-:B------:R-:W-:Y:S01]  /*1f50*/  @!P6 IMAD.IADD R13, R13, 0x1, -R2.reuse ;  /* 0x000000010d0de824 */ /* 0x100fe200078e0a02 */
[C---:B------:R-:W-:Y:S01]  /*1f60*/  ISETP.GT.U32.AND P6, PT, R2.reuse, R15, PT ;  /* 0x0000000f0200720c */ /* 0x040fe20003fc4070 */
[--C-:B------:R-:W-:Y:S01]  /*1f70*/  @!P5 IMAD.IADD R5, R5, 0x1, -R2.reuse ;  /* 0x000000010505d824 */ /* 0x100fe200078e0a02 */
[----:B------:R-:W-:Y:S01]  /*1f80*/  ISETP.GT.U32.AND P5, PT, R2, R7, PT ;  /* 0x000000070200720c */ /* 0x000fe20003fa4070 */
[----:B------:R-:W-:Y:S01]  /*1f90*/  VIADD R21, R93, 0x1f ;  /* 0x0000001f5d157836 */ /* 0x000fe20000000000 */
[----:B------:R1:W-:Y:S01]  /*1fa0*/  STL [R1+0xf48], R19 ;  /* 0x000f481301007387 */ /* 0x0003e20000100800 */
[--C-:B------:R-:W-:Y:S01]  /*1fb0*/  @!P4 IMAD.IADD R11, R11, 0x1, -R2.reuse ;  /* 0x000000010b0bc824 */ /* 0x100fe200078e0a02 */
[----:B------:R-:W-:Y:S01]  /*1fc0*/  ISETP.GE.AND P4, PT, R20, RZ, PT ;  /* 0x000000ff1400720c */ /* 0x000fe20003f86270 */
[----:B------:R-:W-:Y:S01]  /*1fd0*/  VIADD R20, R93, 0x21 ;  /* 0x000000215d147836 */ /* 0x000fe20000000000 */
[----:B------:R-:W-:Y:S01]  /*1fe0*/  IABS R17, R21 ;  /* 0x0000001500117213 */ /* 0x000fe20000000000 */
[----:B------:R-:W-:Y:S01]  /*1ff0*/  @!P2 IMAD.IADD R9, R9, 0x1, -R2 ;  /* 0x000000010909a824 */ /* 0x000fe200078e0a02 */
[----:B------:R-:W-:Y:S01]  /*2000*/  ISETP.GE.AND P2, PT, R12, RZ, PT ;  /* 0x000000ff0c00720c */ /* 0x000fe20003f46270 */
[----:B0-----:R-:W-:Y:S01]  /*2010*/  IMAD.MOV.U32 R22, RZ, RZ, R11 ;  /* 0x000000ffff167224 */ /* 0x001fe200078e000b */
[----:B------:R-:W-:Y:S01]  /*2020*/  IABS R10, R20 ;  /* 0x00000014000a7213 */ /* 0x000fe20000000000 */
[----:B------:R-:W-:-:S04]  /*2030*/  IMAD.HI.U32 R4, R3, R17, RZ ;  /* 0x0000001103047227 */ /* 0x000fc800078e00ff */
[----:B-1----:R-:W-:Y:S02]  /*2040*/  VIADD R19, R93, 0x20 ;  /* 0x000000205d137836 */ /* 0x002fe40000000000 */
[--C-:B------:R-:W-:Y:S01]  /*2050*/  @!P6 IMAD.IADD R15, R15, 0x1, -R2.reuse ;  /* 0x000000010f0fe824 */ /* 0x100fe200078e0a02 */
[C---:B------:R-:W-:Y:S01]  /*2060*/  ISETP.GT.U32.AND P6, PT, R2.reuse, R9, PT ;  /* 0x000000090200720c */ /* 0x040fe20003fc4070 */
[----:B------:R-:W-:Y:S01]  /*2070*/  @!P5 IMAD.IADD R7, R7, 0x1, -R2 ;  /* 0x000000010707d824 */ /* 0x000fe200078e0a02 */
[----:B------:R-:W-:Y:S01]  /*2080*/  IABS R6, R19 ;  /* 0x0000001300067213 */ /* 0x000fe20000000000 */
[----:B------:R-:W-:Y:S02]  /*2090*/  IMAD.MOV R4, RZ, RZ, -R4 ;  /* 0x000000ffff047224 */ /* 0x000fe400078e0a04 */
[----:B------:R-:W-:Y:S01]  /*20a0*/  @!P0 IMAD.MOV R22, RZ, RZ, -R22 ;  /* 0x000000ffff168224 */ /* 0x000fe200078e0a16 */
[C---:B------:R-:W-:Y:S01]  /*20b0*/  ISETP.GT.U32.AND P5, PT, R2.reuse, R7, PT ;  /* 0x000000070200720c */ /* 0x040fe20003fa4070 */
[C---:B------:R-:W-:Y:S01]  /*20c0*/  IMAD R17, R2.reuse, R4, R17 ;  /* 0x0000000402117224 */ /* 0x040fe200078e0211 */
[----:B------:R-:W-:Y:S01]  /*20d0*/  ISETP.GT.U32.AND P0, PT, R2, R15, PT ;  /* 0x0000000f0200720c */ /* 0x000fe20003f04070 */
[----:B------:R-:W-:Y:S01]  /*20e0*/  IMAD.HI.U32 R4, R3, R6, RZ ;  /* 0x0000000603047227 */ /* 0x000fe200078e00ff */
[----:B------:R-:W-:Y:S03]  /*20f0*/  STL [R1+0xf54], R22 ;  /* 0x000f541601007387 */ /* 0x000fe60000100800 */
[----:B------:R-:W-:-:S02]  /*2100*/  IMAD.MOV.U32 R11, RZ, RZ, R5 ;  /* 0x000000ffff0b7224 */ /* 0x000fc400078e0005 */
[----:B------:R-:W-:Y:S02]  /*2110*/  IMAD.MOV R5, RZ, RZ, -R4 ;  /* 0x000000ffff057224 */ /* 0x000fe400078e0a04 */
[----:B------:R-:W-:Y:S02]  /*2120*/  IMAD.MOV.U32 R12, RZ, RZ, R13 ;  /* 0x000000ffff0c7224 */ /* 0x000fe400078e000d */
[----:B------:R-:W-:Y:S01]  /*2130*/  @!P6 IMAD.IADD R9, R9, 0x1, -R2 ;  /* 0x000000010909e824 */ /* 0x000fe200078e0a02 */
[----:B------:R-:W-:Y:S01]  /*2140*/  ISETP.GE.AND P6, PT, R18, RZ, PT ;  /* 0x000000ff1200720c */ /* 0x000fe20003fc6270 */
[C---:B------:R-:W-:Y:S01]  /*2150*/  IMAD R5, R2.reuse, R5, R6 ;  /* 0x0000000502057224 */ /* 0x040fe200078e0206 */
[----:B------:R-:W-:Y:S01]  /*2160*/  @!P0 IADD3 R15, PT, PT, R15, -R2, RZ ;  /* 0x800000020f0f8210 */ /* 0x000fe20007ffe0ff */
[----:B------:R-:W-:Y:S01]  /*2170*/  @!P1 IMAD.MOV R12, RZ, RZ, -R12 ;  /* 0x000000ffff0c9224 */ /* 0x000fe200078e0a0c */
[----:B------:R-:W-:Y:S01]  /*2180*/  ISETP.GT.U32.AND P1, PT, R2, R17, PT ;  /* 0x000000110200720c */ /* 0x000fe20003f24070 */
[----:B------:R-:W-:Y:S01]  /*2190*/  @!P4 IMAD.MOV R11, RZ, RZ, -R11 ;  /* 0x000000ffff0bc224 */ /* 0x000fe200078e0a0b */
[----:B------:R-:W-:Y:S01]  /*21a0*/  ISETP.GE.AND P4, PT, R16, RZ, PT ;  /* 0x000000ff1000720c */ /* 0x000fe20003f86270 */
[----:B------:R-:W-:Y:S01]  /*21b0*/  @!P5 IMAD.IADD R7, R7, 0x1, -R2 ;  /* 0x000000010707d824 */ /* 0x000fe200078e0a02 */
[----:B------:R-:W-:Y:S01]  /*21c0*/  ISETP.GT.U32.AND P5, PT, R2, R5, PT ;  /* 0x000000050200720c */ /* 0x000fe20003fa4070 */
[----:B------:R-:W-:Y:S01]  /*21d0*/  IMAD.MOV.U32 R13, RZ, RZ, R9 ;  /* 0x000000ffff0d7224 */ /* 0x000fe200078e0009 */
[----:B------:R0:W-:Y:S01]  /*21e0*/  STL [R1+0xf50], R12 ;  /* 0x000f500c01007387 */ /* 0x0001e20000100800 */
[----:B------:R-:W-:Y:S01]  /*21f0*/  IMAD.HI.U32 R4, R3, R10, RZ ;  /* 0x0000000a03047227 */ /* 0x000fe200078e00ff */
[----:B------:R-:W-:-:S02]  /*2200*/  ISETP.GE.AND P0, PT, R21, RZ, PT ;  /* 0x000000ff1500720c */ /* 0x000fc40003f06270 */
[----:B------:R1:W-:Y:S01]  /*2210*/  STL [R1+0xf5c], R11 ;  /* 0x000f5c0b01007387 */ /* 0x0003e20000100800 */
[----:B------:R-:W-:Y:S02]  /*2220*/  @!P2 IMAD.MOV R13, RZ, RZ, -R13 ;  /* 0x000000ffff0da224 */ /* 0x000fe400078e0a0d */
[----:B------:R-:W-:Y:S02]  /*2230*/  VIADD R16, R93, 0x23 ;  /* 0x000000235d107836 */ /* 0x000fe40000000000 */
[--C-:B------:R-:W-:Y:S01]  /*2240*/  @!P1 IMAD.IADD R17, R17, 0x1, -R2.reuse ;  /* 0x0000000111119824 */ /* 0x100fe200078e0a02 */
[----:B------:R2:W-:Y:S01]  /*2250*/  STL [R1+0xf74], R13 ;  /* 0x000f740d01007387 */ /* 0x0005e20000100800 */
[----:B0-----:R-:W-:Y:S01]  /*2260*/  VIADD R12, R93, 0x22 ;  /* 0x000000225d0c7836 */ /* 0x001fe20000000000 */
[----:B------:R-:W-:Y:S01]  /*2270*/  ISETP.GE.AND P1, PT, R19, RZ, PT ;  /* 0x000000ff1300720c */ /* 0x000fe20003f26270 */
[----:B------:R-:W-:Y:S01]  /*2280*/  @!P5 IMAD.IADD R5, R5, 0x1, -R2 ;  /* 0x000000010505d824 */ /* 0x000fe200078e0a02 */
[C---:B------:R-:W-:Y:S01]  /*2290*/  ISETP.GT.U32.AND P2, PT, R2.reuse, R17, PT ;  /* 0x000000110200720c */ /* 0x040fe20003f44070 */
[----:B-1----:R-:W-:Y:S01]  /*22a0*/  IMAD.MOV R11, RZ, RZ, -R4 ;  /* 0x000000ffff0b7224 */ /* 0x002fe200078e0a04 */
[----:B------:R-:W-:Y:S01]  /*22b0*/  IABS R4, R16 ;  /* 0x0000001000047213 */ /* 0x000fe20000000000 */
[----:B------:R-:W-:Y:S01]  /*22c0*/  VIADD R18, R93, 0x24 ;  /* 0x000000245d127836 */ /* 0x000fe20000000000 */
[----:B------:R-:W-:Y:S01]  /*22d0*/  IABS R6, R12 ;  /* 0x0000000c00067213 */ /* 0x000fe20000000000 */
[C---:B------:R-:W-:Y:S01]  /*22e0*/  IMAD R11, R2.reuse, R11, R10 ;  /* 0x0000000b020b7224 */ /* 0x040fe200078e020a */
[----:B------:R-:W-:Y:S01]  /*22f0*/  ISETP.GT.U32.AND P5, PT, R2, R5, PT ;  /* 0x000000050200720c */ /* 0x000fe20003fa4070 */
[----:B--2---:R-:W-:-:S02]  /*2300*/  IMAD.MOV.U32 R13, RZ, RZ, R15 ;  /* 0x000000ffff0d7224 */ /* 0x004fc400078e000f */
[----:B------:R-:W-:Y:S02]  /*2310*/  IMAD.MOV.U32 R9, RZ, RZ, R4 ;  /* 0x000000ffff097224 */ /* 0x000fe400078e0004 */
[----:B------:R-:W-:Y:S01]  /*2320*/  @!P4 IMAD.MOV R13, RZ, RZ, -R13 ;  /* 0x000000ffff0dc224 */ /* 0x000fe200078e0a0d */
[----:B------:R-:W-:Y:S01]  /*2330*/  ISETP.GT.U32.AND P4, PT, R2, R11, PT ;  /* 0x0000000b0200720c */ /* 0x000fe20003f84070 */
[----:B------:R-:W-:-:S03]  /*2340*/  IMAD.HI.U32 R4, R3, R6, RZ ;  /* 0x0000000603047227 */ /* 0x000fc600078e00ff */
[----:B------:R0:W-:Y:S01]  /*2350*/  STL [R1+0xf7c], R13 ;  /* 0x000f7c0d01007387 */ /* 0x0001e20000100800 */
[----:B------:R-:W-:Y:S02]  /*2360*/  IMAD.MOV.U32 R10, RZ, RZ, R7 ;  /* 0x000000ffff0a7224 */ /* 0x000fe400078e0007 */
[----:B------:R-:W-:Y:S02]  /*2370*/  IMAD.MOV R7, RZ, RZ, -R4 ;  /* 0x000000ffff077224 */ /* 0x000fe400078e0a04 */
[----:B------:R-:W-:-:S04]  /*2380*/  IMAD.HI.U32 R4, R3, R9, RZ ;  /* 0x0000000903047227 */ /* 0x000fc800078e00ff */
[C---:B------:R-:W-:Y:S01]  /*2390*/  IMAD R7, R2.reuse, R7, R6 ;  /* 0x0000000702077224 */ /* 0x040fe200078e0206 */
[----:B0-----:R-:W-:Y:S01]  /*23a0*/  IABS R13, R18 ;  /* 0x00000012000d7213 */ /* 0x001fe20000000000 */
[--C-:B------:R-:W-:Y:S02]  /*23b0*/  @!P4 IMAD.IADD R11, R11, 0x1, -R2.reuse ;  /* 0x000000010b0bc824 */ /* 0x100fe400078e0a02 */
[----:B------:R-:W-:Y:S01]  /*23c0*/  @!P5 IMAD.IADD R5, R5, 0x1, -R2 ;  /* 0x000000010505d824 */ /* 0x000fe200078e0a02 */
[C---:B------:R-:W-:Y:S01]  /*23d0*/  ISETP.GT.U32.AND P5, PT, R2.reuse, R7, PT ;  /* 0x000000070200720c */ /* 0x040fe20003fa4070 */
[----:B------:R-:W-:Y:S01]  /*23e0*/  IMAD.MOV R6, RZ, RZ, -R4 ;  /* 0x000000ffff067224 */ /* 0x000fe200078e0a04 */
[----:B------:R-:W-:Y:S01]  /*23f0*/  ISETP.GT.U32.AND P4, PT, R2, R11, PT ;  /* 0x0000000b0200720c */ /* 0x000fe20003f84070 */
[----:B------:R-:W-:-:S04]  /*2400*/  IMAD.HI.U32 R4, R3, R13, RZ ;  /* 0x0000000d03047227 */ /* 0x000fc800078e00ff */
[----:B------:R-:W-:Y:S02]  /*2410*/  IMAD.MOV R4, RZ, RZ, -R4 ;  /* 0x000000ffff047224 */ /* 0x000fe400078e0a04 */
[----:B------:R-:W-:Y:S01]  /*2420*/  @!P2 IMAD.IADD R17, R17, 0x1, -R2 ;  /* 0x000000011111a824 */ /* 0x000fe200078e0a02 */
[----:B------:R-:W-:Y:S01]  /*2430*/  ISETP.GE.AND P2, PT, R12, RZ, PT ;  /* 0x000000ff0c00720c */ /* 0x000fe20003f46270 */
[----:B------:R-:W-:Y:S02]  /*2440*/  IMAD R13, R2, R4, R13 ;  /* 0x00000004020d7224 */ /* 0x000fe400078e020d */
[----:B------:R-:W-:Y:S01]  /*2450*/  @!P6 IMAD.MOV R10, RZ, RZ, -R10 ;  /* 0x000000ffff0ae224 */ /* 0x000fe200078e0a0a */
[----:B------:R-:W-:Y:S01]  /*2460*/  ISETP.GE.AND P6, PT, R20, RZ, PT ;  /* 0x000000ff1400720c */ /* 0x000fe20003fc6270 */
[----:B------:R-:W-:Y:S02]  /*2470*/  IMAD R9, R2, R6, R9 ;  /* 0x0000000602097224 */ /* 0x000fe400078e0209 */
[----:B------:R-:W-:Y:S01]  /*2480*/  IMAD.MOV.U32 R15, RZ, RZ, R17 ;  /* 0x000000ffff0f7224 */ /* 0x000fe200078e0011 */
[----:B------:R0:W-:Y:S01]  /*2490*/  STL [R1+0xf78], R10 ;  /* 0x000f780a01007387 */ /* 0x0001e20000100800 */
[----:B------:R-:W-:-:S02]  /*24a0*/  @!P5 IMAD.IADD R7, R7, 0x1, -R2 ;  /* 0x000000010707d824 */ /* 0x000fc400078e0a02 */
[----:B------:R-:W-:Y:S01]  /*24b0*/  @!P4 IMAD.IADD R11, R11, 0x1, -R2 ;  /* 0x000000010b0bc824 */ /* 0x000fe200078e0a02 */
[C---:B------:R-:W-:Y:S01]  /*24c0*/  ISETP.GT.U32.AND P4, PT, R2.reuse, R13, PT ;  /* 0x0000000d0200720c */ /* 0x040fe20003f84070 */
[----:B------:R-:W-:Y:S01]  /*24d0*/  @!P0 IMAD.MOV R15, RZ, RZ, -R15 ;  /* 0x000000ffff0f8224 */ /* 0x000fe200078e0a0f */
[C---:B------:R-:W-:Y:S01]  /*24e0*/  ISETP.GT.U32.AND P0, PT, R2.reuse, R9, PT ;  /* 0x000000090200720c */ /* 0x040fe20003f04070 */
[----:B------:R-:W-:Y:S01]  /*24f0*/  IMAD.MOV.U32 R6, RZ, RZ, R11 ;  /* 0x000000ffff067224 */ /* 0x000fe200078e000b */
[----:B------:R-:W-:Y:S01]  /*2500*/  ISETP.GT.U32.AND P5, PT, R2, R7, PT ;  /* 0x000000070200720c */ /* 0x000fe20003fa4070 */
[C---:B------:R-:W-:Y:S01]  /*2510*/  VIADD R28, R93.reuse, 0x2c ;  /* 0x0000002c5d1c7836 */ /* 0x040fe20000000000 */
[----:B------:R1:W-:Y:S01]  /*2520*/  STL [R1+0xf94], R15 ;  /* 0x000f940f01007387 */ /* 0x0003e20000100800 */
[----:B0-----:R-:W-:Y:S02]  /*2530*/  IMAD.MOV.U32 R10, RZ, RZ, R5 ;  /* 0x000000ffff0a7224 */ /* 0x001fe400078e0005 */
[----:B------:R-:W-:Y:S01]  /*2540*/  VIADD R5, R93, 0x25 ;  /* 0x000000255d057836 */ /* 0x000fe20000000000 */
[----:B------:R-:W-:Y:S01]  /*2550*/  IABS R23, R28 ;  /* 0x0000001c00177213 */ /* 0x000fe20000000000 */
[----:B------:R-:W-:Y:S01]  /*2560*/  @!P1 IMAD.MOV R10, RZ, RZ, -R10 ;  /* 0x000000ffff0a9224 */ /* 0x000fe200078e0a0a */
[----:B------:R-:W-:Y:S01]  /*2570*/  ISETP.GE.AND P1, PT, R16, RZ, PT ;  /* 0x000000ff1000720c */ /* 0x000fe20003f26270 */
[--C-:B------:R-:W-:Y:S01]  /*2580*/  @!P4 IMAD.IADD R13, R13, 0x1, -R2.reuse ;  /* 0x000000010d0dc824 */ /* 0x100fe200078e0a02 */
[----:B------:R-:W-:Y:S01]  /*2590*/  IABS R4, R5 ;  /* 0x0000000500047213 */ /* 0x000fe20000000000 */
[--C-:B------:R-:W-:Y:S01]  /*25a0*/  @!P0 IMAD.IADD R9, R9, 0x1, -R2.reuse ;  /* 0x0000000109098824 */ /* 0x100fe200078e0a02 */
[----:B------:R0:W-:Y:S01]  /*25b0*/  STL [R1+0xf90], R10 ;  /* 0x000f900a01007387 */ /* 0x0001e20000100800 */
[----:B-1----:R-:W-:Y:S01]  /*25c0*/  VIADD R15, R93, 0x26 ;  /* 0x000000265d0f7836 */ /* 0x002fe20000000000 */
[C---:B------:R-:W-:Y:S01]  /*25d0*/  ISETP.GT.U32.AND P4, PT, R2.reuse, R13, PT ;  /* 0x0000000d0200720c */ /* 0x040fe20003f84070 */
[----:B------:R-:W-:Y:S01]  /*25e0*/  @!P5 IMAD.IADD R7, R7, 0x1, -R2 ;  /* 0x000000010707d824 */ /* 0x000fe200078e0a02 */
[----:B------:R-:W-:Y:S01]  /*25f0*/  ISETP.GE.AND P5, PT, R5, RZ, PT ;  /* 0x000000ff0500720c */ /* 0x000fe20003fa6270 */
[C---:B------:R-:W-:Y:S01]  /*2600*/  VIADD R16, R93.reuse, 0x27 ;  /* 0x000000275d107836 */ /* 0x040fe20000000000 */
[----:B------:R-:W-:Y:S01]  /*2610*/  ISETP.GT.U32.AND P0, PT, R2, R9, PT ;  /* 0x000000090200720c */ /* 0x000fe20003f04070 */
[----:B------:R-:W-:Y:S01]  /*2620*/  @!P6 IMAD.MOV R6, RZ, RZ, -R6 ;  /* 0x000000ffff06e224 */ /* 0x000fe200078e0a06 */
[----:B------:R-:W-:Y:S01]  /*2630*/  MOV R11, R4 ;  /* 0x00000004000b7202 */ /* 0x000fe20000000f00 */
[----:B------:R-:W-:Y:S01]  /*2640*/  IMAD.MOV.U32 R19, RZ, RZ, R7 ;  /* 0x000000ffff137224 */ /* 0x000fe200078e0007 */
[----:B0-----:R-:W-:Y:S01]  /*2650*/  IABS R10, R15 ;  /* 0x0000000f000a7213 */ /* 0x001fe20000000000 */
[----:B------:R-:W-:Y:S01]  /*2660*/  VIADD R26, R93, 0x2d ;  /* 0x0000002d5d1a7836 */ /* 0x000fe20000000000 */
[----:B------:R-:W-:Y:S01]  /*2670*/  IABS R12, R16 ;  /* 0x00000010000c7213 */ /* 0x000fe20000000000 */
[----:B------:R-:W-:Y:S01]  /*2680*/  IMAD.HI.U32 R4, R3, R11, RZ ;  /* 0x0000000b03047227 */ /* 0x000fe200078e00ff */
[----:B------:R0:W-:Y:S01]  /*2690*/  STL [R1+0xf8c], R6 ;  /* 0x000f8c0601007387 */ /* 0x0001e20000100800 */
[----:B------:R-:W-:-:S02]  /*26a0*/  ISETP.GE.AND P6, PT, R18, RZ, PT ;  /* 0x000000ff1200720c */ /* 0x000fc40003fc6270 */
[----:B------:R-:W-:-:S04]  /*26b0*/  IMAD.HI.U32 R5, R3, R10, RZ ;  /* 0x0000000a03057227 */ /* 0x000fc800078e00ff */
[----:B------:R-:W-:Y:S02]  /*26c0*/  IMAD.MOV R5, RZ, RZ, -R5 ;  /* 0x000000ffff057224 */ /* 0x000fe400078e0a05 */
[----:B------:R-:W-:Y:S02]  /*26d0*/  @!P4 IMAD.IADD R13, R13, 0x1, -R2 ;  /* 0x000000010d0dc824 */ /* 0x000fe400078e0a02 */
[C---:B------:R-:W-:Y:S02]  /*26e0*/  IMAD R7, R2.reuse, R5, R10 ;  /* 0x0000000502077224 */ /* 0x040fe400078e020a */
[----:B0-----:R-:W-:Y:S02]  /*26f0*/  IMAD.MOV R6, RZ, RZ, -R4 ;  /* 0x000000ffff067224 */ /* 0x001fe400078e0a04 */
[----:B------:R-:W-:Y:S01]  /*2700*/  IMAD.HI.U32 R4, R3, R12, RZ ;  /* 0x0000000c03047227 */ /* 0x000fe200078e00ff */
[----:B------:R-:W-:-:S03]  /*2710*/  ISETP.GT.U32.AND P4, PT, R2, R7, PT ;  /* 0x000000070200720c */ /* 0x000fc60003f84070 */
[----:B------:R-:W-:Y:S01]  /*2720*/  @!P0 IMAD.IADD R9, R9, 0x1, -R2 ;  /* 0x0000000109098824 */ /* 0x000fe200078e0a02 */
[----:B------:R-:W-:Y:S01]  /*2730*/  ISETP.GE.AND P0, PT, R15, RZ, PT ;  /* 0x000000ff0f00720c */ /* 0x000fe20003f06270 */
[----:B------:R-:W-:Y:S02]  /*2740*/  IMAD.MOV R15, RZ, RZ, -R4 ;  /* 0x000000ffff0f7224 */ /* 0x000fe400078e0a04 */
[----:B------:R-:W-:Y:S02]  /*2750*/  IMAD.MOV.U32 R17, RZ, RZ, R9 ;  /* 0x000000ffff117224 */ /* 0x000fe400078e0009 */
[----:B------:R-:W-:Y:S02]  /*2760*/  IMAD R5, R2, R15, R12 ;  /* 0x0000000f02057224 */ /* 0x000fe400078e020c */
[----:B------:R-:W-:Y:S02]  /*2770*/  VIADD R15, R93, 0x28 ;  /* 0x000000285d0f7836 */ /* 0x000fe40000000000 */
[----:B------:R-:W-:-:S02]  /*2780*/  @!P2 IMAD.MOV R19, RZ, RZ, -R19 ;  /* 0x000000ffff13a224 */ /* 0x000fc400078e0a13 */
[----:B------:R-:W-:Y:S01]  /*2790*/  @!P1 IMAD.MOV R17, RZ, RZ, -R17 ;  /* 0x000000ffff119224 */ /* 0x000fe200078e0a11 */
[----:B------:R-:W-:Y:S01]  /*27a0*/  IABS R31, R15 ;  /* 0x0000000f001f7213 */ /* 0x000fe20000000000 */
[----:B------:R-:W-:Y:S01]  /*27b0*/  VIADD R10, R93, 0x29 ;  /* 0x000000295d0a7836 */ /* 0x000fe20000000000 */
[----:B------:R0:W-:Y:S01]  /*27c0*/  STL [R1+0xf98], R19 ;  /* 0x000f981301007387 */ /* 0x0001e20000100800 */
[----:B------:R-:W-:Y:S01]  /*27d0*/  @!P4 IMAD.IADD R7, R7, 0x1, -R2 ;  /* 0x000000010707c824 */ /* 0x000fe200078e0a02 */
[----:B------:R-:W-:Y:S01]  /*27e0*/  ISETP.GE.AND P1, PT, R16, RZ, PT ;  /* 0x000000ff1000720c */ /* 0x000fe20003f26270 */
[----:B------:R-:W-:Y:S01]  /*27f0*/  IMAD.HI.U32 R4, R3, R31, RZ ;  /* 0x0000001f03047227 */ /* 0x000fe200078e00ff */
[----:B------:R1:W-:Y:S01]  /*2800*/  STL [R1+0xfa0], R17 ;  /* 0x000fa01101007387 */ /* 0x0003e20000100800 */
[----:B------:R-:W-:Y:S02]  /*2810*/  IABS R25, R10 ;  /* 0x0000000a00197213 */ /* 0x000fe40000000000 */
[C---:B------:R-:W-:Y:S01]  /*2820*/  ISETP.GT.U32.AND P4, PT, R2.reuse, R7, PT ;  /* 0x000000070200720c */ /* 0x040fe20003f84070 */
[----:B------:R-:W-:-:S02]  /*2830*/  IMAD R11, R2, R6, R11 ;  /* 0x00000006020b7224 */ /* 0x000fc400078e020b */
[----:B------:R-:W-:Y:S01]  /*2840*/  IMAD.HI.U32 R6, R3, R25, RZ ;  /* 0x0000001903067227 */ /* 0x000fe200078e00ff */
[----:B0-----:R-:W-:Y:S02]  /*2850*/  IABS R19, R26 ;  /* 0x0000001a00137213 */ /* 0x001fe40000000000 */
[C---:B------:R-:W-:Y:S01]  /*2860*/  ISETP.GT.U32.AND P2, PT, R2.reuse, R11, PT ;  /* 0x0000000b0200720c */ /* 0x040fe20003f44070 */
[----:B-1----:R-:W-:Y:S02]  /*2870*/  IMAD.MOV.U32 R17, RZ, RZ, R13 ;  /* 0x000000ffff117224 */ /* 0x002fe400078e000d */
[----:B------:R-:W-:Y:S02]  /*2880*/  IMAD.MOV R4, RZ, RZ, -R4 ;  /* 0x000000ffff047224 */ /* 0x000fe400078e0a04 */
[----:B------:R-:W-:Y:S01]  /*2890*/  @!P6 IMAD.MOV R17, RZ, RZ, -R17 ;  /* 0x000000ffff11e224 */ /* 0x000fe200078e0a11 */
[----:B------:R-:W-:Y:S01]  /*28a0*/  ISETP.GT.U32.AND P6, PT, R2, R5, PT ;  /* 0x000000050200720c */ /* 0x000fe20003fc4070 */
[----:B------:R-:W-:-:S02]  /*28b0*/  IMAD.MOV R6, RZ, RZ, -R6 ;  /* 0x000000ffff067224 */ /* 0x000fc400078e0a06 */
[C---:B------:R-:W-:Y:S01]  /*28c0*/  IMAD R31, R2.reuse, R4, R31 ;  /* 0x00000004021f7224 */ /* 0x040fe200078e021f */
[----:B------:R-:W-:Y:S01]  /*28d0*/  STL [R1+0xf9c], R17 ;  /* 0x000f9c1101007387 */ /* 0x000fe20000100800 */
[C---:B------:R-:W-:Y:S02]  /*28e0*/  IMAD R25, R2.reuse, R6, R25 ;  /* 0x0000000602197224 */ /* 0x040fe400078e0219 */
[--C-:B------:R-:W-:Y:S01]  /*28f0*/  @!P4 IMAD.IADD R7, R7, 0x1, -R2.reuse ;  /* 0x000000010707c824 */ /* 0x100fe200078e0a02 */
[C---:B------:R-:W-:Y:S01]  /*2900*/  ISETP.GT.U32.AND P4, PT, R2.reuse, R31, PT ;  /* 0x0000001f0200720c */ /* 0x040fe20003f84070 */
[C---:B------:R-:W-:Y:S02]  /*2910*/  VIADD R9, R93.reuse, 0x2a ;  /* 0x0000002a5d097836 */ /* 0x040fe40000000000 */
[----:B------:R-:W-:Y:S02]  /*2920*/  VIADD R12, R93, 0x2b ;  /* 0x0000002b5d0c7836 */ /* 0x000fe40000000000 */
[--C-:B------:R-:W-:Y:S01]  /*2930*/  @!P6 IMAD.IADD R5, R5, 0x1, -R2.reuse ;  /* 0x000000010505e824 */ /* 0x100fe200078e0a02 */
[C---:B------:R-:W-:Y:S01]  /*2940*/  ISETP.GT.U32.AND P6, PT, R2.reuse, R25, PT ;  /* 0x000000190200720c */ /* 0x040fe20003fc4070 */
[--C-:B------:R-:W-:Y:S01]  /*2950*/  @!P2 IMAD.IADD R11, R11, 0x1, -R2.reuse ;  /* 0x000000010b0ba824 */ /* 0x100fe200078e0a02 */
[----:B------:R-:W-:Y:S01]  /*2960*/  IABS R29, R9 ;  /* 0x00000009001d7213 */ /* 0x000fe20000000000 */
[C---:B------:R-:W-:Y:S01]  /*2970*/  VIADD R24, R93.reuse, 0x2e ;  /* 0x0000002e5d187836 */ /* 0x040fe20000000000 */
[----:B------:R-:W-:Y:S01]  /*2980*/  IABS R27, R12 ;  /* 0x0000000c001b7213 */ /* 0x000fe20000000000 */
[----:B------:R-:W-:Y:S01]  /*2990*/  VIADD R22, R93, 0x2f ;  /* 0x0000002f5d167836 */ /* 0x000fe20000000000 */
[C---:B------:R-:W-:Y:S01]  /*29a0*/  ISETP.GT.U32.AND P2, PT, R2.reuse, R11, PT ;  /* 0x0000000b0200720c */ /* 0x040fe20003f44070 */
[----:B------:R-:W-:Y:S01]  /*29b0*/  @!P4 IMAD.IADD R31, R31, 0x1, -R2 ;  /* 0x000000011f1fc824 */ /* 0x000fe200078e0a02 */
[----:B------:R-:W-:Y:S01]  /*29c0*/  ISETP.GT.U32.AND P4, PT, R2, R5, PT ;  /* 0x000000050200720c */ /* 0x000fe20003f84070 */
[----:B------:R-:W-:-:S04]  /*29d0*/  IMAD.HI.U32 R4, R3, R29, RZ ;  /* 0x0000001d03047227 */ /* 0x000fc800078e00ff */
[----:B------:R-:W-:Y:S01]  /*29e0*/  @!P6 IMAD.IADD R25, R25, 0x1, -R2 ;  /* 0x000000011919e824 */ /* 0x000fe200078e0a02 */
[----:B------:R-:W-:Y:S01]  /*29f0*/  ISETP.GT.U32.AND P6, PT, R2, R31, PT ;  /* 0x0000001f0200720c */ /* 0x000fe20003fc4070 */
[----:B------:R-:W-:-:S04]  /*2a00*/  IMAD.HI.U32 R6, R3, R27, RZ ;  /* 0x0000001b03067227 */ /* 0x000fc800078e00ff */
[----:B------:R-:W-:Y:S02]  /*2a10*/  IMAD.MOV R4, RZ, RZ, -R4 ;  /* 0x000000ffff047224 */ /* 0x000fe400078e0a04 */
[----:B------:R-:W-:Y:S02]  /*2a20*/  IMAD.MOV R6, RZ, RZ, -R6 ;  /* 0x000000ffff067224 */ /* 0x000fe400078e0a06 */
[C---:B------:R-:W-:Y:S02]  /*2a30*/  IMAD R29, R2.reuse, R4, R29 ;  /* 0x00000004021d7224 */ /* 0x040fe400078e021d */
[C---:B------:R-:W-:Y:S02]  /*2a40*/  IMAD R27, R2.reuse, R6, R27 ;  /* 0x00000006021b7224 */ /* 0x040fe400078e021b */
[--C-:B------:R-:W-:Y:S01]  /*2a50*/  @!P4 IMAD.IADD R5, R5, 0x1, -R2.reuse ;  /* 0x000000010505c824 */ /* 0x100fe200078e0a02 */
[C---:B------:R-:W-:Y:S01]  /*2a60*/  ISETP.GT.U32.AND P4, PT, R2.reuse, R29, PT ;  /* 0x0000001d0200720c */ /* 0x040fe20003f84070 */
[----:B------:R-:W-:Y:S01]  /*2a70*/  @!P6 IMAD.IADD R31, R31, 0x1, -R2 ;  /* 0x000000011f1fe824 */ /* 0x000fe200078e0a02 */
[----:B------:R-:W-:Y:S01]  /*2a80*/  ISETP.GT.U32.AND P6, PT, R2, R27, PT ;  /* 0x0000001b0200720c */ /* 0x000fe20003fc4070 */
[----:B------:R-:W-:-:S04]  /*2a90*/  IMAD.HI.U32 R4, R3, R23, RZ ;  /* 0x0000001703047227 */ /* 0x000fc800078e00ff */
[----:B------:R-:W-:Y:S01]  /*2aa0*/  @!P2 IMAD.IADD R11, R11, 0x1, -R2 ;  /* 0x000000010b0ba824 */ /* 0x000fe200078e0a02 */
[----:B------:R-:W-:Y:S01]  /*2ab0*/  ISETP.GE.AND P2, PT, R15, RZ, PT ;  /* 0x000000ff0f00720c */ /* 0x000fe20003f46270 */
[----:B------:R-:W-:Y:S01]  /*2ac0*/  IMAD.MOV R4, RZ, RZ, -R4 ;  /* 0x000000ffff047224 */ /* 0x000fe200078e0a04 */
[----:B------:R-:W-:Y:S01]  /*2ad0*/  IABS R15, R24 ;  /* 0x00000018000f7213 */ /* 0x000fe20000000000 */
[----:B------:R-:W-:Y:S01]  /*2ae0*/  IMAD.HI.U32 R6, R3, R19, RZ ;  /* 0x0000001303067227 */ /* 0x000fe200078e00ff */
[----:B------:R-:W-:-:S03]  /*2af0*/  MOV R13, R11 ;  /* 0x0000000b000d7202 */ /* 0x000fc60000000f00 */
[--C-:B------:R-:W-:Y:S02]  /*2b00*/  @!P4 IMAD.IADD R29, R29, 0x1, -R2.reuse ;  /* 0x000000011d1dc824 */ /* 0x100fe400078e0a02 */
[----:B------:R-:W-:Y:S02]  /*2b10*/  @!P6 IMAD.IADD R27, R27, 0x1, -R2 ;  /* 0x000000011b1be824 */ /* 0x000fe400078e0a02 */
[C---:B------:R-:W-:Y:S01]  /*2b20*/  IMAD R23, R2.reuse, R4, R23 ;  /* 0x0000000402177224 */ /* 0x040fe200078e0217 */
[----:B------:R-:W-:Y:S01]  /*2b30*/  ISETP.GT.U32.AND P6, PT, R2, R29, PT ;  /* 0x0000001d0200720c */ /* 0x000fe20003fc4070 */
[----:B------:R-:W-:-:S04]  /*2b40*/  IMAD.HI.U32 R4, R3, R15, RZ ;  /* 0x0000000f03047227 */ /* 0x000fc800078e00ff */
[----:B------:R-:W-:Y:S02]  /*2b50*/  IMAD.MOV R6, RZ, RZ, -R6 ;  /* 0x000000ffff067224 */ /* 0x000fe400078e0a06 */
[----:B------:R-:W-:Y:S01]  /*2b60*/  @!P5 IMAD.MOV R13, RZ, RZ, -R13 ;  /* 0x000000ffff0dd224 */ /* 0x000fe200078e0a0d */
[C---:B------:R-:W-:Y:S01]  /*2b70*/  ISETP.GT.U32.AND P5, PT, R2.reuse, R25, PT ;  /* 0x000000190200720c */ /* 0x040fe20003fa4070 */
[----:B------:R-:W-:Y:S02]  /*2b80*/  VIADD R18, R93, 0x30 ;  /* 0x000000305d127836 */ /* 0x000fe40000000000 */
[----:B------:R-:W-:Y:S01]  /*2b90*/  IMAD.MOV R4, RZ, RZ, -R4 ;  /* 0x000000ffff047224 */ /* 0x000fe200078e0a04 */
[----:B------:R0:W-:Y:S01]  /*2ba0*/  STL [R1+0xfa8], R13 ;  /* 0x000fa80d01007387 */ /* 0x0001e20000100800 */
[C---:B------:R-:W-:Y:S01]  /*2bb0*/  IMAD R19, R2.reuse, R6, R19 ;  /* 0x0000000602137224 */ /* 0x040fe200078e0213 */
[----:B------:R-:W-:Y:S01]  /*2bc0*/  IABS R11, R18 ;  /* 0x00000012000b7213 */ /* 0x000fe20000000000 */
[----:B------:R-:W-:-:S02]  /*2bd0*/  IMAD R15, R2, R4, R15 ;  /* 0x00000004020f7224 */ /* 0x000fc400078e020f */
[----:B------:R-:W-:Y:S01]  /*2be0*/  @!P0 IMAD.MOV R7, RZ, RZ, -R7 ;  /* 0x000000ffff078224 */ /* 0x000fe200078e0a07 */
[C---:B------:R-:W-:Y:S01]  /*2bf0*/  ISETP.GT.U32.AND P4, PT, R2.reuse, R19, PT ;  /* 0x000000130200720c */ /* 0x040fe20003f84070 */
[----:B------:R-:W-:Y:S01]  /*2c00*/  @!P6 IMAD.IADD R29, R29, 0x1, -R2 ;  /* 0x000000011d1de824 */ /* 0x000fe200078e0a02 */
[----:B------:R-:W-:Y:S01]  /*2c10*/  ISETP.GT.U32.AND P6, PT, R2, R15, PT ;  /* 0x0000000f0200720c */ /* 0x000fe20003fc4070 */
[C---:B------:R-:W-:Y:S01]  /*2c20*/  IMAD.HI.U32 R6, R3.reuse, R11, RZ ;  /* 0x0000000b03067227 */ /* 0x040fe200078e00ff */
[----:B0-----:R-:W-:Y:S01]  /*2c30*/  IABS R13, R22 ;  /* 0x00000016000d7213 */ /* 0x001fe20000000000 */
[----:B------:R0:W-:Y:S02]  /*2c40*/  STL [R1+0xfa4], R7 ;  /* 0x000fa40701007387 */ /* 0x0001e40000100800 */
[----:B------:R-:W-:Y:S02]  /*2c50*/  IMAD.MOV R6, RZ, RZ, -R6 ;  /* 0x000000ffff067224 */ /* 0x000fe400078e0a06 */
[----:B------:R-:W-:-:S04]  /*2c60*/  IMAD.HI.U32 R4, R3, R13, RZ ;  /* 0x0000000d03047227 */ /* 0x000fc800078e00ff */
[----:B------:R-:W-:Y:S01]  /*2c70*/  @!P5 IMAD.IADD R25, R25, 0x1, -R2 ;  /* 0x000000011919d824 */ /* 0x000fe200078e0a02 */
[C---:B------:R-:W-:Y:S01]  /*2c80*/  ISETP.GT.U32.AND P5, PT, R2.reuse, R23, PT ;  /* 0x000000170200720c */ /* 0x040fe20003fa4070 */
[----:B0-----:R-:W-:Y:S02]  /*2c90*/  IMAD.MOV R7, RZ, RZ, -R4 ;  /* 0x000000ffff077224 */ /* 0x001fe400078e0a04 */
[--C-:B------:R-:W-:Y:S02]  /*2ca0*/  @!P4 IMAD.IADD R19, R19, 0x1, -R2.reuse ;  /* 0x000000011313c824 */ /* 0x100fe400078e0a02 */
[C---:B------:R-:W-:Y:S02]  /*2cb0*/  IMAD R13, R2.reuse, R7, R13 ;  /* 0x00000007020d7224 */ /* 0x040fe400078e020d */
[C---:B------:R-:W-:Y:S01]  /*2cc0*/  IMAD R7, R2.reuse, R6, R11 ;  /* 0x0000000602077224 */ /* 0x040fe200078e020b */
[----:B------:R-:W-:Y:S01]  /*2cd0*/  ISETP.GT.U32.AND P0, PT, R2, R19, PT ;  /* 0x000000130200720c */ /* 0x000fe20003f04070 */
[----:B------:R-:W-:-:S02]  /*2ce0*/  @!P6 IMAD.IADD R15, R15, 0x1, -R2 ;  /* 0x000000010f0fe824 */ /* 0x000fc400078e0a02 */
[----:B------:R-:W-:Y:S01]  /*2cf0*/  VIADD R20, R93, 0x31 ;  /* 0x000000315d147836 */ /* 0x000fe20000000000 */
[C---:B------:R-:W-:Y:S01]  /*2d00*/  ISETP.GT.U32.AND P6, PT, R2.reuse, R7, PT ;  /* 0x000000070200720c */ /* 0x040fe20003fc4070 */
[----:B------:R-:W-:Y:S01]  /*2d10*/  @!P5 IMAD.IADD R23, R23, 0x1, -R2 ;  /* 0x000000011717d824 */ /* 0x000fe200078e0a02 */
[----:B------:R-:W-:Y:S01]  /*2d20*/  ISETP.GT.U32.AND P5, PT, R2, R27, PT ;  /* 0x0000001b0200720c */ /* 0x000fe20003fa4070 */
[----:B------:R-:W-:Y:S01]  /*2d30*/  @!P1 IMAD.MOV R5, RZ, RZ, -R5 ;  /* 0x000000ffff059224 */ /* 0x000fe200078e0a05 */
[----:B------:R-:W-:Y:S01]  /*2d40*/  IABS R16, R20 ;  /* 0x0000001400107213 */ /* 0x000fe20000000000 */
[----:B------:R-:W-:Y:S01]  /*2d50*/  IMAD R34, R0, 0x200, R90 ;  /* 0x0000020000227824 */ /* 0x000fe200078e025a */
[----:B------:R-:W-:Y:S01]  /*2d60*/  ISETP.GT.U32.AND P4, PT, R2, R23, PT ;  /* 0x000000170200720c */ /* 0x000fe20003f84070 */
[----:B------:R-:W-:Y:S01]  /*2d70*/  @!P2 IMAD.MOV R31, RZ, RZ, -R31 ;  /* 0x000000ffff1fa224 */ /* 0x000fe200078e0a1f */
[----:B------:R0:W-:Y:S01]  /*2d80*/  STL [R1+0xfac], R5 ;  /* 0x000fac0501007387 */ /* 0x0001e20000100800 */
[----:B------:R-:W-:Y:S01]  /*2d90*/  IMAD.HI.U32 R4, R3, R16, RZ ;  /* 0x0000001003047227 */ /* 0x000fe200078e00ff */
[----:B------:R-:W-:-:S02]  /*2da0*/  IABS R33, R34 ;  /* 0x0000002200217213 */ /* 0x000fc40000000000 */
[----:B------:R-:W-:Y:S01]  /*2db0*/  STL [R1+0xeb8], R34 ;  /* 0x000eb82201007387 */ /* 0x000fe20000100800 */
[--C-:B------:R-:W-:Y:S02]  /*2dc0*/  @!P6 IMAD.IADD R7, R7, 0x1, -R2.reuse ;  /* 0x000000010707e824 */ /* 0x100fe400078e0a02 */
[----:B------:R-:W-:Y:S01]  /*2dd0*/  @!P0 IMAD.IADD R19, R19, 0x1, -R2 ;  /* 0x0000000113138824 */ /* 0x000fe200078e0a02 */
[----:B------:R-:W-:Y:S01]  /*2de0*/  ISETP.GE.AND P0, PT, R9, RZ, PT ;  /* 0x000000ff0900720c */ /* 0x000fe20003f06270 */
[----:B------:R-:W-:Y:S01]  /*2df0*/  IMAD.MOV R11, RZ, RZ, -R4 ;  /* 0x000000ffff0b7224 */ /* 0x000fe200078e0a04 */
[----:B------:R-:W-:Y:S01]  /*2e00*/  ISETP.GT.U32.AND P1, PT, R2, R7, PT ;  /* 0x000000070200720c */ /* 0x000fe20003f24070 */
[----:B------:R-:W-:Y:S02]  /*2e10*/  VIADD R9, R93, 0x32 ;  /* 0x000000325d097836 */ /* 0x000fe40000000000 */
[----:B------:R-:W-:Y:S01]  /*2e20*/  @!P5 IMAD.IADD R27, R27, 0x1, -R2 ;  /* 0x000000011b1bd824 */ /* 0x000fe200078e0a02 */
[----:B------:R-:W-:Y:S01]  /*2e30*/  ISETP.GE.AND P5, PT, R10, RZ, PT ;  /* 0x000000ff0a00720c */ /* 0x000fe20003fa6270 */
[----:B------:R-:W-:Y:S01]  /*2e40*/  IMAD R6, R2, R11, R16 ;  /* 0x0000000b02067224 */ /* 0x000fe200078e0210 */
[----:B------:R-:W-:Y:S01]  /*2e50*/  IABS R16, R9 ;  /* 0x0000000900107213 */ /* 0x000fe20000000000 */
[----:B------:R-:W-:-:S02]  /*2e60*/  VIADD R10, R93, 0x33 ;  /* 0x000000335d0a7836 */ /* 0x000fc40000000000 */
[----:B------:R-:W-:Y:S02]  /*2e70*/  VIADD R11, R93, 0x34 ;  /* 0x000000345d0b7836 */ /* 0x000fe40000000000 */
[----:B------:R-:W-:Y:S01]  /*2e80*/  IMAD.HI.U32 R4, R3, R16, RZ ;  /* 0x0000001003047227 */ /* 0x000fe200078e00ff */
[----:B------:R-:W-:Y:S02]  /*2e90*/  IABS R17, R10 ;  /* 0x0000000a00117213 */ /* 0x000fe40000000000 */
[----:B------:R-:W-:Y:S01]  /*2ea0*/  IABS R21, R11 ;  /* 0x0000000b00157213 */ /* 0x000fe20000000000 */
[----:B------:R-:W-:Y:S01]  /*2eb0*/  @!P1 IMAD.IADD R7, R7, 0x1, -R2 ;  /* 0x0000000107079824 */ /* 0x000fe200078e0a02 */
[----:B0-----:R-:W-:Y:S01]  /*2ec0*/  IADD3 R5, PT, PT, -R4, RZ, RZ ;  /* 0x000000ff04057210 */ /* 0x001fe20007ffe1ff */
[----:B------:R-:W-:Y:S01]  /*2ed0*/  IMAD.HI.U32 R0, R3, R17, RZ ;  /* 0x0000001103007227 */ /* 0x000fe200078e00ff */
[----:B------:R-:W-:-:S03]  /*2ee0*/  ISETP.GE.AND P1, PT, R12, RZ, PT ;  /* 0x000000ff0c00720c */ /* 0x000fc60003f26270 */
[----:B------:R-:W-:-:S04]  /*2ef0*/  IMAD.HI.U32 R4, R3, R21, RZ ;  /* 0x0000001503047227 */ /* 0x000fc800078e00ff */
[----:B------:R-:W-:-:S04]  /*2f00*/  IMAD.HI.U32 R12, R14, R33, RZ ;  /* 0x000000210e0c7227 */ /* 0x000fc800078e00ff */
[----:B------:R-:W-:Y:S02]  /*2f10*/  IMAD R5, R2, R5, R16 ;  /* 0x0000000502057224 */ /* 0x000fe400078e0210 */
[----:B------:R-:W-:Y:S02]  /*2f20*/  IMAD.MOV R0, RZ, RZ, -R0 ;  /* 0x000000ffff007224 */ /* 0x000fe400078e0a00 */
[----:B------:R-:W-:Y:S02]  /*2f30*/  IMAD.MOV R16, RZ, RZ, -R4 ;  /* 0x000000ffff107224 */ /* 0x000fe400078e0a04 */
[----:B------:R-:W-:Y:S02]  /*2f40*/  VIADD R86, R34, 0x80 ;  /* 0x0000008022567836 */ /* 0x000fe40000000000 */
[----:B------:R-:W-:Y:S02]  /*2f50*/  IMAD.MOV R12, RZ, RZ, -R12 ;  /* 0x000000ffff0c7224 */ /* 0x000fe400078e0a0c */
[C---:B------:R-:W-:Y:S01]  /*2f60*/  IMAD R4, R2.reuse, R0, R17 ;  /* 0x0000000002047224 */ /* 0x040fe200078e0211 */
[----:B------:R-:W-:Y:S01]  /*2f70*/  STL [R1+0xec4], R86 ;  /* 0x000ec45601007387 */ /* 0x000fe20000100800 */
[----:B------:R-:W-:Y:S01]  /*2f80*/  IMAD R0, R2, R16, R21 ;  /* 0x0000001002007224 */ /* 0x000fe200078e0215 */
[----:B------:R-:W-:Y:S01]  /*2f90*/  IABS R21, R86 ;  /* 0x0000005600157213 */ /* 0x000fe20000000000 */
[----:B------:R-:W-:-:S02]  /*2fa0*/  IMAD R33, R8, R12, R33 ;  /* 0x0000000c08217224 */ /* 0x000fc400078e0221 */
[----:B------:R-:W-:Y:S02]  /*2fb0*/  VIADD R12, R93, 0x35 ;  /* 0x000000355d0c7836 */ /* 0x000fe40000000000 */
[C---:B------:R-:W-:Y:S02]  /*2fc0*/  VIADD R83, R34.reuse, 0x100 ;  /* 0x0000010022537836 */ /* 0x040fe40000000000 */
[----:B------:R-:W-:Y:S01]  /*2fd0*/  VIADD R82, R34, 0x180 ;  /* 0x0000018022527836 */ /* 0x000fe20000000000 */
[----:B------:R-:W-:Y:S01]  /*2fe0*/  IABS R32, R12 ;  /* 0x0000000c00207213 */ /* 0x000fe20000000000 */
[----:B------:R-:W-:Y:S01]  /*2ff0*/  IMAD.HI.U32 R16, R14, R21, RZ ;  /* 0x000000150e107227 */ /* 0x000fe200078e00ff */
[----:B------:R-:W-:Y:S01]  /*3000*/  IABS R37, R83 ;  /* 0x0000005300257213 */ /* 0x000fe20000000000 */
[----:B------:R-:W-:Y:S01]  /*3010*/  STL [R1+0xec0], R83 ;  /* 0x000ec05301007387 */ /* 0x000fe20000100800 */
[----:B------:R-:W-:Y:S01]  /*3020*/  IABS R35, R82 ;  /* 0x0000005200237213 */ /* 0x000fe20000000000 */
[----:B------:R-:W-:-:S02]  /*3030*/  IMAD.MOV R30, RZ, RZ, -R16 ;  /* 0x000000ffff1e7224 */ /* 0x000fc400078e0a10 */
[----:B------:R-:W-:Y:S01]  /*3040*/  IMAD.MOV.U32 R16, RZ, RZ, R32 ;  /* 0x000000ffff107224 */ /* 0x000fe200078e0020 */
[----:B------:R-:W-:Y:S01]  /*3050*/  STL [R1+0xebc], R82 ;  /* 0x000ebc5201007387 */ /* 0x000fe20000100800 */
[----:B------:R-:W-:-:S03]  /*3060*/  IMAD.HI.U32 R17, R14, R37, RZ ;  /* 0x000000250e117227 */ /* 0x000fc600078e00ff */
[----:B------:R-:W-:Y:S01]  /*3070*/  STL [R1+0xfbc], R31 ;  /* 0x000fbc1f01007387 */ /* 0x000fe20000100800 */
[----:B------:R-:W-:Y:S01]  /*3080*/  @!P5 IMAD.MOV R25, RZ, RZ, -R25 ;  /* 0x000000ffff19d224 */ /* 0x000fe200078e0a19 */
[----:B------:R-:W-:Y:S01]  /*3090*/  ISETP.GE.AND P5, PT, R28, RZ, PT ;  /* 0x000000ff1c00720c */ /* 0x000fe20003fa6270 */
[----:B------:R-:W-:Y:S02]  /*30a0*/  IMAD R21, R8, R30, R21 ;  /* 0x0000001e08157224 */ /* 0x000fe400078e0215 */
[----:B------:R-:W-:Y:S01]  /*30b0*/  IMAD.HI.U32 R14, R14, R35, RZ ;  /* 0x000000230e0e7227 */ /* 0x000fe200078e00ff */
[----:B------:R0:W-:Y:S03]  /*30c0*/  STL [R1+0xfcc], R25 ;  /* 0x000fcc1901007387 */ /* 0x0001e60000100800 */
[----:B------:R-:W-:-:S04]  /*30d0*/  IMAD.HI.U32 R30, R3, R16, RZ ;  /* 0x00000010031e7227 */ /* 0x000fc800078e00ff */
[----:B------:R-:W-:Y:S02]  /*30e0*/  IMAD.MOV R14, RZ, RZ, -R14 ;  /* 0x000000ffff0e7224 */ /* 0x000fe400078e0a0e */
[----:B------:R-:W-:Y:S02]  /*30f0*/  @!P0 IMAD.MOV R29, RZ, RZ, -R29 ;  /* 0x000000ffff1d8224 */ /* 0x000fe400078e0a1d */
[----:B0-----:R-:W-:Y:S02]  /*3100*/  IMAD.MOV R25, RZ, RZ, -R30 ;  /* 0x000000ffff197224 */ /* 0x001fe400078e0a1e */
[----:B------:R-:W-:Y:S01]  /*3110*/  @!P1 IMAD.MOV R27, RZ, RZ, -R27 ;  /* 0x000000ffff1b9224 */ /* 0x000fe200078e0a1b */
[----:B------:R-:W-:Y:S01]  /*3120*/  STL [R1+0xfc8], R29 ;  /* 0x000fc81d01007387 */ /* 0x000fe20000100800 */
[----:B------:R-:W-:Y:S02]  /*3130*/  IMAD R35, R8, R14, R35 ;  /* 0x0000000e08237224 */ /* 0x000fe400078e0223 */
[C---:B------:R-:W-:Y:S01]  /*3140*/  IMAD R14, R2.reuse, R25, R16 ;  /* 0x00000019020e7224 */ /* 0x040fe200078e0210 */
[----:B------:R-:W-:Y:S01]  /*3150*/  STL [R1+0xfd0], R27 ;  /* 0x000fd01b01007387 */ /* 0x000fe20000100800 */
[----:B------:R-:W-:Y:S01]  /*3160*/  @!P4 IMAD.IADD R23, R23, 0x1, -R2 ;  /* 0x000000011717c824 */ /* 0x000fe200078e0a02 */
[----:B------:R-:W-:Y:S01]  /*3170*/  ISETP.GT.U32.AND P4, PT, R2, R13, PT ;  /* 0x0000000d0200720c */ /* 0x000fe20003f84070 */
[----:B------:R-:W-:Y:S01]  /*3180*/  IMAD.MOV R17, RZ, RZ, -R17 ;  /* 0x000000ffff117224 */ /* 0x000fe200078e0a11 */
[----:B------:R0:W-:Y:S03]  /*3190*/  STL [R1+0xec8], R14 ;  /* 0x000ec80e01007387 */ /* 0x0001e60000100800 */
[C---:B------:R-:W-:Y:S01]  /*31a0*/  IMAD R17, R8.reuse, R17, R37 ;  /* 0x0000001108117224 */ /* 0x040fe200078e0225 */
[----:B------:R-:W2:Y:S01]  /*31b0*/  LDL R84, [R1+0xec8] ;  /* 0x000ec80001547983 */ /* 0x000ea20000100800 */
[----:B------:R-:W1:Y:S03]  /*31c0*/  S2R R16, SR_CgaCtaId ;  /* 0x0000000000107919 */ /* 0x000e660000008800 */
[----:B------:R-:W-:-:S03]  /*31d0*/  ISETP.GT.U32.AND P0, PT, R8, R17, PT ;  /* 0x000000110800720c */ /* 0x000fc60003f04070 */
[----:B------:R-:W-:Y:S01]  /*31e0*/  @!P4 IMAD.IADD R13, R13, 0x1, -R2 ;  /* 0x000000010d0dc824 */ /* 0x000fe200078e0a02 */
[----:B------:R-:W-:-:S04]  /*31f0*/  ISETP.GT.U32.AND P4, PT, R2, R15, PT ;  /* 0x0000000f0200720c */ /* 0x000fc80003f84070 */
[----:B------:R-:W-:-:S09]  /*3200*/  ISETP.GT.U32.AND P6, PT, R2, R13, PT ;  /* 0x0000000d0200720c */ /* 0x000fd20003fc4070 */
[----:B------:R-:W-:Y:S01]  /*3210*/  @!P4 IMAD.IADD R15, R15, 0x1, -R2 ;  /* 0x000000010f0fc824 */ /* 0x000fe200078e0a02 */
[----:B------:R-:W-:-:S03]  /*3220*/  ISETP.GT.U32.AND P4, PT, R2, R6, PT ;  /* 0x000000060200720c */ /* 0x000fc60003f84070 */
[----:B------:R-:W-:Y:S01]  /*3230*/  @!P6 IMAD.IADD R13, R13, 0x1, -R2 ;  /* 0x000000010d0de824 */ /* 0x000fe200078e0a02 */
[----:B------:R-:W-:-:S09]  /*3240*/  ISETP.GT.U32.AND P6, PT, R2, R5, PT ;  /* 0x000000050200720c */ /* 0x000fd20003fc4070 */
[----:B------:R-:W-:-:S04]  /*3250*/  @!P4 IMAD.IADD R6, R6, 0x1, -R2 ;  /* 0x000000010606c824 */ /* 0x000fc800078e0a02 */
[----:B------:R-:W-:Y:S01]  /*3260*/  @!P6 IMAD.IADD R5, R5, 0x1, -R2 ;  /* 0x000000010505e824 */ /* 0x000fe200078e0a02 */
[----:B------:R-:W-:-:S04]  /*3270*/  ISETP.GT.U32.AND P4, PT, R2, R6, PT ;  /* 0x000000060200720c */ /* 0x000fc80003f84070 */
[----:B------:R-:W-:-:S09]  /*3280*/  ISETP.GT.U32.AND P6, PT, R2, R5, PT ;  /* 0x000000050200720c */ /* 0x000fd20003fc4070 */
[----:B------:R-:W-:Y:S01]  /*3290*/  @!P4 IMAD.IADD R6, R6, 0x1, -R2 ;  /* 0x000000010606c824 */ /* 0x000fe200078e0a02 */
[----:B------:R-:W-:-:S03]  /*32a0*/  ISETP.GT.U32.AND P4, PT, R2, R4, PT ;  /* 0x000000040200720c */ /* 0x000fc60003f84070 */
[----:B------:R-:W-:Y:S01]  /*32b0*/  @!P6 IMAD.IADD R5, R5, 0x1, -R2 ;  /* 0x000000010505e824 */ /* 0x000fe200078e0a02 */
[----:B------:R-:W-:Y:S01]  /*32c0*/  ISETP.GT.U32.AND P6, PT, R8, R33, PT ;  /* 0x000000210800720c */ /* 0x000fe20003fc4070 */
[----:B0-----:R-:W-:-:S04]  /*32d0*/  IMAD.MOV.U32 R14, RZ, RZ, R23 ;  /* 0x000000ffff0e7224 */ /* 0x001fc800078e0017 */
[----:B------:R-:W-:-:S04]  /*32e0*/  @!P5 IMAD.MOV R14, RZ, RZ, -R14 ;  /* 0x000000ffff0ed224 */ /* 0x000fc800078e0a0e */
[----:B------:R-:W-:Y:S01]  /*32f0*/  @!P4 IMAD.IADD R4, R4, 0x1, -R2 ;  /* 0x000000010404c824 */ /* 0x000fe200078e0a02 */
[----:B------:R-:W-:Y:S01]  /*3300*/  ISETP.GT.U32.AND P4, PT, R2, R0, PT ;  /* 0x000000000200720c */ /* 0x000fe20003f84070 */
[----:B------:R0:W-:Y:S02]  /*3310*/  STL [R1+0xfd4], R14 ;  /* 0x000fd40e01007387 */ /* 0x0001e40000100800 */
[----:B------:R-:W-:Y:S01]  /*3320*/  @!P6 IMAD.IADD R33, R33, 0x1, -R8 ;  /* 0x000000012121e824 */ /* 0x000fe200078e0a08 */
[----:B------:R-:W-:Y:S01]  /*3330*/  ISETP.GT.U32.AND P6, PT, R8, R21, PT ;  /* 0x000000150800720c */ /* 0x000fe20003fc4070 */
[----:B------:R0:W-:Y:S01]  /*3340*/  STL [R1+0x100c], R19 ;  /* 0x00100c1301007387 */ /* 0x0001e20000100800 */
[----:B------:R-:W-:Y:S02]  /*3350*/  ISETP.GT.U32.AND P2, PT, R2, R4, PT ;  /* 0x000000040200720c */ /* 0x000fe40003f44070 */
[----:B------:R-:W-:-:S05]  /*3360*/  ISETP.GT.U32.AND P1, PT, R8, R33, PT ;  /* 0x000000210800720c */ /* 0x000fca0003f24070 */
[----:B------:R-:W-:Y:S01]  /*3370*/  @!P4 IMAD.IADD R0, R0, 0x1, -R2 ;  /* 0x000000010000c824 */ /* 0x000fe200078e0a02 */
[----:B------:R-:W-:Y:S01]  /*3380*/  ISETP.GT.U32.AND P4, PT, R8, R35, PT ;  /* 0x000000230800720c */ /* 0x000fe20003f84070 */
[--C-:B------:R-:W-:Y:S02]  /*3390*/  @!P0 IMAD.IADD R17, R17, 0x1, -R8.reuse ;  /* 0x0000000111118824 */ /* 0x100fe400078e0a08 */
[----:B------:R-:W-:Y:S01]  /*33a0*/  @!P6 IMAD.IADD R21, R21, 0x1, -R8 ;  /* 0x000000011515e824 */ /* 0x000fe200078e0a08 */
[----:B------:R-:W-:Y:S01]  /*33b0*/  ISETP.GE.AND P6, PT, R34, RZ, PT ;  /* 0x000000ff2200720c */ /* 0x000fe20003fc6270 */
[----:B------:R-:W-:Y:S01]  /*33c0*/  @!P2 IMAD.IADD R4, R4, 0x1, -R2 ;  /* 0x000000010404a824 */ /* 0x000fe200078e0a02 */
[----:B------:R-:W-:Y:S02]  /*33d0*/  ISETP.GE.AND P2, PT, R26, RZ, PT ;  /* 0x000000ff1a00720c */ /* 0x000fe40003f46270 */
[----:B------:R-:W-:Y:S02]  /*33e0*/  @!P1 IADD3 R33, PT, PT, R33, -R8, RZ ;  /* 0x8000000821219210 */ /* 0x000fe40007ffe0ff */
[----:B------:R-:W-:-:S02]  /*33f0*/  ISETP.GT.U32.AND P5, PT, R8, R21, PT ;  /* 0x000000150800720c */ /* 0x000fc40003fa4070 */
[----:B------:R-:W-:Y:S01]  /*3400*/  ISETP.GT.U32.AND P1, PT, R8, R17, PT ;  /* 0x000000110800720c */ /* 0x000fe20003f24070 */
[----:B------:R-:W-:Y:S01]  /*3410*/  @!P4 IMAD.IADD R35, R35, 0x1, -R8 ;  /* 0x000000012323c824 */ /* 0x000fe200078e0a08 */
[----:B--2---:R-:W-:Y:S01]  /*3420*/  ISETP.GT.U32.AND P0, PT, R2, R84, PT ;  /* 0x000000540200720c */ /* 0x004fe20003f04070 */
[----:B01----:R-:W-:-:S12]  /*3430*/  @P3 BRA `(.L_x_5) ;  /* 0x0000000000183947 */ /* 0x003fd80003800000 */
[----:B------:R-:W-:Y:S01]  /*3440*/  ELECT P4, URZ, PT ;  /* 0x0000000000ff782f */ /* 0x000fe20003880000 */
[----:B------:R-:W-:Y:S01]  /*3450*/  IMAD.MOV.U32 R14, RZ, RZ, 0x1 ;  /* 0x00000001ff0e7424 */ /* 0x000fe200078e00ff */
[----:B------:R-:W-:Y:S11]  /*3460*/  UVIRTCOUNT.DEALLOC.SMPOOL 0x80 ;  /* 0x000000800000784c */ /* 0x000ff60000000000 */
[----:B------:R-:W-:-:S04]  /*3470*/  @P4 MOV R19, 0x40 ;  /* 0x0000004000134802 */ /* 0x000fc80000000f00 */
[----:B------:R-:W-:-:S05]  /*3480*/  @P4 LEA R19, R16, R19, 0x18 ;  /* 0x0000001310134211 */ /* 0x000fca00078ec0ff */
[----:B------:R0:W-:Y:S02]  /*3490*/  @P4 STS.U8 [R19], R14 ;  /* 0x0000000e13004388 */ /* 0x0001e40000000000 */
.L_x_5:
[----:B0-----:R-:W2:Y:S01]  /*34a0*/  LDL R14, [R1+0x100c] ;  /* 0x00100c00010e7983 */ /* 0x001ea20000100800 */
[--C-:B------:R-:W-:Y:S01]  /*34b0*/  @!P5 IMAD.IADD R21, R21, 0x1, -R8.reuse ;  /* 0x000000011515d824 */ /* 0x100fe200078e0a08 */
[----:B------:R-:W-:Y:S01]  /*34c0*/  ISETP.GE.AND P5, PT, R83, RZ, PT ;  /* 0x000000ff5300720c */ /* 0x000fe20003fa6270 */
[----:B------:R-:W0:Y:S01]  /*34d0*/  LDC R19, c[0x0][0x3a4] ;  /* 0x0000e900ff137b82 */ /* 0x000e220000000800 */
[----:B------:R1:W-:Y:S01]  /*34e0*/  STL.64 [R1+0x2790], R74 ;  /* 0x0027904a01007387 */ /* 0x0003e20000100a00 */
[----:B------:R-:W-:Y:S01]  /*34f0*/  @!P6 IMAD.MOV R33, RZ, RZ, -R33 ;  /* 0x000000ffff21e224 */ /* 0x000fe200078e0a21 */
[----:B------:R-:W-:Y:S01]  /*3500*/  ISETP.GE.AND P6, PT, R86, RZ, PT ;  /* 0x000000ff5600720c */ /* 0x000fe20003fc6270 */
[----:B------:R-:W-:Y:S01]  /*3510*/  @!P1 IMAD.IADD R17, R17, 0x1, -R8 ;  /* 0x0000000111119824 */ /* 0x000fe200078e0a08 */
[----:B------:R-:W-:Y:S01]  /*3520*/  STL.64 [R1+0x2788], R78 ;  /* 0x0027884e01007387 */ /* 0x000fe20000100a00 */
[----:B------:R-:W-:Y:S01]  /*3530*/  ISETP.GE.AND P1, PT, R82, RZ, PT ;  /* 0x000000ff5200720c */ /* 0x000fe20003f26270 */
[----:B------:R-:W-:Y:S01]  /*3540*/  @!P0 IMAD.IADD R84, R84, 0x1, -R2 ;  /* 0x0000000154548824 */ /* 0x000fe200078e0a02 */
[----:B------:R-:W3:Y:S01]  /*3550*/  LDC.64 R82, c[0x0][0x380] ;  /* 0x0000e000ff527b82 */ /* 0x000ee20000000a00 */
[----:B------:R-:W-:Y:S01]  /*3560*/  STL.64 [R1+0x27a8], R78 ;  /* 0x0027a84e01007387 */ /* 0x000fe20000100a00 */
[----:B------:R-:W-:Y:S01]  /*3570*/  ISETP.GE.AND P4, PT, R24, RZ, PT ;  /* 0x000000ff1800720c */ /* 0x000fe20003f86270 */
[----:B------:R-:W-:Y:S01]  /*3580*/  UIADD3 UR9, UPT, UPT, UR5, UR4, URZ ;  /* 0x0000000405097290 */ /* 0x000fe2000fffe0ff */
[----:B------:R-:W-:Y:S01]  /*3590*/  @!P5 IMAD.MOV R17, RZ, RZ, -R17 ;  /* 0x000000ffff11d224 */ /* 0x000fe200078e0a11 */
[----:B------:R-:W-:Y:S01]  /*35a0*/  STL.64 [R1+0x2780], R80 ;  /* 0x0027805001007387 */ /* 0x000fe20000100a00 */
[C---:B------:R-:W-:Y:S01]  /*35b0*/  ISETP.GT.U32.AND P5, PT, R2.reuse, R84, PT ;  /* 0x000000540200720c */ /* 0x040fe20003fa4070 */
[----:B------:R-:W-:Y:S01]  /*35c0*/  UMOV UR8, 0x1 ;  /* 0x0000000100087882 */ /* 0x000fe20000000000 */
[----:B------:R-:W-:Y:S01]  /*35d0*/  @!P6 IMAD.MOV R21, RZ, RZ, -R21 ;  /* 0x000000ffff15e224 */ /* 0x000fe200078e0a15 */
[----:B------:R-:W-:Y:S01]  /*35e0*/  STL.64 [R1+0x2798], R80 ;  /* 0x0027985001007387 */ /* 0x000fe20000100a00 */
[----:B------:R-:W-:Y:S01]  /*35f0*/  ISETP.GT.U32.AND P6, PT, R2, R0, PT ;  /* 0x000000000200720c */ /* 0x000fe20003fc4070 */
[----:B------:R-:W4:Y:S01]  /*3600*/  LDC R92, c[0x0][0x3a0] ;  /* 0x0000e800ff5c7b82 */ /* 0x000f220000000800 */
[----:B------:R-:W-:Y:S01]  /*3610*/  ISETP.GE.AND P0, PT, R22, RZ, PT ;  /* 0x000000ff1600720c */ /* 0x000fe20003f06270 */
[----:B------:R-:W-:Y:S01]  /*3620*/  STL.64 [R1+0x27b8], R80 ;  /* 0x0027b85001007387 */ /* 0x000fe20000100a00 */
[----:B------:R-:W0:Y:S01]  /*3630*/  LDCU.64 UR6, c[0x0][0x358] ;  /* 0x00006b00ff0677ac */ /* 0x000e220008000a00 */
[----:B-1----:R-:W-:-:S02]  /*3640*/  PRMT R74, RZ, 0x7610, R74 ;  /* 0x00007610ff4a7816 */ /* 0x002fc4000000004a */
[----:B------:R-:W-:Y:S01]  /*3650*/  STL.64 [R1+0x2778], R70 ;  /* 0x0027784601007387 */ /* 0x000fe20000100a00 */
[----:B------:R-:W-:Y:S01]  /*3660*/  PRMT R75, RZ, 0x7610, R75 ;  /* 0x00007610ff4b7816 */ /* 0x000fe2000000004b */
[--C-:B------:R-:W-:Y:S02]  /*3670*/  @!P5 IMAD.IADD R84, R84, 0x1, -R2.reuse ;  /* 0x000000015454d824 */ /* 0x100fe400078e0a02 */
[----:B------:R-:W-:Y:S02]  /*3680*/  STL.64 [R1+0x27b0], R70 ;  /* 0x0027b04601007387 */ /* 0x000fe40000100a00 */
[----:B------:R-:W-:Y:S02]  /*3690*/  @!P6 IMAD.IADD R0, R0, 0x1, -R2 ;  /* 0x000000010000e824 */ /* 0x000fe400078e0a02 */
[----:B------:R-:W-:Y:S04]  /*36a0*/  STL.64 [R1+0x2770], R76 ;  /* 0x0027704c01007387 */ /* 0x000fe80000100a00 */
[----:B------:R1:W-:Y:S04]  /*36b0*/  STL.64 [R1+0x27a0], R76 ;  /* 0x0027a04c01007387 */ /* 0x0003e80000100a00 */
[----:B------:R-:W-:Y:S04]  /*36c0*/  STL.64 [R1+0x2768], R72 ;  /* 0x0027684801007387 */ /* 0x000fe80000100a00 */
[----:B------:R0:W-:Y:S04]  /*36d0*/  STL.64 [R1+0x27c0], R72 ;  /* 0x0027c04801007387 */ /* 0x0001e80000100a00 */
[----:B------:R-:W-:Y:S01]  /*36e0*/  STL.64 [R1+0x2760], R68 ;  /* 0x0027604401007387 */ /* 0x000fe20000100a00 */
[----:B-1----:R-:W-:-:S03]  /*36f0*/  IMAD.MOV.U32 R76, RZ, RZ, R15 ;  /* 0x000000ffff4c7224 */ /* 0x002fc600078e000f */
[----:B------:R-:W-:Y:S01]  /*3700*/  STL.64 [R1+0x2758], R56 ;  /* 0x0027583801007387 */ /* 0x000fe20000100a00 */
[----:B------:R-:W-:-:S03]  /*3710*/  @!P4 IMAD.MOV R76, RZ, RZ, -R76 ;  /* 0x000000ffff4cc224 */ /* 0x000fc600078e0a4c */
[----:B------:R-:W-:Y:S01]  /*3720*/  STL.64 [R1+0x2750], R54 ;  /* 0x0027503601007387 */ /* 0x000fe20000100a00 */
[----:B0-----:R-:W-:Y:S02]  /*3730*/  PRMT R72, RZ, 0x7610, R72 ;  /* 0x00007610ff487816 */ /* 0x001fe40000000048 */
[----:B------:R-:W-:Y:S01]  /*3740*/  PRMT R73, RZ, 0x7610, R73 ;  /* 0x00007610ff497816 */ /* 0x000fe20000000049 */
[----:B------:R-:W-:Y:S04]  /*3750*/  STL.64 [R1+0x2748], R52 ;  /* 0x0027483401007387 */ /* 0x000fe80000100a00 */
        /* <DEDUP_REMOVED lines=21> */
[----:B------:R-:W-:Y:S04]  /*38b0*/  STL [R1+0x25e0], R3 ;  /* 0x0025e00301007387 */ /* 0x000fe80000100800 */
[----:B------:R-:W-:Y:S04]  /*38c0*/  STL.64 [R1+0x25d8], R6 ;  /* 0x0025d80601007387 */ /* 0x000fe80000100a00 */
[----:B------:R-:W-:Y:S04]  /*38d0*/  STL.64 [R1+0x2608], R6 ;  /* 0x0026080601007387 */ /* 0x000fe80000100a00 */
[----:B------:R-:W-:Y:S04]  /*38e0*/  STL.64 [R1+0x2620], R6 ;  /* 0x0026200601007387 */ /* 0x000fe80000100a00 */
[----:B------:R-:W-:Y:S04]  /*38f0*/  STL [R1+0x25d0], R12 ;  /* 0x0025d00c01007387 */ /* 0x000fe80000100800 */
        /* <DEDUP_REMOVED lines=9> */
[----:B------:R-:W-:Y:S01]  /*3990*/  STL.64 [R1+0x26d0], R4 ;  /* 0x0026d00401007387 */ /* 0x000fe20000100a00 */
[----:B------:R-:W-:Y:S01]  /*39a0*/  STTM.x64 tmem[UR9], RZ ;  /* 0x000000ff000079ed */ /* 0x000fe20008340009 */
[----:B------:R-:W-:Y:S01]  /*39b0*/  STTM.x64 tmem[UR9+0x40], RZ ;  /* 0x000040ff000079ed */ /* 0x000fe20008340009 */
[----:B------:R-:W-:Y:S01]  /*39c0*/  STTM.x64 tmem[UR9+0x80], RZ ;  /* 0x000080ff000079ed */ /* 0x000fe20008340009 */
[----:B------:R-:W-:Y:S01]  /*39d0*/  STTM.x64 tmem[UR9+0xc0], RZ ;  /* 0x0000c0ff000079ed */ /* 0x000fe20008340009 */
[----:B------:R-:W0:Y:S01]  /*39e0*/  FENCE.VIEW.ASYNC.T ;  /* 0x00000000000073c6 */ /* 0x000e220000000200 */
[----:B--2---:R-:W-:-:S05]  /*39f0*/  @!P2 IMAD.MOV R14, RZ, RZ, -R14 ;  /* 0x000000ffff0ea224 */ /* 0x004fca00078e0a0e */
[----:B------:R1:W-:Y:S01]  /*3a00*/  @!P2 STL [R1+0x100c], R14 ;  /* 0x00100c0e0100a387 */ /* 0x0003e20000100800 */
[----:B------:R-:W-:-:S03]  /*3a10*/  ISETP.GT.U32.AND P2, PT, R8, R35, PT ;  /* 0x000000230800720c */ /* 0x000fc60003f44070 */
[----:B------:R-:W-:Y:S04]  /*3a20*/  STL.64 [R1+0x2628], R2 ;  /* 0x0026280201007387 */ /* 0x000fe80000100a00 */
[----:B------:R-:W-:Y:S04]  /*3a30*/  STL.64 [R1+0x2648], R2 ;  /* 0x0026480201007387 */ /* 0x000fe80000100a00 */
[----:B------:R-:W-:Y:S02]  /*3a40*/  STL.64 [R1+0x2668], R2 ;  /* 0x0026680201007387 */ /* 0x000fe40000100a00 */
[----:B------:R-:W-:Y:S01]  /*3a50*/  @!P2 IMAD.IADD R35, R35, 0x1, -R8 ;  /* 0x000000012323a824 */ /* 0x000fe200078e0a08 */
[----:B------:R-:W-:Y:S01]  /*3a60*/  ISETP.NE.AND P2, PT, R85, RZ, PT ;  /* 0x000000ff5500720c */ /* 0x000fe20003f45270 */
[----:B------:R2:W-:Y:S01]  /*3a70*/  STL [R1+0xec8], R84 ;  /* 0x000ec85401007387 */ /* 0x0005e20000100800 */
[----:B------:R-:W-:Y:S01]  /*3a80*/  LOP3.LUT R8, RZ, R85, RZ, 0x33, !PT ;  /* 0x00000055ff087212 */ /* 0x000fe200078e33ff */
[----:B------:R-:W-:Y:S01]  /*3a90*/  @!P1 IMAD.MOV R35, RZ, RZ, -R35 ;  /* 0x000000ffff239224 */ /* 0x000fe200078e0a23 */
[----:B------:R-:W-:Y:S01]  /*3aa0*/  ISETP.GE.AND P1, PT, R18, RZ, PT ;  /* 0x000000ff1200720c */ /* 0x000fe20003f26270 */
[----:B------:R-:W-:Y:S01]  /*3ab0*/  STL.64 [R1+0x2688], R2 ;  /* 0x0026880201007387 */ /* 0x000fe20000100a00 */
[----:B-1----:R-:W-:-:S02]  /*3ac0*/  SEL R14, R8, R33, !P2 ;  /* 0x00000021080e7207 */ /* 0x002fc40005000000 */
[C---:B------:R-:W-:Y:S01]  /*3ad0*/  SEL R16, R8.reuse, R21, !P2 ;  /* 0x0000001508107207 */ /* 0x040fe20005000000 */
[----:B------:R-:W-:Y:S01]  /*3ae0*/  STL.64 [R1+0x26a8], R2 ;  /* 0x0026a80201007387 */ /* 0x000fe20000100a00 */
[C---:B------:R-:W-:Y:S02]  /*3af0*/  SEL R18, R8.reuse, R17, !P2 ;  /* 0x0000001108127207 */ /* 0x040fe40005000000 */
[----:B------:R-:W-:Y:S01]  /*3b00*/  SEL R22, R8, R35, !P2 ;  /* 0x0000002308167207 */ /* 0x000fe20005000000 */
[-C--:B------:R-:W-:Y:S01]  /*3b10*/  IMAD R8, R14, R19.reuse, RZ ;  /* 0x000000130e087224 */ /* 0x080fe200078e02ff */
[----:B------:R-:W-:Y:S01]  /*3b20*/  STL.64 [R1+0x26c8], R2 ;  /* 0x0026c80201007387 */ /* 0x000fe20000100a00 */
[-C--:B------:R-:W-:Y:S01]  /*3b30*/  IMAD R14, R16, R19.reuse, RZ ;  /* 0x00000013100e7224 */ /* 0x080fe200078e02ff */
[----:B0-----:R-:W-:Y:S01]  /*3b40*/  BAR.SYNC.DEFER_BLOCKING 0x0 ;  /* 0x0000000000007b1d */ /* 0x001fe20000010000 */
[-C--:B------:R-:W-:Y:S01]  /*3b50*/  IMAD R16, R18, R19.reuse, RZ ;  /* 0x0000001312107224 */ /* 0x080fe200078e02ff */
[-C--:B---3--:R-:W-:Y:S01]  /*3b60*/  LEA R88, P6, R8, R82.reuse, 0x1 ;  /* 0x0000005208587211 */ /* 0x088fe200078c08ff */
[----:B----4-:R-:W-:Y:S01]  /*3b70*/  VIADD R18, R92, 0xffffffff ;  /* 0xffffffff5c127836 */ /* 0x010fe20000000000 */
[-C--:B------:R-:W-:Y:S01]  /*3b80*/  LEA R86, P5, R14, R82.reuse, 0x1 ;  /* 0x000000520e567211 */ /* 0x080fe200078a08ff */
[----:B------:R-:W-:Y:S01]  /*3b90*/  IMAD R17, R22, R19, RZ ;  /* 0x0000001316117224 */ /* 0x000fe200078e02ff */
[----:B------:R-:W-:Y:S01]  /*3ba0*/  LEA.HI.X.SX32 R89, R8, R83, 0x1, P6 ;  /* 0x0000005308597211 */ /* 0x000fe200030f0eff */
[----:B------:R-:W-:Y:S01]  /*3bb0*/  VIADD R8, R92, 0xfffffff7 ;  /* 0xfffffff75c087836 */ /* 0x000fe20000000000 */
[----:B--2---:R-:W-:Y:S01]  /*3bc0*/  LEA R84, P6, R16, R82, 0x1 ;  /* 0x0000005210547211 */ /* 0x004fe200078c08ff */
[----:B------:R0:W-:Y:S01]  /*3bd0*/  STL [R1+0x1024], R76 ;  /* 0x0010244c01007387 */ /* 0x0001e20000100800 */
[----:B------:R-:W-:-:S02]  /*3be0*/  ISETP.GE.U32.AND P4, PT, R18, 0x7fffff80, PT ;  /* 0x7fffff801200780c */ /* 0x000fc40003f86070 */
[-C--:B------:R-:W-:Y:S02]  /*3bf0*/  LEA.HI.X.SX32 R85, R16, R83.reuse, 0x1, P6 ;  /* 0x0000005310557211 */ /* 0x080fe400030f0eff */
[----:B------:R-:W-:Y:S02]  /*3c00*/  ISETP.NE.U32.AND P6, PT, R90, RZ, PT ;  /* 0x000000ff5a00720c */ /* 0x000fe40003fc5070 */
[-C--:B------:R-:W-:Y:S01]  /*3c10*/  LEA.HI.X.SX32 R87, R14, R83.reuse, 0x1, P5 ;  /* 0x000000530e577211 */ /* 0x080fe200028f0eff */
[----:B------:R-:W1:Y:S01]  /*3c20*/  LDC.64 R90, c[0x0][0x3a8] ;  /* 0x0000ea00ff5a7b82 */ /* 0x000e620000000a00 */
[C---:B------:R-:W-:Y:S01]  /*3c30*/  LEA R82, P5, R17.reuse, R82, 0x1 ;  /* 0x0000005211527211 */ /* 0x040fe200078a08ff */
[----:B0-----:R-:W-:Y:S01]  /*3c40*/  IMAD.MOV.U32 R76, RZ, RZ, R13 ;  /* 0x000000ffff4c7224 */ /* 0x001fe200078e000d */
[----:B------:R-:W-:Y:S01]  /*3c50*/  PRMT R79, RZ, 0x7610, R79 ;  /* 0x00007610ff4f7816 */ /* 0x000fe2000000004f */
[----:B------:R-:W-:Y:S01]  /*3c60*/  VIADD R13, R92, 0xffffffef ;  /* 0xffffffef5c0d7836 */ /* 0x000fe20000000000 */
[----:B------:R-:W-:Y:S01]  /*3c70*/  LEA.HI.X.SX32 R83, R17, R83, 0x1, P5 ;  /* 0x0000005311537211 */ /* 0x000fe200028f0eff */
[----:B------:R-:W-:Y:S01]  /*3c80*/  @!P0 IMAD.MOV R76, RZ, RZ, -R76 ;  /* 0x000000ffff4c8224 */ /* 0x000fe200078e0a4c */
[----:B------:R-:W-:Y:S01]  /*3c90*/  ISETP.GE.U32.AND P5, PT, R8, 0x7fffff78, PT ;  /* 0x7fffff780800780c */ /* 0x000fe20003fa6070 */
[----:B------:R-:W-:Y:S01]  /*3ca0*/  IMAD.U32 R8, RZ, RZ, UR9 ;  /* 0x00000009ff087e24 */ /* 0x000fe2000f8e00ff */
[----:B------:R-:W-:Y:S01]  /*3cb0*/  PRMT R70, RZ, 0x7610, R70 ;  /* 0x00007610ff467816 */ /* 0x000fe20000000046 */
[----:B------:R-:W-:Y:S01]  /*3cc0*/  VOTEU.ALL UP0, P6 ;  /* 0x0000000000ff7886 */ /* 0x000fe20003000000 */
[----:B------:R0:W-:Y:S01]  /*3cd0*/  STL [R1+0x1018], R76 ;  /* 0x0010184c01007387 */ /* 0x0001e20000100800 */
[----:B------:R-:W-:Y:S01]  /*3ce0*/  VOTEU.ALL UP1, P6 ;  /* 0x0000000000ff7886 */ /* 0x000fe20003020000 */
[----:B------:R-:W-:-:S02]  /*3cf0*/  PRMT R71, RZ, 0x7610, R71 ;  /* 0x00007610ff477816 */ /* 0x000fc40000000047 */
[----:B------:R-:W-:-:S04]  /*3d00*/  @!UP0 UIADD3 UR10, UPT, UPT, -UR8, 0x100000, URZ ;  /* 0x00100000080a8890 */ /* 0x000fc8000fffe1ff */
[----:B------:R-:W-:Y:S02]  /*3d10*/  @!UP0 USHF.L.U32 UR11, UR10, 0xb, URZ ;  /* 0x0000000b0a0b8899 */ /* 0x000fe400080006ff */
[----:B------:R-:W-:Y:S01]  /*3d20*/  @!UP0 USHF.L.U32 UR10, UR10, 0x1, URZ ;  /* 0x000000010a0a8899 */ /* 0x000fe200080006ff */
[----:B------:R-:W-:Y:S02]  /*3d30*/  PRMT R78, RZ, 0x7610, R78 ;  /* 0x00007610ff4e7816 */ /* 0x000fe4000000004e */
[----:B------:R-:W-:Y:S01]  /*3d40*/  ISETP.GE.U32.AND P0, PT, R13, 0x7fffff70, PT ;  /* 0x7fffff700d00780c */ /* 0x000fe20003f06070 */
[----:B0-----:R-:W-:Y:S01]  /*3d50*/  IMAD.U32 R76, RZ, RZ, UR76 ;  /* 0x0000004cff4c7e24 */ /* 0x001fe2000f8e00ff */
[----:B------:R-:W-:Y:S02]  /*3d60*/  PRMT R56, RZ, 0x7610, R56 ;  /* 0x00007610ff387816 */ /* 0x000fe40000000038 */
[----:B------:R-:W-:Y:S02]  /*3d70*/  PRMT R57, RZ, 0x7610, R57 ;  /* 0x00007610ff397816 */ /* 0x000fe40000000039 */
[----:B------:R0:W-:Y:S01]  /*3d80*/  STL [R1+0x14a4], R76 ;  /* 0x0014a44c01007387 */ /* 0x0001e20000100800 */
[----:B------:R-:W-:-:S02]  /*3d90*/  PRMT R52, RZ, 0x7610, R52 ;  /* 0x00007610ff347816 */ /* 0x000fc40000000034 */
[----:B------:R-:W-:Y:S02]  /*3da0*/  PRMT R53, RZ, 0x7610, R53 ;  /* 0x00007610ff357816 */ /* 0x000fe40000000035 */
[----:B------:R-:W-:Y:S02]  /*3db0*/  PRMT R68, RZ, 0x7610, R68 ;  /* 0x00007610ff447816 */ /* 0x000fe40000000044 */
[----:B------:R-:W-:Y:S02]  /*3dc0*/  PRMT R69, RZ, 0x7610, R69 ;  /* 0x00007610ff457816 */ /* 0x000fe40000000045 */
[----:B------:R-:W-:Y:S01]  /*3dd0*/  PRMT R48, RZ, 0x7610, R48 ;  /* 0x00007610ff307816 */ /* 0x000fe20000000030 */
[----:B0-----:R-:W-:Y:S01]  /*3de0*/  VIADD R76, R76, 0x48000 ;  /* 0x000480004c4c7836 */ /* 0x001fe20000000000 */
[----:B------:R-:W-:Y:S02]  /*3df0*/  PRMT R49, RZ, 0x7610, R49 ;  /* 0x00007610ff317816 */ /* 0x000fe40000000031 */
[----:B------:R-:W-:-:S02]  /*3e00*/  PRMT R54, RZ, 0x7610, R54 ;  /* 0x00007610ff367816 */ /* 0x000fc40000000036 */
[----:B------:R-:W-:Y:S01]  /*3e10*/  R2UR UR4, R76 ;  /* 0x000000004c0472ca */ /* 0x000fe200000e0000 */
[----:B------:R-:W-:Y:S01]  /*3e20*/  STL [R1+0xed0], R76 ;  /* 0x000ed04c01007387 */ /* 0x000fe20000100800 */
[----:B------:R-:W-:Y:S02]  /*3e30*/  PRMT R55, RZ, 0x7610, R55 ;  /* 0x00007610ff377816 */ /* 0x000fe40000000037 */
[----:B------:R-:W-:Y:S01]  /*3e40*/  PRMT R44, RZ, 0x7610, R44 ;  /* 0x00007610ff2c7816 */ /* 0x000fe2000000002c */
[----:B-1----:R-:W-:Y:S01]  /*3e50*/  STL [R1+0x21f4], R91 ;  /* 0x0021f45b01007387 */ /* 0x002fe20000100800 */
[----:B------:R-:W-:Y:S02]  /*3e60*/  PRMT R45, RZ, 0x7610, R45 ;  /* 0x00007610ff2d7816 */ /* 0x000fe4000000002d */
[----:B------:R-:W-:Y:S01]  /*3e70*/  PRMT R50, RZ, 0x7610, R50 ;  /* 0x00007610ff327816 */ /* 0x000fe20000000032 */
[----:B------:R-:W-:Y:S01]  /*3e80*/  STL [R1+0x2578], R91 ;  /* 0x0025785b01007387 */ /* 0x000fe20000100800 */
[----:B------:R-:W-:-:S02]  /*3e90*/  PRMT R51, RZ, 0x7610, R51 ;  /* 0x00007610ff337816 */ /* 0x000fc40000000033 */
[----:B------:R-:W-:Y:S01]  /*3ea0*/  PRMT R40, RZ, 0x7610, R40 ;  /* 0x00007610ff287816 */ /* 0x000fe20000000028 */
[----:B------:R-:W0:Y:S02]  /*3eb0*/  FENCE.VIEW.ASYNC.S ;  /* 0x00000000000073c6 */ /* 0x000e240000000000 */
[----:B0-----:R-:W0:Y:S02]  /*3ec0*/  @!UP1 SYNCS.EXCH.64 URZ, [UR4], UR10 ;  /* 0x0000000a04ff95b2 */ /* 0x001e240008000100 */
[----:B0-----:R-:W-:Y:S01]  /*3ed0*/  BAR.SYNC.DEFER_BLOCKING 0x0 ;  /* 0x0000000000007b1d */ /* 0x001fe20000010000 */
[----:B------:R-:W-:Y:S02]  /*3ee0*/  PRMT R41, RZ, 0x7610, R41 ;  /* 0x00007610ff297816 */ /* 0x000fe40000000029 */
[----:B------:R-:W-:Y:S02]  /*3ef0*/  PRMT R46, RZ, 0x7610, R46 ;  /* 0x00007610ff2e7816 */ /* 0x000fe4000000002e */
[----:B------:R-:W-:-:S02]  /*3f00*/  PRMT R47, RZ, 0x7610, R47 ;  /* 0x00007610ff2f7816 */ /* 0x000fc4000000002f */
[----:B------:R-:W-:Y:S01]  /*3f10*/  PRMT R38, RZ, 0x7610, R38 ;  /* 0x00007610ff267816 */ /* 0x000fe20000000026 */
[----:B------:R0:W-:Y:S01]  /*3f20*/  STL [R1+0x1f44], R8 ;  /* 0x001f440801007387 */ /* 0x0001e20000100800 */
[----:B------:R-:W-:Y:S02]  /*3f30*/  PRMT R39, RZ, 0x7610, R39 ;  /* 0x00007610ff277816 */ /* 0x000fe40000000027 */
[----:B------:R-:W-:Y:S02]  /*3f40*/  PRMT R42, RZ, 0x7610, R42 ;  /* 0x00007610ff2a7816 */ /* 0x000fe4000000002a */
[----:B------:R-:W-:Y:S02]  /*3f50*/  PRMT R43, RZ, 0x7610, R43 ;  /* 0x00007610ff2b7816 */ /* 0x000fe4000000002b */
[----:B------:R-:W-:Y:S02]  /*3f60*/  PRMT R36, RZ, 0x7610, R36 ;  /* 0x00007610ff247816 */ /* 0x000fe40000000024 */
[----:B------:R-:W-:Y:S01]  /*3f70*/  PRMT R37, RZ, 0x7610, R37 ;  /* 0x00007610ff257816 */ /* 0x000fe20000000025 */
[----:B0-----:R-:W-:Y:S01]  /*3f80*/  VIADD R8, R92, 0xffffffe7 ;  /* 0xffffffe75c087836 */ /* 0x001fe20000000000 */
[----:B------:R-:W-:-:S02]  /*3f90*/  PRMT R30, RZ, 0x7610, R30 ;  /* 0x00007610ff1e7816 */ /* 0x000fc4000000001e */
[----:B------:R-:W-:Y:S02]  /*3fa0*/  PRMT R31, RZ, 0x7610, R31 ;  /* 0x00007610ff1f7816 */ /* 0x000fe4000000001f */
[----:B------:R-:W-:Y:S01]  /*3fb0*/  PRMT R28, RZ, 0x7610, R28 ;  /* 0x00007610ff1c7816 */ /* 0x000fe2000000001c */
[----:B------:R-:W2:Y:S01]  /*3fc0*/  @!P4 LDG.E.U16 R72, desc[UR6][R82.64] ;  /* 0x000000065248c981 */ /* 0x000ea2000c1e1500 */
[----:B------:R-:W-:Y:S02]  /*3fd0*/  PRMT R29, RZ, 0x7610, R29 ;  /* 0x00007610ff1d7816 */ /* 0x000fe4000000001d */
[----:B------:R-:W-:Y:S01]  /*3fe0*/  PRMT R67, RZ, 0x7610, R67 ;  /* 0x00007610ff437816 */ /* 0x000fe20000000043 */
[----:B------:R-:W3:Y:S01]  /*3ff0*/  @!P4 LDG.E.U16 R73, desc[UR6][R84.64] ;  /* 0x000000065449c981 */ /* 0x000ee2000c1e1500 */
[----:B------:R-:W-:Y:S02]  /*4000*/  PRMT R66, RZ, 0x7610, R66 ;  /* 0x00007610ff427816 */ /* 0x000fe40000000042 */
[----:B------:R-:W-:Y:S01]  /*4010*/  PRMT R26, RZ, 0x7610, R26 ;  /* 0x00007610ff1a7816 */ /* 0x000fe2000000001a */
[----:B------:R-:W4:Y:S01]  /*4020*/  @!P4 LDG.E.U16 R74, desc[UR6][R86.64] ;  /* 0x00000006564ac981 */ /* 0x000f22000c1e1500 */
[----:B------:R-:W-:-:S02]  /*4030*/  PRMT R27, RZ, 0x7610, R27 ;  /* 0x00007610ff1b7816 */ /* 0x000fc4000000001b */
[----:B------:R-:W-:Y:S01]  /*4040*/  PRMT R63, RZ, 0x7610, R63 ;  /* 0x00007610ff3f7816 */ /* 0x000fe2000000003f */
[----:B------:R-:W4:Y:S01]  /*4050*/  @!P4 LDG.E.U16 R75, desc[UR6][R88.64] ;  /* 0x00000006584bc981 */ /* 0x000f22000c1e1500 */
[----:B------:R-:W-:Y:S01]  /*4060*/  ISETP.GE.U32.AND P4, PT, R8, 0x7fffff68, PT ;  /* 0x7fffff680800780c */ /* 0x000fe20003f86070 */
[----:B------:R-:W-:Y:S01]  /*4070*/  IMAD.SHL.U32 R8, R90, 0x8, RZ ;  /* 0x000000085a087824 */ /* 0x000fe200078e00ff */
[----:B------:R-:W-:Y:S02]  /*4080*/  PRMT R62, RZ, 0x7610, R62 ;  /* 0x00007610ff3e7816 */ /* 0x000fe4000000003e */
[----:B------:R-:W-:Y:S01]  /*4090*/  PRMT R58, RZ, 0x7610, R58 ;  /* 0x00007610ff3a7816 */ /* 0x000fe2000000003a */
[C---:B------:R-:W-:Y:S01]  /*40a0*/  IMAD.WIDE R80, R8.reuse, 0x2, R86 ;  /* 0x0000000208507825 */ /* 0x040fe200078e0256 */
[----:B------:R-:W-:Y:S02]  /*40b0*/  PRMT R59, RZ, 0x7610, R59 ;  /* 0x00007610ff3b7816 */ /* 0x000fe4000000003b */
[----:B------:R-:W-:Y:S01]  /*40c0*/  PRMT R6, RZ, 0x7610, R6 ;  /* 0x00007610ff067816 */ /* 0x000fe20000000006 */
[----:B------:R-:W-:Y:S01]  /*40d0*/  IMAD.WIDE R76, R8, 0x2, R84 ;  /* 0x00000002084c7825 */ /* 0x000fe200078e0254 */
[----:B------:R-:W4:Y:S01]  /*40e0*/  @!P5 LDG.E.U16 R78, desc[UR6][R80.64] ;  /* 0x00000006504ed981 */ /* 0x000f22000c1e1500 */
[----:B------:R-:W-:-:S02]  /*40f0*/  PRMT R7, RZ, 0x7610, R7 ;  /* 0x00007610ff077816 */ /* 0x000fc40000000007 */
[----:B------:R-:W-:Y:S01]  /*4100*/  PRMT R64, RZ, 0x7610, R64 ;  /* 0x00007610ff407816 */ /* 0x000fe20000000040 */
[----:B------:R0:W4:Y:S01]  /*4110*/  @!P5 LDG.E.U16 R71, desc[UR6][R76.64] ;  /* 0x000000064c47d981 */ /* 0x000122000c1e1500 */
[----:B------:R-:W-:Y:S02]  /*4120*/  PRMT R65, RZ, 0x7610, R65 ;  /* 0x00007610ff417816 */ /* 0x000fe40000000041 */
[----:B------:R-:W-:Y:S02]  /*4130*/  PRMT R4, RZ, 0x7610, R4 ;  /* 0x00007610ff047816 */ /* 0x000fe40000000004 */
[----:B------:R-:W-:Y:S02]  /*4140*/  PRMT R5, RZ, 0x7610, R5 ;  /* 0x00007610ff057816 */ /* 0x000fe40000000005 */
[----:B------:R-:W-:Y:S02]  /*4150*/  PRMT R10, RZ, 0x7610, R10 ;  /* 0x00007610ff0a7816 */ /* 0x000fe4000000000a */
[----:B------:R-:W-:-:S02]  /*4160*/  PRMT R11, RZ, 0x7610, R11 ;  /* 0x00007610ff0b7816 */ /* 0x000fc4000000000b */
[----:B------:R-:W-:Y:S02]  /*4170*/  PRMT R34, RZ, 0x7610, R34 ;  /* 0x00007610ff227816 */ /* 0x000fe40000000022 */
[----:B------:R-:W-:Y:S02]  /*4180*/  PRMT R33, RZ, 0x7610, R33 ;  /* 0x00007610ff217816 */ /* 0x000fe40000000021 */
[----:B------:R-:W-:Y:S02]  /*4190*/  PRMT R32, RZ, 0x7610, R32 ;  /* 0x00007610ff207816 */ /* 0x000fe40000000020 */
[----:B------:R-:W-:Y:S02]  /*41a0*/  PRMT R25, RZ, 0x7610, R25 ;  /* 0x00007610ff197816 */ /* 0x000fe40000000019 */
[----:B------:R-:W-:Y:S02]  /*41b0*/  PRMT R24, RZ, 0x7610, R24 ;  /* 0x00007610ff187816 */ /* 0x000fe40000000018 */
[----:B------:R-:W-:Y:S01]  /*41c0*/  ISETP.GE.AND P2, PT, R20, RZ, PT ;  /* 0x000000ff1400720c */ /* 0x000fe20003f46270 */
[----:B--2---:R-:W-:Y:S04]  /*41d0*/  STL [R1+0x3d4], R72 ;  /* 0x0003d44801007387 */ /* 0x004fe80000100800 */
[----:B---3--:R1:W-:Y:S04]  /*41e0*/  STL [R1+0x3d8], R73 ;  /* 0x0003d84901007387 */ /* 0x0083e80000100800 */
[----:B----4-:R-:W-:Y:S04]  /*41f0*/  STL [R1+0x3dc], R74 ;  /* 0x0003dc4a01007387 */ /* 0x010fe80000100800 */
[----:B------:R2:W-:Y:S01]  /*4200*/  STL [R1+0x3e0], R75 ;  /* 0x0003e04b01007387 */ /* 0x0005e20000100800 */
[----:B-1----:R-:W-:-:S04]  /*4210*/  IMAD.WIDE R72, R8, 0x2, R88 ;  /* 0x0000000208487825 */ /* 0x002fc800078e0258 */
[----:B--2---:R-:W-:Y:S01]  /*4220*/  IMAD.WIDE R74, R8, 0x2, R82 ;  /* 0x00000002084a7825 */ /* 0x004fe200078e0252 */
[----:B------:R1:W-:Y:S04]  /*4230*/  STL.64 [R1+0xdc0], R72 ;  /* 0x000dc04801007387 */ /* 0x0003e80000100a00 */
[----:B------:R2:W-:Y:S04]  /*4240*/  STL.64 [R1+0xdb8], R80 ;  /* 0x000db85001007387 */ /* 0x0005e80000100a00 */
[----:B------:R-:W3:Y:S04]  /*4250*/  @!P5 LDG.E.U16 R79, desc[UR6][R72.64] ;  /* 0x00000006484fd981 */ /* 0x000ee8000c1e1500 */
[----:B------:R4:W3:Y:S04]  /*4260*/  @!P5 LDG.E.U16 R70, desc[UR6][R74.64] ;  /* 0x000000064a46d981 */ /* 0x0008e8000c1e1500 */
[----:B-1----:R-:W3:Y:S04]  /*4270*/  LDL.LU.64 R72, [R1+0x27c0] ;  /* 0x0027c00001487983 */ /* 0x002ee80000300a00 */
[----:B------:R0:W-:Y:S04]  /*4280*/  STL.64 [R1+0xdb0], R76 ;  /* 0x000db04c01007387 */ /* 0x0001e80000100a00 */
[----:B--2---:R-:W2:Y:S01]  /*4290*/  LDL.LU.64 R80, [R1+0x27b8] ;  /* 0x0027b80001507983 */ /* 0x004ea20000300a00 */
[----:B------:R-:W-:-:S03]  /*42a0*/  VIADD R8, R92, 0xffffffdf ;  /* 0xffffffdf5c087836 */ /* 0x000fc60000000000 */
[----:B------:R4:W-:Y:S02]  /*42b0*/  STL.64 [R1+0xda8], R74 ;  /* 0x000da84a01007387 */ /* 0x0009e40000100a00 */
[----:B------:R-:W-:Y:S01]  /*42c0*/  ISETP.GE.U32.AND P5, PT, R8, 0x7fffff60, PT ;  /* 0x7fffff600800780c */ /* 0x000fe20003fa6070 */
[----:B------:R-:W-:-:S04]  /*42d0*/  IMAD.SHL.U32 R8, R90, 0x10, RZ ;  /* 0x000000105a087824 */ /* 0x000fc800078e00ff */
[----:B0-----:R-:W-:-:S04]  /*42e0*/  IMAD.WIDE R76, R8, 0x2, R84 ;  /* 0x00000002084c7825 */ /* 0x001fc800078e0254 */
[C---:B----4-:R-:W-:Y:S01]  /*42f0*/  IMAD.WIDE R74, R8.reuse, 0x2, R82 ;  /* 0x00000002084a7825 */ /* 0x050fe200078e0252 */
[----:B---3--:R-:W-:Y:S04]  /*4300*/  STL [R1+0x364], R70 ;  /* 0x0003644601007387 */ /* 0x008fe80000100800 */
[----:B------:R0:W-:Y:S04]  /*4310*/  STL [R1+0x3c8], R71 ;  /* 0x0003c84701007387 */ /* 0x0001e80000100800 */
[----:B------:R-:W-:Y:S04]  /*4320*/  STL [R1+0x3cc], R78 ;  /* 0x0003cc4e01007387 */ /* 0x000fe80000100800 */
[----:B------:R1:W-:Y:S01]  /*4330*/  STL [R1+0x3d0], R79 ;  /* 0x0003d04f01007387 */ /* 0x0003e20000100800 */
[----:B--2---:R-:W-:Y:S01]  /*4340*/  PRMT R81, RZ, 0x7610, R81 ;  /* 0x00007610ff517816 */ /* 0x004fe20000000051 */
[----:B0-----:R-:W-:Y:S01]  /*4350*/  IMAD.WIDE R70, R8, 0x2, R88 ;  /* 0x0000000208467825 */ /* 0x001fe200078e0258 */
[----:B------:R-:W-:-:S03]  /*4360*/  PRMT R80, RZ, 0x7610, R80 ;  /* 0x00007610ff507816 */ /* 0x000fc60000000050 */
[----:B-1----:R-:W-:Y:S01]  /*4370*/  IMAD.WIDE R78, R8, 0x2, R86 ;  /* 0x00000002084e7825 */ /* 0x002fe200078e0256 */
[----:B------:R0:W-:Y:S01]  /*4380*/  STL.64 [R1+0xcc0], R70 ;  /* 0x000cc04601007387 */ /* 0x0001e20000100a00 */
[----:B------:R-:W-:Y:S02]  /*4390*/  PRMT R72, RZ, 0x7610, R72 ;  /* 0x00007610ff487816 */ /* 0x000fe40000000048 */
[----:B------:R-:W-:Y:S01]  /*43a0*/  PRMT R73, RZ, 0x7610, R73 ;  /* 0x00007610ff497816 */ /* 0x000fe20000000049 */
[----:B------:R1:W-:Y:S04]  /*43b0*/  STL.64 [R1+0xcb8], R78 ;  /* 0x000cb84e01007387 */ /* 0x0003e80000100a00 */
[----:B------:R-:W2:Y:S04]  /*43c0*/  @!P0 LDG.E.U16 R81, desc[UR6][R70.64] ;  /* 0x0000000646518981 */ /* 0x000ea8000c1e1500 */
[----:B------:R-:W3:Y:S04]  /*43d0*/  @!P0 LDG.E.U16 R80, desc[UR6][R78.64] ;  /* 0x000000064e508981 */ /* 0x000ee8000c1e1500 */
[----:B------:R-:W4:Y:S04]  /*43e0*/  @!P0 LDG.E.U16 R72, desc[UR6][R74.64] ;  /* 0x000000064a488981 */ /* 0x000f28000c1e1500 */
[----:B0-----:R-:W4:Y:S04]  /*43f0*/  LDL.LU.64 R70, [R1+0x27b0] ;  /* 0x0027b00001467983 */ /* 0x001f280000300a00 */
[----:B------:R0:W-:Y:S04]  /*4400*/  STL.64 [R1+0xcb0], R76 ;  /* 0x000cb04c01007387 */ /* 0x0001e80000100a00 */
[----:B-1----:R-:W4:Y:S04]  /*4410*/  LDL.LU.64 R78, [R1+0x27a8] ;  /* 0x0027a800014e7983 */ /* 0x002f280000300a00 */
[----:B------:R0:W4:Y:S01]  /*4420*/  @!P0 LDG.E.U16 R73, desc[UR6][R76.64] ;  /* 0x000000064c498981 */ /* 0x000122000c1e1500 */
[----:B------:R-:W-:-:S05]  /*4430*/  VIADD R8, R92, 0xffffffd7 ;  /* 0xffffffd75c087836 */ /* 0x000fca0000000000 */
[----:B------:R-:W-:Y:S01]  /*4440*/  ISETP.GE.U32.AND P0, PT, R8, 0x7fffff58, PT ;  /* 0x7fffff580800780c */ /* 0x000fe20003f06070 */
[----:B------:R-:W-:Y:S01]  /*4450*/  IMAD R8, R90, 0x18, RZ ;  /* 0x000000185a087824 */ /* 0x000fe200078e02ff */
[----:B------:R1:W-:Y:S03]  /*4460*/  STL.64 [R1+0xca8], R74 ;  /* 0x000ca84a01007387 */ /* 0x0003e60000100a00 */
[----:B0-----:R-:W-:-:S04]  /*4470*/  IMAD.WIDE R76, R8, 0x2, R88 ;  /* 0x00000002084c7825 */ /* 0x001fc800078e0258 */
[C---:B-1----:R-:W-:Y:S01]  /*4480*/  IMAD.WIDE R74, R8.reuse, 0x2, R84 ;  /* 0x00000002084a7825 */ /* 0x042fe200078e0254 */
[----:B---3--:R-:W-:Y:S04]  /*4490*/  STL [R1+0x35c], R80 ;  /* 0x00035c5001007387 */ /* 0x008fe80000100800 */
[----:B--2---:R0:W-:Y:S04]  /*44a0*/  STL [R1+0x360], R81 ;  /* 0x0003605101007387 */ /* 0x0041e80000100800 */
[----:B----4-:R-:W-:Y:S01]  /*44b0*/  STL [R1+0x354], R72 ;  /* 0x0003544801007387 */ /* 0x010fe20000100800 */
[----:B------:R-:W-:Y:S01]  /*44c0*/  PRMT R70, RZ, 0x7610, R70 ;  /* 0x00007610ff467816 */ /* 0x000fe20000000046 */
[----:B0-----:R-:W-:Y:S01]  /*44d0*/  IMAD.WIDE R80, R8, 0x2, R86 ;  /* 0x0000000208507825 */ /* 0x001fe200078e0256 */
[----:B------:R-:W-:-:S02]  /*44e0*/  PRMT R79, RZ, 0x7610, R79 ;  /* 0x00007610ff4f7816 */ /* 0x000fc4000000004f */
[----:B------:R-:W-:Y:S01]  /*44f0*/  PRMT R78, RZ, 0x7610, R78 ;  /* 0x00007610ff4e7816 */ /* 0x000fe2000000004e */
[----:B------:R0:W-:Y:S01]  /*4500*/  STL [R1+0x358], R73 ;  /* 0x0003584901007387 */ /* 0x0001e20000100800 */
[----:B------:R-:W-:-:S03]  /*4510*/  PRMT R71, RZ, 0x7610, R71 ;  /* 0x00007610ff477816 */ /* 0x000fc60000000047 */
[----:B------:R1:W-:Y:S04]  /*4520*/  STL.64 [R1+0xbc0], R76 ;  /* 0x000bc04c01007387 */ /* 0x0003e80000100a00 */
[----:B------:R2:W-:Y:S01]  /*4530*/  STL.64 [R1+0xbb8], R80 ;  /* 0x000bb85001007387 */ /* 0x0005e20000100a00 */
[----:B0-----:R-:W-:-:S03]  /*4540*/  IMAD.WIDE R72, R8, 0x2, R82 ;  /* 0x0000000208487825 */ /* 0x001fc600078e0252 */
[----:B------:R-:W3:Y:S04]  /*4550*/  @!P4 LDG.E.U16 R79, desc[UR6][R76.64] ;  /* 0x000000064c4fc981 */ /* 0x000ee8000c1e1500 */
[----:B------:R-:W4:Y:S04]  /*4560*/  @!P4 LDG.E.U16 R78, desc[UR6][R80.64] ;  /* 0x00000006504ec981 */ /* 0x000f28000c1e1500 */
[----:B------:R-:W3:Y:S04]  /*4570*/  @!P4 LDG.E.U16 R70, desc[UR6][R72.64] ;  /* 0x000000064846c981 */ /* 0x000ee8000c1e1500 */
[----:B-1----:R-:W3:Y:S04]  /*4580*/  LDL.LU.64 R76, [R1+0x27a0] ;  /* 0x0027a000014c7983 */ /* 0x002ee80000300a00 */
[----:B------:R0:W-:Y:S04]  /*4590*/  STL.64 [R1+0xbb0], R74 ;  /* 0x000bb04a01007387 */ /* 0x0001e80000100a00 */
[----:B--2---:R-:W2:Y:S04]  /*45a0*/  LDL.LU.64 R80, [R1+0x2798] ;  /* 0x0027980001507983 */ /* 0x004ea80000300a00 */
[----:B------:R0:W2:Y:S01]  /*45b0*/  @!P4 LDG.E.U16 R71, desc[UR6][R74.64] ;  /* 0x000000064a47c981 */ /* 0x0000a2000c1e1500 */
[----:B------:R-:W-:-:S03]  /*45c0*/  VIADD R8, R92, 0xffffffcf ;  /* 0xffffffcf5c087836 */ /* 0x000fc60000000000 */
[----:B------:R1:W-:Y:S02]  /*45d0*/  STL.64 [R1+0xba8], R72 ;  /* 0x000ba84801007387 */ /* 0x0003e40000100a00 */
[----:B------:R-:W-:Y:S01]  /*45e0*/  ISETP.GE.U32.AND P4, PT, R8, 0x7fffff50, PT ;  /* 0x7fffff500800780c */ /* 0x000fe20003f86070 */
[----:B------:R-:W-:-:S04]  /*45f0*/  IMAD.SHL.U32 R8, R90, 0x20, RZ ;  /* 0x000000205a087824 */ /* 0x000fc800078e00ff */
[----:B0-----:R-:W-:-:S04]  /*4600*/  IMAD.WIDE R74, R8, 0x2, R88 ;  /* 0x00000002084a7825 */ /* 0x001fc800078e0258 */
[----:B-1----:R-:W-:-:S05]  /*4610*/  IMAD.WIDE R72, R8, 0x2, R84 ;  /* 0x0000000208487825 */ /* 0x002fca00078e0254 */
[----:B------:R0:W2:Y:S04]  /*4620*/  @!P5 LDG.E.U16 R57, desc[UR6][R72.64] ;  /* 0x000000064839d981 */ /* 0x0000a8000c1e1500 */
[----:B----4-:R-:W-:Y:S04]  /*4630*/  STL [R1+0x34c], R78 ;  /* 0x00034c4e01007387 */ /* 0x010fe80000100800 */
[----:B---3--:R1:W-:Y:S04]  /*4640*/  STL [R1+0x350], R79 ;  /* 0x0003504f01007387 */ /* 0x0083e80000100800 */
[----:B------:R-:W-:Y:S01]  /*4650*/  STL [R1+0x344], R70 ;  /* 0x0003444601007387 */ /* 0x000fe20000100800 */
[----:B-1----:R-:W-:Y:S01]  /*4660*/  IMAD.WIDE R78, R8, 0x2, R86 ;  /* 0x00000002084e7825 */ /* 0x002fe200078e0256 */
[----:B--2---:R-:W-:-:S02]  /*4670*/  PRMT R80, RZ, 0x7610, R80 ;  /* 0x00007610ff507816 */ /* 0x004fc40000000050 */
[----:B------:R-:W-:Y:S01]  /*4680*/  PRMT R81, RZ, 0x7610, R81 ;  /* 0x00007610ff517816 */ /* 0x000fe20000000051 */
[----:B------:R1:W-:Y:S04]  /*4690*/  STL [R1+0x348], R71 ;  /* 0x0003484701007387 */ /* 0x0003e80000100800 */
[----:B------:R-:W2:Y:S04]  /*46a0*/  @!P5 LDG.E.U16 R80, desc[UR6][R78.64] ;  /* 0x000000064e50d981 */ /* 0x000ea8000c1e1500 */
[----:B------:R-:W3:Y:S01]  /*46b0*/  @!P5 LDG.E.U16 R81, desc[UR6][R74.64] ;  /* 0x000000064a51d981 */ /* 0x000ee2000c1e1500 */
[----:B-1----:R-:W-:-:S05]  /*46c0*/  IMAD.WIDE R70, R8, 0x2, R82 ;  /* 0x0000000208467825 */ /* 0x002fca00078e0252 */
[----:B------:R1:W4:Y:S01]  /*46d0*/  @!P5 LDG.E.U16 R56, desc[UR6][R70.64] ;  /* 0x000000064638d981 */ /* 0x000322000c1e1500 */
[----:B------:R-:W-:-:S03]  /*46e0*/  VIADD R8, R92, 0xffffffc7 ;  /* 0xffffffc75c087836 */ /* 0x000fc60000000000 */
[----:B------:R0:W-:Y:S02]  /*46f0*/  STL.64 [R1+0xac0], R74 ;  /* 0x000ac04a01007387 */ /* 0x0001e40000100a00 */
[----:B------:R-:W-:Y:S02]  /*4700*/  ISETP.GE.U32.AND P5, PT, R8, 0x7fffff48, PT ;  /* 0x7fffff480800780c */ /* 0x000fe40003fa6070 */
[----:B------:R1:W-:Y:S01]  /*4710*/  STL.64 [R1+0xab8], R78 ;  /* 0x000ab84e01007387 */ /* 0x0003e20000100a00 */
[----:B------:R-:W-:Y:S01]  /*4720*/  IMAD R8, R90, 0x28, RZ ;  /* 0x000000285a087824 */ /* 0x000fe200078e02ff */
[----:B------:R-:W-:Y:S02]  /*4730*/  PRMT R76, RZ, 0x7610, R76 ;  /* 0x00007610ff4c7816 */ /* 0x000fe4000000004c */
[----:B0-----:R-:W4:Y:S04]  /*4740*/  LDL.LU.64 R74, [R1+0x2790] ;  /* 0x00279000014a7983 */ /* 0x001f280000300a00 */
[----:B------:R0:W-:Y:S04]  /*4750*/  STL.64 [R1+0xab0], R72 ;  /* 0x000ab04801007387 */ /* 0x0001e80000100a00 */
[----:B-1----:R-:W4:Y:S01]  /*4760*/  LDL.LU.64 R78, [R1+0x2788] ;  /* 0x00278800014e7983 */ /* 0x002f220000300a00 */
[----:B------:R-:W-:-:S03]  /*4770*/  PRMT R77, RZ, 0x7610, R77 ;  /* 0x00007610ff4d7816 */ /* 0x000fc6000000004d */
[----:B------:R1:W-:Y:S01]  /*4780*/  STL.64 [R1+0xaa8], R70 ;  /* 0x000aa84601007387 */ /* 0x0003e20000100a00 */
[----:B0-----:R-:W-:-:S05]  /*4790*/  IMAD.WIDE R72, R8, 0x2, R84 ;  /* 0x0000000208487825 */ /* 0x001fca00078e0254 */
[----:B------:R0:W4:Y:S01]  /*47a0*/  @!P0 LDG.E.U16 R53, desc[UR6][R72.64] ;  /* 0x0000000648358981 */ /* 0x000122000c1e1500 */
[----:B-1----:R-:W-:-:S05]  /*47b0*/  IMAD.WIDE R70, R8, 0x2, R86 ;  /* 0x0000000208467825 */ /* 0x002fca00078e0256 */
[----:B------:R-:W4:Y:S04]  /*47c0*/  @!P0 LDG.E.U16 R76, desc[UR6][R70.64] ;  /* 0x00000006464c8981 */ /* 0x000f28000c1e1500 */
[----:B--2---:R-:W-:Y:S04]  /*47d0*/  STL [R1+0x33c], R80 ;  /* 0x00033c5001007387 */ /* 0x004fe80000100800 */
[----:B---3--:R1:W-:Y:S04]  /*47e0*/  STL [R1+0x340], R81 ;  /* 0x0003405101007387 */ /* 0x0083e80000100800 */
[----:B----4-:R-:W-:Y:S01]  /*47f0*/  STL [R1+0x334], R56 ;  /* 0x0003343801007387 */ /* 0x010fe20000100800 */
[----:B-1----:R-:W-:-:S03]  /*4800*/  IMAD.WIDE R80, R8, 0x2, R88 ;  /* 0x0000000208507825 */ /* 0x002fc600078e0258 */
[----:B------:R1:W-:Y:S04]  /*4810*/  STL [R1+0x338], R57 ;  /* 0x0003383901007387 */ /* 0x0003e80000100800 */
[----:B------:R-:W2:Y:S01]  /*4820*/  @!P0 LDG.E.U16 R77, desc[UR6][R80.64] ;  /* 0x00000006504d8981 */ /* 0x000ea2000c1e1500 */
[----:B-1----:R-:W-:-:S05]  /*4830*/  IMAD.WIDE R56, R8, 0x2, R82 ;  /* 0x0000000208387825 */ /* 0x002fca00078e0252 */
[----:B------:R1:W3:Y:S01]  /*4840*/  @!P0 LDG.E.U16 R52, desc[UR6][R56.64] ;  /* 0x0000000638348981 */ /* 0x0002e2000c1e1500 */
[----:B------:R-:W-:-:S03]  /*4850*/  IADD3 R8, PT, PT, R92, -0x41, RZ ;  /* 0xffffffbf5c087810 */ /* 0x000fc60007ffe0ff */
[----:B------:R4:W-:Y:S01]  /*4860*/  STL.64 [R1+0x9c0], R80 ;  /* 0x0009c05001007387 */ /* 0x0009e20000100a00 */
[----:B------:R-:W-:-:S03]  /*4870*/  ISETP.GE.U32.AND P0, PT, R8, 0x7fffff40, PT ;  /* 0x7fffff400800780c */ /* 0x000fc60003f06070 */
[----:B------:R0:W-:Y:S01]  /*4880*/  STL.64 [R1+0x9b8], R70 ;  /* 0x0009b84601007387 */ /* 0x0001e20000100a00 */
[----:B------:R-:W-:-:S03]  /*4890*/  IMAD R8, R90, 0x30, RZ ;  /* 0x000000305a087824 */ /* 0x000fc600078e02ff */
[----:B----4-:R-:W4:Y:S04]  /*48a0*/  LDL.LU.64 R80, [R1+0x2780] ;  /* 0x0027800001507983 */ /* 0x010f280000300a00 */
[----:B------:R1:W-:Y:S04]  /*48b0*/  STL.64 [R1+0x9b0], R72 ;  /* 0x0009b04801007387 */ /* 0x0003e80000100a00 */
[----:B0-----:R-:W4:Y:S04]  /*48c0*/  LDL.LU.64 R70, [R1+0x2778] ;  /* 0x0027780001467983 */ /* 0x001f280000300a00 */
[----:B------:R0:W-:Y:S04]  /*48d0*/  STL.64 [R1+0x9a8], R56 ;  /* 0x0009a83801007387 */ /* 0x0001e80000100a00 */
[----:B------:R-:W-:Y:S01]  /*48e0*/  STL [R1+0x32c], R76 ;  /* 0x00032c4c01007387 */ /* 0x000fe20000100800 */
[----:B-1----:R-:W-:-:S05]  /*48f0*/  IMAD.WIDE R72, R8, 0x2, R86 ;  /* 0x0000000208487825 */ /* 0x002fca00078e0256 */
[----:B------:R-:W4:Y:S01]  /*4900*/  @!P4 LDG.E.U16 R68, desc[UR6][R72.64] ;  /* 0x000000064844c981 */ /* 0x000f22000c1e1500 */
[----:B0-----:R-:W-:-:S05]  /*4910*/  IMAD.WIDE R56, R8, 0x2, R84 ;  /* 0x0000000208387825 */ /* 0x001fca00078e0254 */
[----:B------:R0:W4:Y:S04]  /*4920*/  @!P4 LDG.E.U16 R49, desc[UR6][R56.64] ;  /* 0x000000063831c981 */ /* 0x000128000c1e1500 */
[----:B--2---:R1:W-:Y:S02]  /*4930*/  STL [R1+0x330], R77 ;  /* 0x0003304d01007387 */ /* 0x0043e40000100800 */
[C---:B-1----:R-:W-:Y:S02]  /*4940*/  IMAD.WIDE R76, R8.reuse, 0x2, R88 ;  /* 0x00000002084c7825 */ /* 0x042fe400078e0258 */
[----:B---3--:R-:W-:Y:S04]  /*4950*/  STL [R1+0x324], R52 ;  /* 0x0003243401007387 */ /* 0x008fe80000100800 */
[----:B------:R1:W-:Y:S04]  /*4960*/  STL [R1+0x328], R53 ;  /* 0x0003283501007387 */ /* 0x0003e80000100800 */
[----:B------:R-:W2:Y:S01]  /*4970*/  @!P4 LDG.E.U16 R69, desc[UR6][R76.64] ;  /* 0x000000064c45c981 */ /* 0x000ea2000c1e1500 */
[----:B-1----:R-:W-:-:S05]  /*4980*/  IMAD.WIDE R52, R8, 0x2, R82 ;  /* 0x0000000208347825 */ /* 0x002fca00078e0252 */
[----:B------:R1:W3:Y:S01]  /*4990*/  @!P4 LDG.E.U16 R48, desc[UR6][R52.64] ;  /* 0x000000063430c981 */ /* 0x0002e2000c1e1500 */
[----:B------:R-:W-:-:S03]  /*49a0*/  VIADD R8, R92, 0xffffffb7 ;  /* 0xffffffb75c087836 */ /* 0x000fc60000000000 */
[----:B------:R0:W-:Y:S02]  /*49b0*/  STL.64 [R1+0x8c0], R76 ;  /* 0x0008c04c01007387 */ /* 0x0001e40000100a00 */
[----:B------:R-:W-:Y:S02]  /*49c0*/  ISETP.GE.U32.AND P4, PT, R8, 0x7fffff38, PT ;  /* 0x7fffff380800780c */ /* 0x000fe40003f86070 */
[----:B------:R1:W-:Y:S01]  /*49d0*/  STL.64 [R1+0x8b8], R72 ;  /* 0x0008b84801007387 */ /* 0x0003e20000100a00 */
[----:B------:R-:W-:-:S03]  /*49e0*/  IMAD R8, R90, 0x38, RZ ;  /* 0x000000385a087824 */ /* 0x000fc600078e02ff */
[----:B0-----:R-:W3:Y:S04]  /*49f0*/  LDL.LU.64 R76, [R1+0x2770] ;  /* 0x00277000014c7983 */ /* 0x001ee80000300a00 */
[----:B------:R0:W-:Y:S04]  /*4a00*/  STL.64 [R1+0x8b0], R56 ;  /* 0x0008b03801007387 */ /* 0x0001e80000100a00 */
[----:B-1----:R-:W3:Y:S04]  /*4a10*/  LDL.LU.64 R72, [R1+0x2768] ;  /* 0x0027680001487983 */ /* 0x002ee80000300a00 */
[----:B------:R1:W-:Y:S04]  /*4a20*/  STL.64 [R1+0x8a8], R52 ;  /* 0x0008a83401007387 */ /* 0x0003e80000100a00 */
[----:B----4-:R-:W-:Y:S01]  /*4a30*/  STL [R1+0x31c], R68 ;  /* 0x00031c4401007387 */ /* 0x010fe20000100800 */
[----:B0-----:R-:W-:-:S05]  /*4a40*/  IMAD.WIDE R56, R8, 0x2, R86 ;  /* 0x0000000208387825 */ /* 0x001fca00078e0256 */
[----:B------:R-:W4:Y:S01]  /*4a50*/  @!P5 LDG.E.U16 R54, desc[UR6][R56.64] ;  /* 0x000000063836d981 */ /* 0x000f22000c1e1500 */
[----:B-1----:R-:W-:-:S05]  /*4a60*/  IMAD.WIDE R52, R8, 0x2, R84 ;  /* 0x0000000208347825 */ /* 0x002fca00078e0254 */
        /* <DEDUP_REMOVED lines=12> */
[----:B------:R-:W-:-:S03]  /*4b30*/  IMAD.SHL.U32 R8, R90, 0x40, RZ ;  /* 0x000000405a087824 */ /* 0x000fc600078e00ff */
        /* <DEDUP_REMOVED lines=62> */
[----:B------:R-:W-:Y:S01]  /*4f20*/  IMAD R8, R90, 0x58, RZ ;  /* 0x000000585a087824 */ /* 0x000fe200078e02ff */
[----:B------:R-:W-:Y:S02]  /*4f30*/  PRMT R74, RZ, 0x7610, R74 ;  /* 0x00007610ff4a7816 */ /* 0x000fe4000000004a */
[----:B0-----:R-:W3:Y:S04]  /*4f40*/  LDL.LU.64 R46, [R1+0x2730] ;  /* 0x00273000012e7983 */ /* 0x001ee80000300a00 */
[----:B------:R0:W-:Y:S04]  /*4f50*/  STL.64 [R1+0x4b0], R40 ;  /* 0x0004b02801007387 */ /* 0x0001e80000100a00 */
[----:B-1----:R-:W3:Y:S01]  /*4f60*/  LDL.LU.64 R44, [R1+0x2728] ;  /* 0x00272800012c7983 */ /* 0x002ee20000300a00 */
[----:B------:R-:W-:-:S03]  /*4f70*/  PRMT R75, RZ, 0x7610, R75 ;  /* 0x00007610ff4b7816 */ /* 0x000fc6000000004b */
[----:B------:R1:W-:Y:S04]  /*4f80*/  STL.64 [R1+0x4a8], R38 ;  /* 0x0004a82601007387 */ /* 0x0003e80000100a00 */
[----:B----4-:R-:W-:Y:S01]  /*4f90*/  STL [R1+0x2dc], R42 ;  /* 0x0002dc2a01007387 */ /* 0x010fe20000100800 */
[----:B0-----:R-:W-:-:S05]  /*4fa0*/  IMAD.WIDE R40, R8, 0x2, R86 ;  /* 0x0000000208287825 */ /* 0x001fca00078e0256 */
[----:B------:R-:W4:Y:S01]  /*4fb0*/  @!P0 LDG.E.U16 R74, desc[UR6][R40.64] ;  /* 0x00000006284a8981 */ /* 0x000f22000c1e1500 */
[----:B-1----:R-:W-:-:S05]  /*4fc0*/  IMAD.WIDE R38, R8, 0x2, R84 ;  /* 0x0000000208267825 */ /* 0x002fca00078e0254 */
[----:B------:R-:W4:Y:S04]  /*4fd0*/  @!P0 LDG.E.U16 R31, desc[UR6][R38.64] ;  /* 0x00000006261f8981 */ /* 0x000f28000c1e1500 */
[----:B--2---:R0:W-:Y:S02]  /*4fe0*/  STL [R1+0x2e0], R43 ;  /* 0x0002e02b01007387 */ /* 0x0041e40000100800 */
[C---:B0-----:R-:W-:Y:S02]  /*4ff0*/  IMAD.WIDE R42, R8.reuse, 0x2, R88 ;  /* 0x00000002082a7825 */ /* 0x041fe400078e0258 */
[----:B---3--:R-:W-:Y:S04]  /*5000*/  STL [R1+0x2d4], R36 ;  /* 0x0002d42401007387 */ /* 0x008fe80000100800 */
[----:B------:R0:W-:Y:S04]  /*5010*/  STL [R1+0x2d8], R37 ;  /* 0x0002d82501007387 */ /* 0x0001e80000100800 */
[----:B------:R-:W2:Y:S01]  /*5020*/  @!P0 LDG.E.U16 R75, desc[UR6][R42.64] ;  /* 0x000000062a4b8981 */ /* 0x000ea2000c1e1500 */
[----:B0-----:R-:W-:-:S05]  /*5030*/  IMAD.WIDE R36, R8, 0x2, R82 ;  /* 0x0000000208247825 */ /* 0x001fca00078e0252 */
[----:B------:R-:W3:Y:S01]  /*5040*/  @!P0 LDG.E.U16 R30, desc[UR6][R36.64] ;  /* 0x00000006241e8981 */ /* 0x000ee2000c1e1500 */
[----:B------:R-:W-:-:S03]  /*5050*/  VIADD R8, R92, 0xffffff8f ;  /* 0xffffff8f5c087836 */ /* 0x000fc60000000000 */
[----:B------:R0:W-:Y:S04]  /*5060*/  STL.64 [R1+0x3c0], R42 ;  /* 0x0003c02a01007387 */ /* 0x0001e80000100a00 */
[----:B------:R1:W-:Y:S01]  /*5070*/  STL.64 [R1+0x3b8], R40 ;  /* 0x0003b82801007387 */ /* 0x0003e20000100a00 */
[----:B------:R-:W-:Y:S01]  /*5080*/  ISETP.GE.U32.AND P0, PT, R8, 0x7fffff10, PT ;  /* 0x7fffff100800780c */ /* 0x000fe20003f06070 */
[----:B------:R-:W-:Y:S02]  /*5090*/  IMAD R8, R90, 0x60, RZ ;  /* 0x000000605a087824 */ /* 0x000fe400078e02ff */
[----:B0-----:R-:W3:Y:S04]  /*50a0*/  LDL.LU.64 R42, [R1+0x2720] ;  /* 0x00272000012a7983 */ /* 0x001ee80000300a00 */
[----:B------:R-:W-:Y:S04]  /*50b0*/  STL.64 [R1+0x3b0], R38 ;  /* 0x0003b02601007387 */ /* 0x000fe80000100a00 */
[----:B-1----:R-:W3:Y:S04]  /*50c0*/  LDL.LU.64 R40, [R1+0x2718] ;  /* 0x0027180001287983 */ /* 0x002ee80000300a00 */
[----:B------:R-:W-:Y:S04]  /*50d0*/  STL.64 [R1+0x3a8], R36 ;  /* 0x0003a82401007387 */ /* 0x000fe80000100a00 */
[----:B----4-:R-:W-:Y:S04]  /*50e0*/  STL [R1+0x2cc], R74 ;  /* 0x0002cc4a01007387 */ /* 0x010fe80000100800 */
[----:B--2---:R0:W-:Y:S04]  /*50f0*/  STL [R1+0x2d0], R75 ;  /* 0x0002d04b01007387 */ /* 0x0041e80000100800 */
[----:B---3--:R-:W-:Y:S01]  /*5100*/  STL [R1+0x264], R30 ;  /* 0x0002641e01007387 */ /* 0x008fe20000100800 */
[----:B0-----:R-:W-:-:S03]  /*5110*/  IMAD.WIDE R74, R8, 0x2, R84 ;  /* 0x00000002084a7825 */ /* 0x001fc600078e0254 */
[----:B------:R0:W-:Y:S04]  /*5120*/  STL [R1+0x2c8], R31 ;  /* 0x0002c81f01007387 */ /* 0x0001e80000100800 */
[----:B------:R-:W2:Y:S01]  /*5130*/  @!P4 LDG.E.U16 R29, desc[UR6][R74.64] ;  /* 0x000000064a1dc981 */ /* 0x000ea2000c1e1500 */
[----:B0-----:R-:W-:-:S05]  /*5140*/  IMAD.WIDE R30, R8, 0x2, R82 ;  /* 0x00000002081e7825 */ /* 0x001fca00078e0252 */
[----:B------:R0:W3:Y:S01]  /*5150*/  @!P4 LDG.E.U16 R28, desc[UR6][R30.64] ;  /* 0x000000061e1cc981 */ /* 0x0000e2000c1e1500 */
[----:B------:R-:W-:Y:S01]  /*5160*/  PRMT R79, RZ, 0x7610, R79 ;  /* 0x00007610ff4f7816 */ /* 0x000fe2000000004f */
[----:B------:R-:W-:Y:S01]  /*5170*/  IMAD.WIDE R38, R8, 0x2, R88 ;  /* 0x0000000208267825 */ /* 0x000fe200078e0258 */
[----:B------:R-:W-:-:S03]  /*5180*/  PRMT R78, RZ, 0x7610, R78 ;  /* 0x00007610ff4e7816 */ /* 0x000fc6000000004e */
[----:B------:R-:W-:Y:S01]  /*5190*/  IMAD.WIDE R36, R8, 0x2, R86 ;  /* 0x0000000208247825 */ /* 0x000fe200078e0256 */
[----:B------:R1:W-:Y:S03]  /*51a0*/  STL.64 [R1+0x2c0], R38 ;  /* 0x0002c02601007387 */ /* 0x0003e60000100a00 */
[----:B------:R-:W-:Y:S01]  /*51b0*/  VIADD R8, R92, 0xffffff87 ;  /* 0xffffff875c087836 */ /* 0x000fe20000000000 */
[----:B------:R4:W-:Y:S04]  /*51c0*/  STL.64 [R1+0x2b8], R36 ;  /* 0x0002b82401007387 */ /* 0x0009e80000100a00 */
[----:B------:R-:W2:Y:S04]  /*51d0*/  @!P4 LDG.E.U16 R79, desc[UR6][R38.64] ;  /* 0x00000006264fc981 */ /* 0x000ea8000c1e1500 */
[----:B------:R-:W2:Y:S01]  /*51e0*/  @!P4 LDG.E.U16 R78, desc[UR6][R36.64] ;  /* 0x00000006244ec981 */ /* 0x000ea2000c1e1500 */
[----:B------:R-:W-:Y:S01]  /*51f0*/  ISETP.GE.U32.AND P4, PT, R8, 0x7fffff08, PT ;  /* 0x7fffff080800780c */ /* 0x000fe20003f86070 */
[----:B------:R-:W-:-:S02]  /*5200*/  IMAD R8, R90, 0x68, RZ ;  /* 0x000000685a087824 */ /* 0x000fc400078e02ff */
[----:B-1----:R-:W2:Y:S04]  /*5210*/  LDL.LU.64 R38, [R1+0x2710] ;  /* 0x0027100001267983 */ /* 0x002ea80000300a00 */
[----:B------:R-:W-:Y:S01]  /*5220*/  STL.64 [R1+0x2b0], R74 ;  /* 0x0002b04a01007387 */ /* 0x000fe20000100a00 */
[----:B------:R-:W-:-:S03]  /*5230*/  PRMT R80, RZ, 0x7610, R80 ;  /* 0x00007610ff507816 */ /* 0x000fc60000000050 */
[----:B----4-:R-:W4:Y:S01]  /*5240*/  LDL.LU.64 R36, [R1+0x2708] ;  /* 0x0027080001247983 */ /* 0x010f220000300a00 */
[----:B------:R-:W-:-:S03]  /*5250*/  PRMT R81, RZ, 0x7610, R81 ;  /* 0x00007610ff517816 */ /* 0x000fc60000000051 */
[----:B------:R0:W-:Y:S02]  /*5260*/  STL.64 [R1+0x2a8], R30 ;  /* 0x0002a81e01007387 */ /* 0x0001e40000100a00 */
[----:B0-----:R-:W-:-:S05]  /*5270*/  IMAD.WIDE R30, R8, 0x2, R88 ;  /* 0x00000002081e7825 */ /* 0x001fca00078e0258 */
[----:B------:R-:W4:Y:S04]  /*5280*/  @!P5 LDG.E.U16 R81, desc[UR6][R30.64] ;  /* 0x000000061e51d981 */ /* 0x000f28000c1e1500 */
[----:B---3--:R-:W-:Y:S04]  /*5290*/  STL [R1+0x254], R28 ;  /* 0x0002541c01007387 */ /* 0x008fe80000100800 */
[----:B--2---:R0:W-:Y:S02]  /*52a0*/  STL [R1+0x258], R29 ;  /* 0x0002581d01007387 */ /* 0x0041e40000100800 */
[----:B0-----:R-:W-:-:S05]  /*52b0*/  IMAD.WIDE R28, R8, 0x2, R86 ;  /* 0x00000002081c7825 */ /* 0x001fca00078e0256 */
[----:B------:R-:W2:Y:S01]  /*52c0*/  @!P5 LDG.E.U16 R80, desc[UR6][R28.64] ;  /* 0x000000061c50d981 */ /* 0x000ea2000c1e1500 */
[----:B------:R-:W-:Y:S01]  /*52d0*/  PRMT R71, RZ, 0x7610, R71 ;  /* 0x00007610ff477816 */ /* 0x000fe20000000047 */
[C---:B------:R-:W-:Y:S01]  /*52e0*/  IMAD.WIDE R74, R8.reuse, 0x2, R82 ;  /* 0x00000002084a7825 */ /* 0x040fe200078e0252 */
[----:B------:R-:W-:Y:S01]  /*52f0*/  PRMT R70, RZ, 0x7610, R70 ;  /* 0x00007610ff467816 */ /* 0x000fe20000000046 */
[----:B------:R-:W-:Y:S04]  /*5300*/  STL [R1+0x25c], R78 ;  /* 0x00025c4e01007387 */ /* 0x000fe80000100800 */
[----:B------:R0:W-:Y:S04]  /*5310*/  STL [R1+0x260], R79 ;  /* 0x0002604f01007387 */ /* 0x0001e80000100800 */
[----:B------:R1:W-:Y:S04]  /*5320*/  STL.64 [R1+0x1c0], R30 ;  /* 0x0001c01e01007387 */ /* 0x0003e80000100a00 */
[----:B------:R-:W3:Y:S01]  /*5330*/  @!P5 LDG.E.U16 R70, desc[UR6][R74.64] ;  /* 0x000000064a46d981 */ /* 0x000ee2000c1e1500 */
[----:B0-----:R-:W-:-:S04]  /*5340*/  IMAD.WIDE R78, R8, 0x2, R84 ;  /* 0x00000002084e7825 */ /* 0x001fc800078e0254 */
[----:B------:R-:W-:Y:S01]  /*5350*/  VIADD R8, R92, 0xfffffff6 ;  /* 0xfffffff65c087836 */ /* 0x000fe20000000000 */
[----:B------:R0:W-:Y:S04]  /*5360*/  STL.64 [R1+0x1b8], R28 ;  /* 0x0001b81c01007387 */ /* 0x0001e80000100a00 */
[----:B------:R0:W3:Y:S01]  /*5370*/  @!P5 LDG.E.U16 R71, desc[UR6][R78.64] ;  /* 0x000000064e47d981 */ /* 0x0000e2000c1e1500 */
[----:B------:R-:W-:Y:S01]  /*5380*/  ISETP.GE.U32.AND P5, PT, R8, 0x7fffff77, PT ;  /* 0x7fffff770800780c */ /* 0x000fe20003fa6070 */
[----:B------:R-:W-:Y:S02]  /*5390*/  IMAD R8, R90, 0x70, RZ ;  /* 0x000000705a087824 */ /* 0x000fe400078e02ff */
[----:B-1----:R-:W3:Y:S01]  /*53a0*/  LDL.LU.64 R30, [R1+0x2700] ;  /* 0x00270000011e7983 */ /* 0x002ee20000300a00 */
[----:B------:R-:W-:-:S03]  /*53b0*/  PRMT R76, RZ, 0x7610, R76 ;  /* 0x00007610ff4c7816 */ /* 0x000fc6000000004c */
[----:B------:R1:W-:Y:S01]  /*53c0*/  STL.64 [R1+0x1b0], R78 ;  /* 0x0001b04e01007387 */ /* 0x0003e20000100a00 */
[----:B------:R-:W-:-:S03]  /*53d0*/  PRMT R77, RZ, 0x7610, R77 ;  /* 0x00007610ff4d7816 */ /* 0x000fc6000000004d */
[----:B0-----:R-:W3:Y:S04]  /*53e0*/  LDL.LU.64 R28, [R1+0x26f8] ;  /* 0x0026f800011c7983 */ /* 0x001ee80000300a00 */
[----:B------:R-:W-:Y:S01]  /*53f0*/  STL.64 [R1+0x1a8], R74 ;  /* 0x0001a84a01007387 */ /* 0x000fe20000100a00 */
[----:B-1----:R-:W-:-:S05]  /*5400*/  IMAD.WIDE R78, R8, 0x2, R86 ;  /* 0x00000002084e7825 */ /* 0x002fca00078e0256 */
[----:B------:R-:W3:Y:S04]  /*5410*/  @!P0 LDG.E.U16 R76, desc[UR6][R78.64] ;  /* 0x000000064e4c8981 */ /* 0x000ee8000c1e1500 */
[----:B--2---:R-:W-:Y:S04]  /*5420*/  STL [R1+0x24c], R80 ;  /* 0x00024c5001007387 */ /* 0x004fe80000100800 */
[----:B----4-:R0:W-:Y:S02]  /*5430*/  STL [R1+0x250], R81 ;  /* 0x0002505101007387 */ /* 0x0101e40000100800 */
[----:B0-----:R-:W-:-:S05]  /*5440*/  IMAD.WIDE R80, R8, 0x2, R88 ;  /* 0x0000000208507825 */ /* 0x001fca00078e0258 */
[----:B------:R-:W2:Y:S01]  /*5450*/  @!P0 LDG.E.U16 R77, desc[UR6][R80.64] ;  /* 0x00000006504d8981 */ /* 0x000ea2000c1e1500 */
[----:B------:R-:W-:-:S03]  /*5460*/  IMAD.WIDE R74, R8, 0x2, R84 ;  /* 0x00000002084a7825 */ /* 0x000fc600078e0254 */
[----:B---3--:R-:W-:Y:S04]  /*5470*/  STL [R1+0x244], R70 ;  /* 0x0002444601007387 */ /* 0x008fe80000100800 */
[----:B------:R0:W-:Y:S04]  /*5480*/  STL [R1+0x248], R71 ;  /* 0x0002484701007387 */ /* 0x0001e80000100800 */
[----:B------:R-:W-:Y:S04]  /*5490*/  STL.64 [R1+0xc0], R80 ;  /* 0x0000c05001007387 */ /* 0x000fe80000100a00 */
[----:B------:R-:W-:Y:S01]  /*54a0*/  STL.64 [R1+0xb8], R78 ;  /* 0x0000b84e01007387 */ /* 0x000fe20000100a00 */
[----:B0-----:R-:W-:-:S03]  /*54b0*/  IMAD.WIDE R70, R8, 0x2, R82 ;  /* 0x0000000208467825 */ /* 0x001fc600078e0252 */
[----:B------:R0:W-:Y:S04]  /*54c0*/  STL.64 [R1+0xb0], R74 ;  /* 0x0000b04a01007387 */ /* 0x0001e80000100a00 */
[----:B------:R0:W3:Y:S04]  /*54d0*/  @!P0 LDG.E.U16 R67, desc[UR6][R74.64] ;  /* 0x000000064a438981 */ /* 0x0000e8000c1e1500 */
[----:B------:R-:W-:Y:S04]  /*54e0*/  STL.64 [R1+0xa8], R70 ;  /* 0x0000a84601007387 */ /* 0x000fe80000100a00 */
[----:B------:R-:W4:Y:S01]  /*54f0*/  @!P0 LDG.E.U16 R66, desc[UR6][R70.64] ;  /* 0x0000000646428981 */ /* 0x000f22000c1e1500 */
[----:B0-----:R-:W-:-:S03]  /*5500*/  IMAD R74, R90, 0x78, RZ ;  /* 0x000000785a4a7824 */ /* 0x001fc600078e02ff */
[----:B------:R-:W-:Y:S01]  /*5510*/  STL [R1+0x230], R76 ;  /* 0x0002304c01007387 */ /* 0x000fe20000100800 */
[----:B------:R-:W-:-:S04]  /*5520*/  IMAD.WIDE R80, R74, 0x2, R88 ;  /* 0x000000024a507825 */ /* 0x000fc800078e0258 */
[C---:B------:R-:W-:Y:S01]  /*5530*/  IMAD.WIDE R78, R74.reuse, 0x2, R86 ;  /* 0x000000024a4e7825 */ /* 0x040fe200078e0256 */
[----:B------:R-:W3:Y:S04]  /*5540*/  @!P4 LDG.E.U16 R63, desc[UR6][R80.64] ;  /* 0x00000006503fc981 */ /* 0x000ee8000c1e1500 */
[----:B------:R-:W3:Y:S04]  /*5550*/  @!P4 LDG.E.U16 R62, desc[UR6][R78.64] ;  /* 0x000000064e3ec981 */ /* 0x000ee8000c1e1500 */
[----:B--2---:R0:W-:Y:S02]  /*5560*/  STL [R1+0x234], R77 ;  /* 0x0002344d01007387 */ /* 0x0041e40000100800 */
[----:B0-----:R-:W-:-:S04]  /*5570*/  IMAD.WIDE R76, R74, 0x2, R84 ;  /* 0x000000024a4c7825 */ /* 0x001fc800078e0254 */
[----:B------:R-:W-:Y:S01]  /*5580*/  IMAD.WIDE R74, R74, 0x2, R82 ;  /* 0x000000024a4a7825 */ /* 0x000fe200078e0252 */
[----:B------:R-:W2:Y:S04]  /*5590*/  @!P4 LDG.E.U16 R27, desc[UR6][R76.64] ;  /* 0x000000064c1bc981 */ /* 0x000ea8000c1e1500 */
[----:B------:R-:W2:Y:S04]  /*55a0*/  @!P4 LDG.E.U16 R26, desc[UR6][R74.64] ;  /* 0x000000064a1ac981 */ /* 0x000ea8000c1e1500 */
[----:B------:R-:W-:Y:S04]  /*55b0*/  STL [R1+0x1f4c], R80 ;  /* 0x001f4c5001007387 */ /* 0x000fe80000100800 */
[----:B------:R-:W-:Y:S04]  /*55c0*/  STL [R1+0x20e4], R80 ;  /* 0x0020e45001007387 */ /* 0x000fe80000100800 */
[----:B------:R-:W-:Y:S04]  /*55d0*/  STL [R1+0x1f48], R81 ;  /* 0x001f485101007387 */ /* 0x000fe80000100800 */
[----:B------:R-:W-:Y:S04]  /*55e0*/  STL [R1+0x20e8], R81 ;  /* 0x0020e85101007387 */ /* 0x000fe80000100800 */
[----:B------:R-:W-:Y:S04]  /*55f0*/  STL.64 [R1+0x2638], R80 ;  /* 0x0026385001007387 */ /* 0x000fe80000100a00 */
[----:B------:R-:W-:Y:S01]  /*5600*/  STL.64 [R1+0x2658], R80 ;  /* 0x0026585001007387 */ /* 0x000fe20000100a00 */
[----:B------:R-:W-:-:S03]  /*5610*/  VIADD R8, R92, 0xffffffee ;  /* 0xffffffee5c087836 */ /* 0x000fc60000000000 */
[----:B------:R-:W-:Y:S04]  /*5620*/  STL.64 [R1+0x2678], R80 ;  /* 0x0026785001007387 */ /* 0x000fe80000100a00 */
[----:B------:R-:W-:Y:S04]  /*5630*/  STL.64 [R1+0x2698], R80 ;  /* 0x0026985001007387 */ /* 0x000fe80000100a00 */
[----:B------:R-:W-:Y:S04]  /*5640*/  STL.64 [R1+0x26b8], R80 ;  /* 0x0026b85001007387 */ /* 0x000fe80000100a00 */
[----:B------:R-:W-:Y:S04]  /*5650*/  STL.64 [R1+0x26d8], R80 ;  /* 0x0026d85001007387 */ /* 0x000fe80000100a00 */
[----:B------:R-:W-:Y:S01]  /*5660*/  STL [R1+0x1f54], R78 ;  /* 0x001f544e01007387 */ /* 0x000fe20000100800 */
[----:B------:R-:W-:-:S03]  /*5670*/  ISETP.GE.U32.AND P0, PT, R8, 0x7fffff6f, PT ;  /* 0x7fffff6f0800780c */ /* 0x000fc60003f06070 */
[----:B------:R-:W-:Y:S01]  /*5680*/  STL [R1+0x1f50], R79 ;  /* 0x001f504f01007387 */ /* 0x000fe20000100800 */
[----:B------:R-:W-:-:S03]  /*5690*/  VIADD R8, R92, 0xffffffe6 ;  /* 0xffffffe65c087836 */ /* 0x000fc60000000000 */
[----:B------:R-:W-:Y:S04]  /*56a0*/  STL.64 [R1+0x20f0], R78 ;  /* 0x0020f04e01007387 */ /* 0x000fe80000100a00 */
[----:B------:R-:W-:Y:S04]  /*56b0*/  STL [R1+0x1f5c], R76 ;  /* 0x001f5c4c01007387 */ /* 0x000fe80000100800 */
[----:B------:R-:W-:Y:S04]  /*56c0*/  STL [R1+0x1f58], R77 ;  /* 0x001f584d01007387 */ /* 0x000fe80000100800 */
[----:B------:R-:W-:Y:S04]  /*56d0*/  STL.64 [R1+0x20f8], R76 ;  /* 0x0020f84c01007387 */ /* 0x000fe80000100a00 */
[----:B---3--:R-:W-:Y:S01]  /*56e0*/  STL [R1+0x22c], R67 ;  /* 0x00022c4301007387 */ /* 0x008fe20000100800 */
[----:B------:R-:W-:-:S03]  /*56f0*/  ISETP.GE.U32.AND P4, PT, R8, 0x7fffff67, PT ;  /* 0x7fffff670800780c */ /* 0x000fc60003f86070 */
[----:B----4-:R0:W-:Y:S01]  /*5700*/  STL [R1+0x228], R66 ;  /* 0x0002284201007387 */ /* 0x0101e20000100800 */
[----:B------:R-:W-:-:S03]  /*5710*/  IMAD R8, R90, 0x9, RZ ;  /* 0x000000095a087824 */ /* 0x000fc600078e02ff */
[----:B------:R-:W-:Y:S04]  /*5720*/  STL [R1+0x1f64], R74 ;  /* 0x001f644a01007387 */ /* 0x000fe80000100800 */
[----:B------:R-:W-:Y:S04]  /*5730*/  STL [R1+0x20d4], R74 ;  /* 0x0020d44a01007387 */ /* 0x000fe80000100800 */
[----:B------:R-:W-:Y:S01]  /*5740*/  STL [R1+0x1f60], R75 ;  /* 0x001f604b01007387 */ /* 0x000fe20000100800 */
[----:B------:R-:W-:Y:S01]  /*5750*/  PRMT R72, RZ, 0x7610, R72 ;  /* 0x00007610ff487816 */ /* 0x000fe20000000048 */
[----:B------:R-:W-:Y:S01]  /*5760*/  IMAD.WIDE R70, R8, 0x2, R84 ;  /* 0x0000000208467825 */ /* 0x000fe200078e0254 */
[----:B------:R-:W-:-:S03]  /*5770*/  PRMT R73, RZ, 0x7610, R73 ;  /* 0x00007610ff497816 */ /* 0x000fc60000000049 */
[C---:B0-----:R-:W-:Y:S01]  /*5780*/  IMAD.WIDE R66, R8.reuse, 0x2, R86 ;  /* 0x0000000208427825 */ /* 0x041fe200078e0256 */
[----:B------:R0:W3:Y:S04]  /*5790*/  @!P5 LDG.E.U16 R59, desc[UR6][R70.64] ;  /* 0x00000006463bd981 */ /* 0x0000e8000c1e1500 */
[----:B------:R-:W4:Y:S04]  /*57a0*/  @!P5 LDG.E.U16 R72, desc[UR6][R66.64] ;  /* 0x000000064248d981 */ /* 0x000f28000c1e1500 */
[----:B--2---:R-:W-:Y:S04]  /*57b0*/  STL [R1+0x218], R26 ;  /* 0x0002181a01007387 */ /* 0x004fe80000100800 */
[----:B------:R1:W-:Y:S04]  /*57c0*/  STL [R1+0x21c], R27 ;  /* 0x00021c1b01007387 */ /* 0x0003e80000100800 */
[----:B------:R-:W-:Y:S04]  /*57d0*/  STL [R1+0x224], R63 ;  /* 0x0002243f01007387 */ /* 0x000fe80000100800 */
[----:B------:R2:W-:Y:S01]  /*57e0*/  STL [R1+0x220], R62 ;  /* 0x0002203e01007387 */ /* 0x0005e20000100800 */
[----:B-1----:R-:W-:-:S05]  /*57f0*/  IMAD.WIDE R26, R8, 0x2, R88 ;  /* 0x00000002081a7825 */ /* 0x002fca00078e0258 */
[----:B------:R-:W3:Y:S01]  /*5800*/  @!P5 LDG.E.U16 R73, desc[UR6][R26.64] ;  /* 0x000000061a49d981 */ /* 0x000ee2000c1e1500 */
[----:B--2---:R-:W-:-:S04]  /*5810*/  IMAD.WIDE R62, R8, 0x2, R82 ;  /* 0x00000002083e7825 */ /* 0x004fc800078e0252 */
[----:B------:R-:W-:Y:S01]  /*5820*/  VIADD R8, R92, 0xffffffde ;  /* 0xffffffde5c087836 */ /* 0x000fe20000000000 */
[----:B------:R1:W2:Y:S04]  /*5830*/  @!P5 LDG.E.U16 R58, desc[UR6][R62.64] ;  /* 0x000000063e3ad981 */ /* 0x0002a8000c1e1500 */
[----:B------:R0:W-:Y:S01]  /*5840*/  STL.64 [R1+0xda0], R26 ;  /* 0x000da01a01007387 */ /* 0x0001e20000100a00 */
[----:B------:R-:W-:Y:S01]  /*5850*/  ISETP.GE.U32.AND P5, PT, R8, 0x7fffff5f, PT ;  /* 0x7fffff5f0800780c */ /* 0x000fe20003fa6070 */
[----:B------:R-:W-:Y:S02]  /*5860*/  IMAD R8, R90, 0x11, RZ ;  /* 0x000000115a087824 */ /* 0x000fe400078e02ff */
[----:B------:R1:W-:Y:S04]  /*5870*/  STL.64 [R1+0xd98], R66 ;  /* 0x000d984201007387 */ /* 0x0003e80000100a00 */
[----:B0-----:R-:W4:Y:S04]  /*5880*/  LDL.LU.64 R26, [R1+0x26f0] ;  /* 0x0026f000011a7983 */ /* 0x001f280000300a00 */
[----:B------:R0:W-:Y:S04]  /*5890*/  STL.64 [R1+0xd90], R70 ;  /* 0x000d904601007387 */ /* 0x0001e80000100a00 */
[----:B-1----:R-:W4:Y:S04]  /*58a0*/  LDL.LU.64 R66, [R1+0x26e8] ;  /* 0x0026e80001427983 */ /* 0x002f280000300a00 */
[----:B------:R1:W-:Y:S01]  /*58b0*/  STL.64 [R1+0xd88], R62 ;  /* 0x000d883e01007387 */ /* 0x0003e20000100a00 */
[----:B0-----:R-:W-:-:S05]  /*58c0*/  IMAD.WIDE R70, R8, 0x2, R84 ;  /* 0x0000000208467825 */ /* 0x001fca00078e0254 */
[----:B------:R-:W4:Y:S01]  /*58d0*/  @!P0 LDG.E.U16 R7, desc[UR6][R70.64] ;  /* 0x0000000646078981 */ /* 0x000f22000c1e1500 */
[----:B-1----:R-:W-:-:S05]  /*58e0*/  IMAD.WIDE R62, R8, 0x2, R82 ;  /* 0x00000002083e7825 */ /* 0x002fca00078e0252 */
[----:B------:R-:W4:Y:S01]  /*58f0*/  @!P0 LDG.E.U16 R6, desc[UR6][R62.64] ;  /* 0x000000063e068981 */ /* 0x000f22000c1e1500 */
[----:B------:R-:W-:Y:S02]  /*5900*/  PRMT R80, RZ, 0x7610, R80 ;  /* 0x00007610ff507816 */ /* 0x000fe40000000050 */
[----:B------:R-:W-:Y:S01]  /*5910*/  PRMT R69, RZ, 0x7610, R69 ;  /* 0x00007610ff457816 */ /* 0x000fe20000000045 */
[----:B--2---:R-:W-:Y:S04]  /*5920*/  STL [R1+0x208], R58 ;  /* 0x0002083a01007387 */ /* 0x004fe80000100800 */
[----:B---3--:R0:W-:Y:S04]  /*5930*/  STL [R1+0x20c], R59 ;  /* 0x00020c3b01007387 */ /* 0x0081e80000100800 */
[----:B----4-:R-:W-:Y:S04]  /*5940*/  STL [R1+0x210], R72 ;  /* 0x0002104801007387 */ /* 0x010fe80000100800 */
[----:B------:R1:W-:Y:S01]  /*5950*/  STL [R1+0x214], R73 ;  /* 0x0002144901007387 */ /* 0x0003e20000100800 */
[----:B0-----:R-:W-:-:S05]  /*5960*/  IMAD.WIDE R58, R8, 0x2, R88 ;  /* 0x00000002083a7825 */ /* 0x001fca00078e0258 */
[----:B------:R-:W2:Y:S01]  /*5970*/  @!P0 LDG.E.U16 R80, desc[UR6][R58.64] ;  /* 0x000000063a508981 */ /* 0x000ea2000c1e1500 */
[----:B-1----:R-:W-:-:S04]  /*5980*/  IMAD.WIDE R72, R8, 0x2, R86 ;  /* 0x0000000208487825 */ /* 0x002fc800078e0256 */
[----:B------:R-:W-:Y:S01]  /*5990*/  VIADD R8, R92, 0xffffffd6 ;  /* 0xffffffd65c087836 */ /* 0x000fe20000000000 */
[----:B------:R0:W3:Y:S04]  /*59a0*/  @!P0 LDG.E.U16 R69, desc[UR6][R72.64] ;  /* 0x0000000648458981 */ /* 0x0000e8000c1e1500 */
[----:B------:R-:W-:Y:S01]  /*59b0*/  ISETP.GE.U32.AND P0, PT, R8, 0x7fffff57, PT ;  /* 0x7fffff570800780c */ /* 0x000fe20003f06070 */
[----:B------:R1:W-:Y:S01]  /*59c0*/  STL.64 [R1+0xca0], R58 ;  /* 0x000ca03a01007387 */ /* 0x0003e20000100a00 */
[----:B------:R-:W-:-:S03]  /*59d0*/  IMAD R8, R90, 0x19, RZ ;  /* 0x000000195a087824 */ /* 0x000fc600078e02ff */
[----:B------:R0:W-:Y:S04]  /*59e0*/  STL.64 [R1+0xc98], R72 ;  /* 0x000c984801007387 */ /* 0x0001e80000100a00 */
[----:B-1----:R-:W4:Y:S04]  /*59f0*/  LDL.LU.64 R58, [R1+0x26e0] ;  /* 0x0026e000013a7983 */ /* 0x002f280000300a00 */
[----:B------:R1:W-:Y:S01]  /*5a00*/  STL.64 [R1+0xc90], R70 ;  /* 0x000c904601007387 */ /* 0x0003e20000100a00 */
[----:B0-----:R-:W-:-:S03]  /*5a10*/  IMAD.WIDE R72, R8, 0x2, R88 ;  /* 0x0000000208487825 */ /* 0x001fc600078e0258 */
[----:B------:R0:W-:Y:S04]  /*5a20*/  STL.64 [R1+0xc88], R62 ;  /* 0x000c883e01007387 */ /* 0x0001e80000100a00 */
[----:B------:R-:W-:Y:S01]  /*5a30*/  STL [R1+0x1e8], R6 ;  /* 0x0001e80601007387 */ /* 0x000fe20000100800 */
[----:B-1----:R-:W-:-:S03]  /*5a40*/  IMAD.WIDE R70, R8, 0x2, R86 ;  /* 0x0000000208467825 */ /* 0x002fc600078e0256 */
[----:B------:R1:W-:Y:S01]  /*5a50*/  STL [R1+0x1ec], R7 ;  /* 0x0001ec0701007387 */ /* 0x0003e20000100800 */
[----:B0-----:R-:W-:-:S03]  /*5a60*/  IMAD.WIDE R62, R8, 0x2, R84 ;  /* 0x00000002083e7825 */ /* 0x001fc600078e0254 */
[----:B------:R-:W3:Y:S04]  /*5a70*/  @!P4 LDG.E.U16 R64, desc[UR6][R70.64] ;  /* 0x000000064640c981 */ /* 0x000ee8000c1e1500 */
[----:B------:R-:W4:Y:S01]  /*5a80*/  @!P4 LDG.E.U16 R65, desc[UR6][R72.64] ;  /* 0x000000064841c981 */ /* 0x000f22000c1e1500 */
[----:B-1----:R-:W-:-:S03]  /*5a90*/  IMAD.WIDE R6, R8, 0x2, R82 ;  /* 0x0000000208067825 */ /* 0x002fc600078e0252 */
[----:B------:R0:W4:Y:S04]  /*5aa0*/  @!P4 LDG.E.U16 R5, desc[UR6][R62.64] ;  /* 0x000000063e05c981 */ /* 0x000128000c1e1500 */
[----:B------:R1:W4:Y:S01]  /*5ab0*/  @!P4 LDG.E.U16 R4, desc[UR6][R6.64] ;  /* 0x000000060604c981 */ /* 0x000322000c1e1500 */
[----:B------:R-:W-:-:S03]  /*5ac0*/  VIADD R8, R92, 0xffffffce ;  /* 0xffffffce5c087836 */ /* 0x000fc60000000000 */
[----:B------:R-:W-:Y:S04]  /*5ad0*/  STL.64 [R1+0xba0], R72 ;  /* 0x000ba04801007387 */ /* 0x000fe80000100a00 */
[----:B------:R-:W-:Y:S01]  /*5ae0*/  STL.64 [R1+0xb98], R70 ;  /* 0x000b984601007387 */ /* 0x000fe20000100a00 */
[----:B------:R-:W-:-:S03]  /*5af0*/  ISETP.GE.U32.AND P4, PT, R8, 0x7fffff4f, PT ;  /* 0x7fffff4f0800780c */ /* 0x000fc60003f86070 */
[----:B------:R0:W-:Y:S01]  /*5b00*/  STL.64 [R1+0xb90], R62 ;  /* 0x000b903e01007387 */ /* 0x0001e20000100a00 */
[----:B------:R-:W-:-:S03]  /*5b10*/  IMAD R8, R90, 0x21, RZ ;  /* 0x000000215a087824 */ /* 0x000fc600078e02ff */
[----:B------:R1:W-:Y:S01]  /*5b20*/  STL.64 [R1+0xb88], R6 ;  /* 0x000b880601007387 */ /* 0x0003e20000100a00 */
[----:B------:R-:W-:Y:S02]  /*5b30*/  PRMT R57, RZ, 0x7610, R57 ;  /* 0x00007610ff397816 */ /* 0x000fe40000000039 */
[----:B------:R-:W-:Y:S01]  /*5b40*/  PRMT R56, RZ, 0x7610, R56 ;  /* 0x00007610ff387816 */ /* 0x000fe20000000038 */
[----:B0-----:R-:W-:-:S04]  /*5b50*/  IMAD.WIDE R62, R8, 0x2, R86 ;  /* 0x00000002083e7825 */ /* 0x001fc800078e0256 */
[C---:B-1----:R-:W-:Y:S01]  /*5b60*/  IMAD.WIDE R6, R8.reuse, 0x2, R84 ;  /* 0x0000000208067825 */ /* 0x042fe200078e0254 */
[----:B------:R0:W4:Y:S04]  /*5b70*/  @!P5 LDG.E.U16 R10, desc[UR6][R62.64] ;  /* 0x000000063e0ad981 */ /* 0x000128000c1e1500 */
[----:B------:R-:W4:Y:S04]  /*5b80*/  @!P5 LDG.E.U16 R57, desc[UR6][R6.64] ;  /* 0x000000060639d981 */ /* 0x000f28000c1e1500 */
[----:B--2---:R-:W-:Y:S04]  /*5b90*/  STL [R1+0x1f4], R80 ;  /* 0x0001f45001007387 */ /* 0x004fe80000100800 */
[----:B---3--:R-:W-:Y:S04]  /*5ba0*/  STL [R1+0x130], R64 ;  /* 0x0001304001007387 */ /* 0x008fe80000100800 */
[----:B------:R-:W-:Y:S04]  /*5bb0*/  STL [R1+0x1f0], R69 ;  /* 0x0001f04501007387 */ /* 0x000fe80000100800 */
[----:B----4-:R1:W-:Y:S04]  /*5bc0*/  STL [R1+0x134], R65 ;  /* 0x0001344101007387 */ /* 0x0103e80000100800 */
[----:B------:R-:W-:Y:S04]  /*5bd0*/  STL [R1+0x128], R4 ;  /* 0x0001280401007387 */ /* 0x000fe80000100800 */
[----:B------:R2:W-:Y:S01]  /*5be0*/  STL [R1+0x12c], R5 ;  /* 0x00012c0501007387 */ /* 0x0005e20000100800 */
[----:B-1----:R-:W-:-:S05]  /*5bf0*/  IMAD.WIDE R64, R8, 0x2, R88 ;  /* 0x0000000208407825 */ /* 0x002fca00078e0258 */
[----:B------:R-:W3:Y:S01]  /*5c00*/  @!P5 LDG.E.U16 R11, desc[UR6][R64.64] ;  /* 0x00000006400bd981 */ /* 0x000ee2000c1e1500 */
[----:B--2---:R-:W-:-:S05]  /*5c10*/  IMAD.WIDE R4, R8, 0x2, R82 ;  /* 0x0000000208047825 */ /* 0x004fca00078e0252 */
[----:B------:R1:W2:Y:S01]  /*5c20*/  @!P5 LDG.E.U16 R56, desc[UR6][R4.64] ;  /* 0x000000060438d981 */ /* 0x0002a2000c1e1500 */
[----:B------:R-:W-:-:S03]  /*5c30*/  VIADD R8, R92, 0xffffffc6 ;  /* 0xffffffc65c087836 */ /* 0x000fc60000000000 */
[----:B------:R-:W-:Y:S02]  /*5c40*/  STL.64 [R1+0xaa0], R64 ;  /* 0x000aa04001007387 */ /* 0x000fe40000100a00 */
[----:B------:R-:W-:Y:S02]  /*5c50*/  ISETP.GE.U32.AND P5, PT, R8, 0x7fffff47, PT ;  /* 0x7fffff470800780c */ /* 0x000fe40003fa6070 */
[----:B------:R0:W-:Y:S01]  /*5c60*/  STL.64 [R1+0xa98], R62 ;  /* 0x000a983e01007387 */ /* 0x0001e20000100a00 */
[----:B------:R-:W-:-:S03]  /*5c70*/  IMAD R8, R90, 0x29, RZ ;  /* 0x000000295a087824 */ /* 0x000fc600078e02ff */
[----:B------:R4:W-:Y:S04]  /*5c80*/  STL.64 [R1+0xa90], R6 ;  /* 0x000a900601007387 */ /* 0x0009e80000100a00 */
[----:B------:R1:W-:Y:S01]  /*5c90*/  STL.64 [R1+0xa88], R4 ;  /* 0x000a880401007387 */ /* 0x0003e20000100a00 */
[----:B------:R-:W-:-:S03]  /*5ca0*/  PRMT R55, RZ, 0x7610, R55 ;  /* 0x00007610ff377816 */ /* 0x000fc60000000037 */
[----:B------:R-:W-:Y:S01]  /*5cb0*/  STL [R1+0x25ac], R57 ;  /* 0x0025ac3901007387 */ /* 0x000fe20000100800 */
[----:B------:R-:W-:Y:S01]  /*5cc0*/  PRMT R54, RZ, 0x7610, R54 ;  /* 0x00007610ff367816 */ /* 0x000fe20000000036 */
[C---:B0-----:R-:W-:Y:S01]  /*5cd0*/  IMAD.WIDE R62, R8.reuse, 0x2, R88 ;  /* 0x00000002083e7825 */ /* 0x041fe200078e0258 */
[----:B------:R-:W-:Y:S02]  /*5ce0*/  PRMT R53, RZ, 0x7610, R53 ;  /* 0x00007610ff357816 */ /* 0x000fe40000000035 */
[----:B------:R-:W-:Y:S01]  /*5cf0*/  PRMT R52, RZ, 0x7610, R52 ;  /* 0x00007610ff347816 */ /* 0x000fe20000000034 */
[C---:B----4-:R-:W-:Y:S01]  /*5d00*/  IMAD.WIDE R6, R8.reuse, 0x2, R84 ;  /* 0x0000000208067825 */ /* 0x050fe200078e0254 */
[----:B------:R0:W4:Y:S03]  /*5d10*/  @!P0 LDG.E.U16 R55, desc[UR6][R62.64] ;  /* 0x000000063e378981 */ /* 0x000126000c1e1500 */
[C---:B-1----:R-:W-:Y:S01]  /*5d20*/  IMAD.WIDE R4, R8.reuse, 0x2, R82 ;  /* 0x0000000208047825 */ /* 0x042fe200078e0252 */
[----:B------:R-:W4:Y:S04]  /*5d30*/  @!P0 LDG.E.U16 R53, desc[UR6][R6.64] ;  /* 0x0000000606358981 */ /* 0x000f28000c1e1500 */
[----:B------:R-:W4:Y:S04]  /*5d40*/  @!P0 LDG.E.U16 R52, desc[UR6][R4.64] ;  /* 0x0000000604348981 */ /* 0x000f28000c1e1500 */
[----:B--2---:R-:W-:Y:S04]  /*5d50*/  STL [R1+0x25b0], R56 ;  /* 0x0025b03801007387 */ /* 0x004fe80000100800 */
[----:B------:R-:W-:Y:S04]  /*5d60*/  STL [R1], R10 ;  /* 0x0000000a01007387 */ /* 0x000fe80000100800 */
[----:B---3--:R1:W-:Y:S02]  /*5d70*/  STL [R1+0x4], R11 ;  /* 0x0000040b01007387 */ /* 0x0083e40000100800 */
[----:B-1----:R-:W-:-:S05]  /*5d80*/  IMAD.WIDE R10, R8, 0x2, R86 ;  /* 0x00000002080a7825 */ /* 0x002fca00078e0256 */
[----:B------:R1:W4:Y:S01]  /*5d90*/  @!P0 LDG.E.U16 R54, desc[UR6][R10.64] ;  /* 0x000000060a368981 */ /* 0x000322000c1e1500 */
[----:B------:R-:W-:-:S03]  /*5da0*/  VIADD R8, R92, 0xffffffbe ;  /* 0xffffffbe5c087836 */ /* 0x000fc60000000000 */
[----:B------:R0:W-:Y:S02]  /*5db0*/  STL.64 [R1+0x9a0], R62 ;  /* 0x0009a03e01007387 */ /* 0x0001e40000100a00 */
[----:B------:R-:W-:Y:S01]  /*5dc0*/  ISETP.GE.U32.AND P0, PT, R8, 0x7fffff3f, PT ;  /* 0x7fffff3f0800780c */ /* 0x000fe20003f06070 */
[----:B------:R-:W-:Y:S01]  /*5dd0*/  IMAD R8, R90, 0x31, RZ ;  /* 0x000000315a087824 */ /* 0x000fe200078e02ff */
[----:B------:R1:W-:Y:S01]  /*5de0*/  STL.64 [R1+0x998], R10 ;  /* 0x0009980a01007387 */ /* 0x0003e20000100a00 */
[----:B------:R-:W-:Y:S02]  /*5df0*/  PRMT R51, RZ, 0x7610, R51 ;  /* 0x00007610ff337816 */ /* 0x000fe40000000033 */
[----:B------:R-:W-:Y:S01]  /*5e00*/  PRMT R50, RZ, 0x7610, R50 ;  /* 0x00007610ff327816 */ /* 0x000fe20000000032 */
[----:B------:R2:W-:Y:S01]  /*5e10*/  STL.64 [R1+0x990], R6 ;  /* 0x0009900601007387 */ /* 0x0005e20000100a00 */
[----:B------:R-:W-:Y:S02]  /*5e20*/  PRMT R49, RZ, 0x7610, R49 ;  /* 0x00007610ff317816 */ /* 0x000fe40000000031 */
[----:B------:R-:W-:Y:S01]  /*5e30*/  PRMT R48, RZ, 0x7610, R48 ;  /* 0x00007610ff307816 */ /* 0x000fe20000000030 */
[----:B------:R3:W-:Y:S01]  /*5e40*/  STL.64 [R1+0x988], R4 ;  /* 0x0009880401007387 */ /* 0x0007e20000100a00 */
[----:B0-----:R-:W-:-:S04]  /*5e50*/  IMAD.WIDE R62, R8, 0x2, R88 ;  /* 0x00000002083e7825 */ /* 0x001fc800078e0258 */
[C---:B-1----:R-:W-:Y:S01]  /*5e60*/  IMAD.WIDE R10, R8.reuse, 0x2, R86 ;  /* 0x00000002080a7825 */ /* 0x042fe200078e0256 */
[----:B------:R0:W4:Y:S03]  /*5e70*/  @!P4 LDG.E.U16 R51, desc[UR6][R62.64] ;  /* 0x000000063e33c981 */ /* 0x000126000c1e1500 */
[C---:B--2---:R-:W-:Y:S01]  /*5e80*/  IMAD.WIDE R6, R8.reuse, 0x2, R84 ;  /* 0x0000000208067825 */ /* 0x044fe200078e0254 */
[----:B------:R1:W2:Y:S03]  /*5e90*/  @!P4 LDG.E.U16 R50, desc[UR6][R10.64] ;  /* 0x000000060a32c981 */ /* 0x0002a6000c1e1500 */
[----:B---3--:R-:W-:Y:S01]  /*5ea0*/  IMAD.WIDE R4, R8, 0x2, R82 ;  /* 0x0000000208047825 */ /* 0x008fe200078e0252 */
[----:B------:R3:W2:Y:S03]  /*5eb0*/  @!P4 LDG.E.U16 R49, desc[UR6][R6.64] ;  /* 0x000000060631c981 */ /* 0x0006a6000c1e1500 */
[----:B------:R-:W-:Y:S01]  /*5ec0*/  VIADD R8, R92, 0xffffffb6 ;  /* 0xffffffb65c087836 */ /* 0x000fe20000000000 */
[----:B------:R0:W2:Y:S04]  /*5ed0*/  @!P4 LDG.E.U16 R48, desc[UR6][R4.64] ;  /* 0x000000060430c981 */ /* 0x0000a8000c1e1500 */
[----:B------:R-:W-:Y:S01]  /*5ee0*/  ISETP.GE.U32.AND P4, PT, R8, 0x7fffff37, PT ;  /* 0x7fffff370800780c */ /* 0x000fe20003f86070 */
[----:B------:R-:W-:Y:S01]  /*5ef0*/  IMAD R8, R90, 0x39, RZ ;  /* 0x000000395a087824 */ /* 0x000fe200078e02ff */
[----:B------:R-:W-:-:S02]  /*5f00*/  PRMT R47, RZ, 0x7610, R47 ;  /* 0x00007610ff2f7816 */ /* 0x000fc4000000002f */
[----:B------:R-:W-:Y:S02]  /*5f10*/  PRMT R46, RZ, 0x7610, R46 ;  /* 0x00007610ff2e7816 */ /* 0x000fe4000000002e */
        /* <DEDUP_REMOVED lines=21> */
[----:B------:R-:W-:Y:S01]  /*6070*/  PRMT R19, RZ, 0x7610, R19 ;  /* 0x00007610ff137816 */ /* 0x000fe20000000013 */
[----:B------:R-:W-:Y:S01]  /*6080*/  IMAD.MOV.U32 R65, RZ, RZ, R68 ;  /* 0x000000ffff417224 */ /* 0x000fe200078e0044 */
[----:B------:R-:W-:-:S02]  /*6090*/  PRMT R17, RZ, 0x7610, R17 ;  /* 0x00007610ff117816 */ /* 0x000fc40000000011 */
[----:B------:R-:W-:Y:S02]  /*60a0*/  PRMT R18, RZ, 0x7610, R18 ;  /* 0x00007610ff127816 */ /* 0x000fe40000000012 */
[----:B------:R-:W-:Y:S01]  /*60b0*/  PRMT R16, RZ, 0x7610, R16 ;  /* 0x00007610ff107816 */ /* 0x000fe20000000010 */
[----:B------:R-:W-:Y:S01]  /*60c0*/  IMAD.MOV.U32 R64, RZ, RZ, R67 ;  /* 0x000000ffff407224 */ /* 0x000fe200078e0043 */
[----:B------:R-:W-:Y:S01]  /*60d0*/  PRMT R2, RZ, 0x7610, R2 ;  /* 0x00007610ff027816 */ /* 0x000fe20000000002 */
[----:B------:R-:W-:Y:S01]  /*60e0*/  IMAD.WIDE R80, R90, 0x2, R88 ;  /* 0x000000025a507825 */ /* 0x000fe200078e0258 */
[----:B------:R-:W-:Y:S02]  /*60f0*/  PRMT R3, RZ, 0x7610, R3 ;  /* 0x00007610ff037816 */ /* 0x000fe40000000003 */
[----:B------:R-:W-:Y:S02]  /*6100*/  PRMT R61, RZ, 0x7610, R61 ;  /* 0x00007610ff3d7816 */ /* 0x000fe4000000003d */
[----:B------:R-:W-:Y:S01]  /*6110*/  PRMT R60, RZ, 0x7610, R60 ;  /* 0x00007610ff3c7816 */ /* 0x000fe2000000003c */
[----:B----4-:R-:W-:Y:S04]  /*6120*/  STL.64 [R1+0x25b8], R54 ;  /* 0x0025b83601007387 */ /* 0x010fe80000100a00 */
[----:B------:R-:W-:Y:S04]  /*6130*/  STL.64 [R1+0x25e8], R52 ;  /* 0x0025e83401007387 */ /* 0x000fe80000100a00 */
[----:B------:R0:W-:Y:S04]  /*6140*/  STL.64 [R1+0x8a0], R62 ;  /* 0x0008a03e01007387 */ /* 0x0001e80000100a00 */
[----:B------:R1:W-:Y:S04]  /*6150*/  STL.64 [R1+0x898], R10 ;  /* 0x0008980a01007387 */ /* 0x0003e80000100a00 */
[----:B------:R3:W-:Y:S04]  /*6160*/  STL.64 [R1+0x890], R6 ;  /* 0x0008900601007387 */ /* 0x0007e80000100a00 */
[----:B------:R4:W-:Y:S01]  /*6170*/  STL.64 [R1+0x888], R4 ;  /* 0x0008880401007387 */ /* 0x0009e20000100a00 */
[----:B0-----:R-:W-:-:S04]  /*6180*/  IMAD.WIDE R62, R8, 0x2, R88 ;  /* 0x00000002083e7825 */ /* 0x001fc800078e0258 */
[C---:B-1----:R-:W-:Y:S01]  /*6190*/  IMAD.WIDE R10, R8.reuse, 0x2, R86 ;  /* 0x00000002080a7825 */ /* 0x042fe200078e0256 */
[----:B------:R0:W2:Y:S03]  /*61a0*/  @!P5 LDG.E.U16 R47, desc[UR6][R62.64] ;  /* 0x000000063e2fd981 */ /* 0x0000a6000c1e1500 */
[C---:B---3--:R-:W-:Y:S01]  /*61b0*/  IMAD.WIDE R6, R8.reuse, 0x2, R84 ;  /* 0x0000000208067825 */ /* 0x048fe200078e0254 */
[----:B------:R1:W3:Y:S03]  /*61c0*/  @!P5 LDG.E.U16 R46, desc[UR6][R10.64] ;  /* 0x000000060a2ed981 */ /* 0x0002e6000c1e1500 */
[----:B----4-:R-:W-:Y:S01]  /*61d0*/  IMAD.WIDE R4, R8, 0x2, R82 ;  /* 0x0000000208047825 */ /* 0x010fe200078e0252 */
[----:B------:R4:W2:Y:S03]  /*61e0*/  @!P5 LDG.E.U16 R45, desc[UR6][R6.64] ;  /* 0x00000006062dd981 */ /* 0x0008a6000c1e1500 */
[----:B------:R-:W-:Y:S01]  /*61f0*/  VIADD R8, R92, 0xffffffae ;  /* 0xffffffae5c087836 */ /* 0x000fe20000000000 */
[----:B------:R0:W2:Y:S04]  /*6200*/  @!P5 LDG.E.U16 R44, desc[UR6][R4.64] ;  /* 0x00000006042cd981 */ /* 0x0000a8000c1e1500 */
[----:B------:R-:W-:Y:S01]  /*6210*/  ISETP.GE.U32.AND P5, PT, R8, 0x7fffff2f, PT ;  /* 0x7fffff2f0800780c */ /* 0x000fe20003fa6070 */
[----:B------:R0:W-:Y:S01]  /*6220*/  STL.64 [R1+0x7a0], R62 ;  /* 0x0007a03e01007387 */ /* 0x0001e20000100a00 */
[----:B------:R-:W-:-:S03]  /*6230*/  IMAD R8, R90, 0x41, RZ ;  /* 0x000000415a087824 */ /* 0x000fc600078e02ff */
[----:B------:R1:W-:Y:S04]  /*6240*/  STL.64 [R1+0x798], R10 ;  /* 0x0007980a01007387 */ /* 0x0003e80000100a00 */
[----:B------:R4:W-:Y:S04]  /*6250*/  STL.64 [R1+0x790], R6 ;  /* 0x0007900601007387 */ /* 0x0009e80000100a00 */
[----:B------:R4:W-:Y:S01]  /*6260*/  STL.64 [R1+0x788], R4 ;  /* 0x0007880401007387 */ /* 0x0009e20000100a00 */
[----:B0-----:R-:W-:-:S04]  /*6270*/  IMAD.WIDE R62, R8, 0x2, R88 ;  /* 0x00000002083e7825 */ /* 0x001fc800078e0258 */
[C---:B-1----:R-:W-:Y:S01]  /*6280*/  IMAD.WIDE R10, R8.reuse, 0x2, R86 ;  /* 0x00000002080a7825 */ /* 0x042fe200078e0256 */
[----:B------:R0:W2:Y:S03]  /*6290*/  @!P0 LDG.E.U16 R43, desc[UR6][R62.64] ;  /* 0x000000063e2b8981 */ /* 0x0000a6000c1e1500 */
[C---:B----4-:R-:W-:Y:S01]  /*62a0*/  IMAD.WIDE R6, R8.reuse, 0x2, R84 ;  /* 0x0000000208067825 */ /* 0x050fe200078e0254 */
[----:B------:R1:W4:Y:S03]  /*62b0*/  @!P0 LDG.E.U16 R42, desc[UR6][R10.64] ;  /* 0x000000060a2a8981 */ /* 0x000326000c1e1500 */
[----:B------:R-:W-:Y:S01]  /*62c0*/  IMAD.WIDE R4, R8, 0x2, R82 ;  /* 0x0000000208047825 */ /* 0x000fe200078e0252 */
        /* <DEDUP_REMOVED lines=12> */
[C---:B------:R-:W-:Y:S01]  /*6390*/  IMAD.WIDE R6, R8.reuse, 0x2, R84 ;  /* 0x0000000208067825 */ /* 0x040fe200078e0254 */
[----:B------:R1:W2:Y:S03]  /*63a0*/  @!P4 LDG.E.U16 R38, desc[UR6][R10.64] ;  /* 0x000000060a26c981 */ /* 0x0002a6000c1e1500 */
        /* <DEDUP_REMOVED lines=65> */
[----:B------:R-:W-:Y:S01]  /*67c0*/  IMAD R8, R90, 0x71, RZ ;  /* 0x000000715a087824 */ /* 0x000fe200078e02ff */
[----:B------:R0:W-:Y:S04]  /*67d0*/  STL.64 [R1+0x1a0], R62 ;  /* 0x0001a03e01007387 */ /* 0x0001e80000100a00 */
[----:B------:R1:W-:Y:S04]  /*67e0*/  STL.64 [R1+0x198], R10 ;  /* 0x0001980a01007387 */ /* 0x0003e80000100a00 */
[----:B------:R1:W-:Y:S01]  /*67f0*/  STL.64 [R1+0x190], R6 ;  /* 0x0001900601007387 */ /* 0x0003e20000100a00 */
[----:B0-----:R-:W-:-:S03]  /*6800*/  IMAD.WIDE R62, R8, 0x2, R88 ;  /* 0x00000002083e7825 */ /* 0x001fc600078e0258 */
[----:B------:R0:W-:Y:S04]  /*6810*/  STL.64 [R1+0x188], R4 ;  /* 0x0001880401007387 */ /* 0x0001e80000100a00 */
[----:B------:R0:W-:Y:S01]  /*6820*/  STL.64 [R1+0xa0], R62 ;  /* 0x0000a03e01007387 */ /* 0x0001e20000100a00 */
[----:B-1----:R-:W-:-:S03]  /*6830*/  IMAD.WIDE R10, R8, 0x2, R86 ;  /* 0x00000002080a7825 */ /* 0x002fc600078e0256 */
[----:B------:R1:W2:Y:S01]  /*6840*/  @!P0 LDG.E.U16 R19, desc[UR6][R62.64] ;  /* 0x000000063e138981 */ /* 0x0002a2000c1e1500 */
[----:B------:R-:W-:-:S03]  /*6850*/  IMAD.WIDE R6, R8, 0x2, R84 ;  /* 0x0000000208067825 */ /* 0x000fc600078e0254 */
[----:B------:R-:W2:Y:S01]  /*6860*/  @!P5 LDG.E.U16 R61, desc[UR6][R80.64] ;  /* 0x00000006503dd981 */ /* 0x000ea2000c1e1500 */
[----:B0-----:R-:W-:-:S03]  /*6870*/  IMAD.WIDE R4, R8, 0x2, R82 ;  /* 0x0000000208047825 */ /* 0x001fc600078e0252 */
[----:B------:R-:W-:Y:S01]  /*6880*/  STL.64 [R1+0x98], R10 ;  /* 0x0000980a01007387 */ /* 0x000fe20000100a00 */
[----:B-1----:R-:W-:Y:S02]  /*6890*/  IMAD.MOV.U32 R62, RZ, RZ, R66 ;  /* 0x000000ffff3e7224 */ /* 0x002fe400078e0042 */
[----:B------:R-:W-:Y:S01]  /*68a0*/  IMAD R66, R90, 0x79, RZ ;  /* 0x000000795a427824 */ /* 0x000fe200078e02ff */
[----:B------:R0:W-:Y:S03]  /*68b0*/  STL.64 [R1+0x90], R6 ;  /* 0x0000900601007387 */ /* 0x0001e60000100a00 */
[C---:B------:R-:W-:Y:S01]  /*68c0*/  IMAD.WIDE R72, R66.reuse, 0x2, R88 ;  /* 0x0000000242487825 */ /* 0x040fe200078e0258 */
[----:B------:R1:W-:Y:S03]  /*68d0*/  STL.64 [R1+0x88], R4 ;  /* 0x0000880401007387 */ /* 0x0003e60000100a00 */
[C---:B------:R-:W-:Y:S01]  /*68e0*/  IMAD.WIDE R70, R66.reuse, 0x2, R86 ;  /* 0x0000000242467825 */ /* 0x040fe200078e0256 */
[----:B------:R-:W-:Y:S03]  /*68f0*/  STL [R1+0x1f6c], R72 ;  /* 0x001f6c4801007387 */ /* 0x000fe60000100800 */
[C---:B------:R-:W-:Y:S01]  /*6900*/  IMAD.WIDE R68, R66.reuse, 0x2, R84 ;  /* 0x0000000242447825 */ /* 0x040fe200078e0254 */
[----:B------:R-:W-:Y:S04]  /*6910*/  STL [R1+0x1f68], R73 ;  /* 0x001f684901007387 */ /* 0x000fe80000100800 */
[----:B------:R-:W-:Y:S04]  /*6920*/  STL [R1+0x20d8], R73 ;  /* 0x0020d84901007387 */ /* 0x000fe80000100800 */
[----:B------:R-:W-:Y:S01]  /*6930*/  STL [R1+0x1f74], R70 ;  /* 0x001f744601007387 */ /* 0x000fe20000100800 */
[----:B------:R-:W-:-:S03]  /*6940*/  IMAD.WIDE R66, R66, 0x2, R82 ;  /* 0x0000000242427825 */ /* 0x000fc600078e0252 */
[----:B------:R-:W-:Y:S04]  /*6950*/  STL [R1+0x1f70], R71 ;  /* 0x001f704701007387 */ /* 0x000fe80000100800 */
[----:B------:R-:W-:Y:S04]  /*6960*/  STL [R1+0x20dc], R71 ;  /* 0x0020dc4701007387 */ /* 0x000fe80000100800 */
[----:B------:R-:W-:Y:S04]  /*6970*/  STL [R1+0x1f7c], R68 ;  /* 0x001f7c4401007387 */ /* 0x000fe80000100800 */
[----:B------:R-:W-:Y:S04]  /*6980*/  STL [R1+0x2140], R68 ;  /* 0x0021404401007387 */ /* 0x000fe80000100800 */
[----:B------:R0:W2:Y:S04]  /*6990*/  @!P0 LDG.E.U16 R17, desc[UR6][R6.64] ;  /* 0x0000000606118981 */ /* 0x0000a8000c1e1500 */
[----:B------:R-:W-:Y:S04]  /*69a0*/  STL [R1+0x24b0], R68 ;  /* 0x0024b04401007387 */ /* 0x000fe80000100800 */
[----:B------:R1:W2:Y:S01]  /*69b0*/  @!P0 LDG.E.U16 R18, desc[UR6][R10.64] ;  /* 0x000000060a128981 */ /* 0x0002a2000c1e1500 */
[----:B0-----:R-:W-:-:S03]  /*69c0*/  IMAD.WIDE R6, R90, 0x2, R82 ;  /* 0x000000025a067825 */ /* 0x001fc600078e0252 */
[----:B------:R-:W-:Y:S04]  /*69d0*/  STL [R1+0x24c0], R68 ;  /* 0x0024c04401007387 */ /* 0x000fe80000100800 */
[----:B------:R0:W2:Y:S01]  /*69e0*/  @!P0 LDG.E.U16 R16, desc[UR6][R4.64] ;  /* 0x0000000604108981 */ /* 0x0000a2000c1e1500 */
[----:B-1----:R-:W-:-:S03]  /*69f0*/  IMAD.WIDE R10, R90, 0x2, R84 ;  /* 0x000000025a0a7825 */ /* 0x002fc600078e0254 */
[----:B------:R-:W-:Y:S04]  /*6a00*/  STL [R1+0x257c], R68 ;  /* 0x00257c4401007387 */ /* 0x000fe80000100800 */
[----:B------:R-:W-:Y:S01]  /*6a10*/  STL [R1+0x1f78], R69 ;  /* 0x001f784501007387 */ /* 0x000fe20000100800 */
[----:B0-----:R-:W-:-:S03]  /*6a20*/  IMAD.WIDE R4, R90, 0x2, R86 ;  /* 0x000000025a047825 */ /* 0x001fc600078e0256 */
[----:B------:R-:W-:Y:S04]  /*6a30*/  STL [R1+0x1f84], R66 ;  /* 0x001f844201007387 */ /* 0x000fe80000100800 */
[----:B------:R-:W-:Y:S04]  /*6a40*/  STL [R1+0x1f80], R67 ;  /* 0x001f804301007387 */ /* 0x000fe80000100800 */
[----:B------:R-:W-:Y:S04]  /*6a50*/  STL.64 [R1+0x2100], R66 ;  /* 0x0021004201007387 */ /* 0x000fe80000100a00 */
[----:B------:R-:W2:Y:S04]  /*6a60*/  @!P5 LDG.E.U16 R2, desc[UR6][R6.64] ;  /* 0x000000060602d981 */ /* 0x000ea8000c1e1500 */
[----:B------:R0:W-:Y:S04]  /*6a70*/  STL.64 [R1+0xea0], R80 ;  /* 0x000ea05001007387 */ /* 0x0001e80000100a00 */
[----:B------:R1:W3:Y:S04]  /*6a80*/  @!P5 LDG.E.U16 R3, desc[UR6][R10.64] ;  /* 0x000000060a03d981 */ /* 0x0002e8000c1e1500 */
[----:B------:R1:W-:Y:S04]  /*6a90*/  STL.64 [R1+0xe98], R4 ;  /* 0x000e980401007387 */ /* 0x0003e80000100a00 */
[----:B------:R-:W4:Y:S04]  /*6aa0*/  @!P5 LDG.E.U16 R60, desc[UR6][R4.64] ;  /* 0x00000006043cd981 */ /* 0x000f28000c1e1500 */
[----:B0-----:R-:W4:Y:S04]  /*6ab0*/  LDL.LU.64 R80, [R1+0x26d8] ;  /* 0x0026d80001507983 */ /* 0x001f280000300a00 */
[----:B------:R0:W-:Y:S04]  /*6ac0*/  STL.64 [R1+0xe90], R10 ;  /* 0x000e900a01007387 */ /* 0x0001e80000100a00 */
[----:B-1----:R-:W4:Y:S01]  /*6ad0*/  LDL.LU.64 R4, [R1+0x26d0] ;  /* 0x0026d00001047983 */ /* 0x002f220000300a00 */
[----:B------:R-:W-:Y:S01]  /*6ae0*/  VIADD R8, R92, 0xfffffffd ;  /* 0xfffffffd5c087836 */ /* 0x000fe20000000000 */
[----:B------:R-:W-:Y:S01]  /*6af0*/  PRMT R15, RZ, 0x7610, R15 ;  /* 0x00007610ff0f7816 */ /* 0x000fe2000000000f */
[----:B------:R-:W-:Y:S01]  /*6b00*/  IMAD.MOV.U32 R63, RZ, RZ, R58 ;  /* 0x000000ffff3f7224 */ /* 0x000fe200078e003a */
[----:B------:R-:W-:-:S02]  /*6b10*/  PRMT R14, RZ, 0x7610, R14 ;  /* 0x00007610ff0e7816 */ /* 0x000fc4000000000e */
[----:B------:R-:W-:Y:S02]  /*6b20*/  ISETP.GE.U32.AND P0, PT, R8, 0x7fffff7e, PT ;  /* 0x7fffff7e0800780c */ /* 0x000fe40003f06070 */
[----:B------:R-:W-:Y:S01]  /*6b30*/  PRMT R13, RZ, 0x7610, R13 ;  /* 0x00007610ff0d7816 */ /* 0x000fe2000000000d */
[----:B------:R-:W4:Y:S01]  /*6b40*/  @!P4 LDG.E.U16 R15, desc[UR6][R72.64] ;  /* 0x00000006480fc981 */ /* 0x000f22000c1e1500 */
[----:B------:R-:W-:Y:S01]  /*6b50*/  PRMT R8, RZ, 0x7610, R8 ;  /* 0x00007610ff087816 */ /* 0x000fe20000000008 */
[----:B------:R-:W-:Y:S02]  /*6b60*/  VIADD R58, R92, 0xfffffff5 ;  /* 0xfffffff55c3a7836 */ /* 0x000fe40000000000 */
[----:B------:R-:W4:Y:S04]  /*6b70*/  @!P4 LDG.E.U16 R14, desc[UR6][R70.64] ;  /* 0x00000006460ec981 */ /* 0x000f28000c1e1500 */
[----:B------:R-:W4:Y:S04]  /*6b80*/  @!P4 LDG.E.U16 R13, desc[UR6][R68.64] ;  /* 0x00000006440dc981 */ /* 0x000f28000c1e1500 */
[----:B------:R-:W4:Y:S01]  /*6b90*/  @!P4 LDG.E.U16 R8, desc[UR6][R66.64] ;  /* 0x000000064208c981 */ /* 0x000f22000c1e1500 */
[----:B------:R-:W-:Y:S01]  /*6ba0*/  ISETP.GE.U32.AND P4, PT, R58, 0x7fffff76, PT ;  /* 0x7fffff763a00780c */ /* 0x000fe20003f86070 */
[----:B------:R-:W-:-:S02]  /*6bb0*/  VIADD R58, R92, 0xffffffed ;  /* 0xffffffed5c3a7836 */ /* 0x000fc40000000000 */
[----:B------:R1:W-:Y:S03]  /*6bc0*/  STL.64 [R1+0xe88], R6 ;  /* 0x000e880601007387 */ /* 0x0003e60000100a00 */
[----:B------:R-:W-:Y:S02]  /*6bd0*/  ISETP.GE.U32.AND P5, PT, R58, 0x7fffff6e, PT ;  /* 0x7fffff6e3a00780c */ /* 0x000fe40003fa6070 */
[----:B------:R-:W-:-:S05]  /*6be0*/  SHF.L.U32 R58, R90, 0x1, RZ ;  /* 0x000000015a3a7819 */ /* 0x000fca00000006ff */
[----:B0-----:R-:W-:-:S04]  /*6bf0*/  IMAD.WIDE R10, R58, 0x2, R84 ;  /* 0x000000023a0a7825 */ /* 0x001fc800078e0254 */
[C---:B-1----:R-:W-:Y:S01]  /*6c00*/  IMAD.WIDE R6, R58.reuse, 0x2, R82 ;  /* 0x000000023a067825 */ /* 0x042fe200078e0252 */
[----:B--2---:R-:W-:Y:S04]  /*6c10*/  STL [R1+0x1c8], R2 ;  /* 0x0001c80201007387 */ /* 0x004fe80000100800 */
[----:B---3--:R0:W-:Y:S04]  /*6c20*/  STL [R1+0x1cc], R3 ;  /* 0x0001cc0301007387 */ /* 0x0081e80000100800 */
[----:B----4-:R-:W-:Y:S01]  /*6c30*/  STL [R1+0x1d0], R60 ;  /* 0x0001d03c01007387 */ /* 0x010fe20000100800 */
[----:B0-----:R-:W-:Y:S01]  /*6c40*/  IMAD.WIDE R2, R58, 0x2, R88 ;  /* 0x000000023a027825 */ /* 0x001fe200078e0258 */
[----:B------:R-:W-:-:S02]  /*6c50*/  PRMT R81, RZ, 0x7610, R81 ;  /* 0x00007610ff517816 */ /* 0x000fc40000000051 */
[----:B------:R0:W-:Y:S01]  /*6c60*/  STL [R1+0x1d4], R61 ;  /* 0x0001d43d01007387 */ /* 0x0001e20000100800 */
[----:B------:R-:W-:-:S03]  /*6c70*/  PRMT R80, RZ, 0x7610, R80 ;  /* 0x00007610ff507816 */ /* 0x000fc60000000050 */
[----:B------:R1:W-:Y:S01]  /*6c80*/  STL.64 [R1+0xe80], R2 ;  /* 0x000e800201007387 */ /* 0x0003e20000100a00 */
[----:B------:R-:W-:-:S03]  /*6c90*/  PRMT R4, RZ, 0x7610, R4 ;  /* 0x00007610ff047816 */ /* 0x000fc60000000004 */
[----:B------:R-:W2:Y:S01]  /*6ca0*/  @!P0 LDG.E.U16 R81, desc[UR6][R2.64] ;  /* 0x0000000602518981 */ /* 0x000ea2000c1e1500 */
[----:B0-----:R-:W-:Y:S01]  /*6cb0*/  IMAD.WIDE R60, R58, 0x2, R86 ;  /* 0x000000023a3c7825 */ /* 0x001fe200078e0256 */
[----:B------:R-:W-:Y:S02]  /*6cc0*/  PRMT R5, RZ, 0x7610, R5 ;  /* 0x00007610ff057816 */ /* 0x000fe40000000005 */
[----:B------:R-:W3:Y:S04]  /*6cd0*/  @!P0 LDG.E.U16 R4, desc[UR6][R6.64] ;  /* 0x0000000606048981 */ /* 0x000ee8000c1e1500 */
[----:B------:R0:W-:Y:S04]  /*6ce0*/  STL.64 [R1+0xe78], R60 ;  /* 0x000e783c01007387 */ /* 0x0001e80000100a00 */
[----:B------:R-:W4:Y:S04]  /*6cf0*/  @!P0 LDG.E.U16 R80, desc[UR6][R60.64] ;  /* 0x000000063c508981 */ /* 0x000f28000c1e1500 */
[----:B-1----:R-:W2:Y:S04]  /*6d00*/  LDL.LU.64 R2, [R1+0x26c8] ;  /* 0x0026c80001027983 */ /* 0x002ea80000300a00 */
[----:B------:R1:W-:Y:S04]  /*6d10*/  STL.64 [R1+0xe70], R10 ;  /* 0x000e700a01007387 */ /* 0x0003e80000100a00 */
[----:B0-----:R-:W3:Y:S04]  /*6d20*/  LDL.LU.64 R60, [R1+0x26c0] ;  /* 0x0026c000013c7983 */ /* 0x001ee80000300a00 */
[----:B------:R1:W3:Y:S01]  /*6d30*/  @!P0 LDG.E.U16 R5, desc[UR6][R10.64] ;  /* 0x000000060a058981 */ /* 0x0002e2000c1e1500 */
[----:B------:R-:W-:-:S03]  /*6d40*/  VIADD R58, R92, 0xffffffe5 ;  /* 0xffffffe55c3a7836 */ /* 0x000fc60000000000 */
[----:B------:R0:W-:Y:S02]  /*6d50*/  STL.64 [R1+0xe68], R6 ;  /* 0x000e680601007387 */ /* 0x0001e40000100a00 */
[----:B------:R-:W-:Y:S01]  /*6d60*/  ISETP.GE.U32.AND P0, PT, R58, 0x7fffff66, PT ;  /* 0x7fffff663a00780c */ /* 0x000fe20003f06070 */
[----:B------:R-:W-:-:S04]  /*6d70*/  IMAD R58, R90, 0xa, RZ ;  /* 0x0000000a5a3a7824 */ /* 0x000fc800078e02ff */
[----:B-1----:R-:W-:-:S04]  /*6d80*/  IMAD.WIDE R10, R58, 0x2, R84 ;  /* 0x000000023a0a7825 */ /* 0x002fc800078e0254 */
[----:B0-----:R-:W-:Y:S01]  /*6d90*/  IMAD.WIDE R6, R58, 0x2, R82 ;  /* 0x000000023a067825 */ /* 0x001fe200078e0252 */
[----:B----4-:R-:W-:Y:S01]  /*6da0*/  STL [R1+0x160], R80 ;  /* 0x0001605001007387 */ /* 0x010fe20000100800 */
[----:B--2---:R-:W-:-:S03]  /*6db0*/  PRMT R2, RZ, 0x7610, R2 ;  /* 0x00007610ff027816 */ /* 0x004fc60000000002 */
[----:B------:R0:W-:Y:S01]  /*6dc0*/  STL [R1+0x164], R81 ;  /* 0x0001645101007387 */ /* 0x0001e20000100800 */
[----:B------:R-:W-:-:S03]  /*6dd0*/  PRMT R3, RZ, 0x7610, R3 ;  /* 0x00007610ff037816 */ /* 0x000fc60000000003 */
[----:B---3--:R-:W-:Y:S01]  /*6de0*/  STL [R1+0x158], R4 ;  /* 0x0001580401007387 */ /* 0x008fe20000100800 */
[----:B------:R-:W-:-:S03]  /*6df0*/  PRMT R61, RZ, 0x7610, R61 ;  /* 0x00007610ff3d7816 */ /* 0x000fc6000000003d */
[----:B------:R-:W2:Y:S01]  /*6e00*/  @!P4 LDG.E.U16 R2, desc[UR6][R6.64] ;  /* 0x000000060602c981 */ /* 0x000ea2000c1e1500 */
[----:B------:R-:W-:Y:S01]  /*6e10*/  PRMT R60, RZ, 0x7610, R60 ;  /* 0x00007610ff3c7816 */ /* 0x000fe2000000003c */
[C---:B0-----:R-:W-:Y:S02]  /*6e20*/  IMAD.WIDE R80, R58.reuse, 0x2, R88 ;  /* 0x000000023a507825 */ /* 0x041fe400078e0258 */
[----:B------:R0:W-:Y:S04]  /*6e30*/  STL [R1+0x15c], R5 ;  /* 0x00015c0501007387 */ /* 0x0001e80000100800 */
[----:B------:R1:W-:Y:S04]  /*6e40*/  STL.64 [R1+0xd80], R80 ;  /* 0x000d805001007387 */ /* 0x0003e80000100a00 */
[----:B------:R3:W4:Y:S01]  /*6e50*/  @!P4 LDG.E.U16 R3, desc[UR6][R10.64] ;  /* 0x000000060a03c981 */ /* 0x000722000c1e1500 */
[----:B0-----:R-:W-:-:S03]  /*6e60*/  IMAD.WIDE R4, R58, 0x2, R86 ;  /* 0x000000023a047825 */ /* 0x001fc600078e0256 */
[----:B------:R0:W4:Y:S04]  /*6e70*/  @!P4 LDG.E.U16 R61, desc[UR6][R80.64] ;  /* 0x00000006503dc981 */ /* 0x000128000c1e1500 */
[----:B------:R0:W-:Y:S04]  /*6e80*/  STL.64 [R1+0xd78], R4 ;  /* 0x000d780401007387 */ /* 0x0001e80000100a00 */
[----:B------:R-:W4:Y:S04]  /*6e90*/  @!P4 LDG.E.U16 R60, desc[UR6][R4.64] ;  /* 0x00000006043cc981 */ /* 0x000f28000c1e1500 */
[----:B-1----:R-:W4:Y:S04]  /*6ea0*/  LDL.LU.64 R80, [R1+0x26b8] ;  /* 0x0026b80001507983 */ /* 0x002f280000300a00 */
[----:B------:R3:W-:Y:S04]  /*6eb0*/  STL.64 [R1+0xd70], R10 ;  /* 0x000d700a01007387 */ /* 0x0007e80000100a00 */
[----:B0-----:R-:W4:Y:S01]  /*6ec0*/  LDL.LU.64 R4, [R1+0x26b0] ;  /* 0x0026b00001047983 */ /* 0x001f220000300a00 */
[----:B------:R-:W-:-:S03]  /*6ed0*/  VIADD R58, R92, 0xffffffdd ;  /* 0xffffffdd5c3a7836 */ /* 0x000fc60000000000 */
[----:B------:R0:W-:Y:S02]  /*6ee0*/  STL.64 [R1+0xd68], R6 ;  /* 0x000d680601007387 */ /* 0x0001e40000100a00 */
[----:B------:R-:W-:Y:S01]  /*6ef0*/  ISETP.GE.U32.AND P4, PT, R58, 0x7fffff5e, PT ;  /* 0x7fffff5e3a00780c */ /* 0x000fe20003f86070 */
[----:B------:R-:W-:-:S04]  /*6f00*/  IMAD R58, R90, 0x12, RZ ;  /* 0x000000125a3a7824 */ /* 0x000fc800078e02ff */
[----:B---3--:R-:W-:-:S04]  /*6f10*/  IMAD.WIDE R10, R58, 0x2, R84 ;  /* 0x000000023a0a7825 */ /* 0x008fc800078e0254 */
[C---:B0-----:R-:W-:Y:S01]  /*6f20*/  IMAD.WIDE R6, R58.reuse, 0x2, R82 ;  /* 0x000000023a067825 */ /* 0x041fe200078e0252 */
[----:B--2---:R-:W-:Y:S04]  /*6f30*/  STL [R1+0x148], R2 ;  /* 0x0001480201007387 */ /* 0x004fe80000100800 */
[----:B----4-:R0:W-:Y:S02]  /*6f40*/  STL [R1+0x14c], R3 ;  /* 0x00014c0301007387 */ /* 0x0101e40000100800 */
[----:B0-----:R-:W-:Y:S02]  /*6f50*/  IMAD.WIDE R2, R58, 0x2, R88 ;  /* 0x000000023a027825 */ /* 0x001fe400078e0258 */
[----:B------:R-:W-:Y:S01]  /*6f60*/  STL [R1+0x150], R60 ;  /* 0x0001503c01007387 */ /* 0x000fe20000100800 */
[----:B------:R-:W-:-:S03]  /*6f70*/  PRMT R81, RZ, 0x7610, R81 ;  /* 0x00007610ff517816 */ /* 0x000fc60000000051 */
        /* <DEDUP_REMOVED lines=170> */
[----:B----4-:R-:W-:Y:S04]  /*7a20*/  STL [R1+0xd0], R80 ;  /* 0x0000d05001007387 */ /* 0x010fe80000100800 */
[----:B--2---:R0:W-:Y:S01]  /*7a30*/  STL [R1+0xd4], R81 ;  /* 0x0000d45101007387 */ /* 0x0041e20000100800 */
[----:B------:R-:W-:-:S03]  /*7a40*/  PRMT R2, RZ, 0x7610, R2 ;  /* 0x00007610ff027816 */ /* 0x000fc60000000002 */
[----:B---3--:R-:W-:Y:S01]  /*7a50*/  STL [R1+0xc8], R4 ;  /* 0x0000c80401007387 */ /* 0x008fe20000100800 */
[----:B------:R-:W-:Y:S02]  /*7a60*/  PRMT R3, RZ, 0x7610, R3 ;  /* 0x00007610ff037816 */ /* 0x000fe40000000003 */
[----:B------:R-:W-:Y:S01]  /*7a70*/  PRMT R61, RZ, 0x7610, R61 ;  /* 0x00007610ff3d7816 */ /* 0x000fe2000000003d */
[----:B------:R-:W2:Y:S01]  /*7a80*/  @!P0 LDG.E.U16 R2, desc[UR6][R6.64] ;  /* 0x0000000606028981 */ /* 0x000ea2000c1e1500 */
[C---:B0-----:R-:W-:Y:S01]  /*7a90*/  IMAD.WIDE R80, R58.reuse, 0x2, R88 ;  /* 0x000000023a507825 */ /* 0x041fe200078e0258 */
[----:B------:R-:W-:Y:S02]  /*7aa0*/  PRMT R60, RZ, 0x7610, R60 ;  /* 0x00007610ff3c7816 */ /* 0x000fe4000000003c */
[----:B------:R0:W-:Y:S04]  /*7ab0*/  STL [R1+0xcc], R5 ;  /* 0x0000cc0501007387 */ /* 0x0001e80000100800 */
[----:B------:R1:W-:Y:S04]  /*7ac0*/  STL.64 [R1+0x580], R80 ;  /* 0x0005805001007387 */ /* 0x0003e80000100a00 */
[----:B------:R-:W3:Y:S01]  /*7ad0*/  @!P0 LDG.E.U16 R61, desc[UR6][R80.64] ;  /* 0x00000006503d8981 */ /* 0x000ee2000c1e1500 */
[----:B0-----:R-:W-:-:S03]  /*7ae0*/  IMAD.WIDE R4, R58, 0x2, R86 ;  /* 0x000000023a047825 */ /* 0x001fc600078e0256 */
[----:B------:R0:W4:Y:S04]  /*7af0*/  @!P0 LDG.E.U16 R3, desc[UR6][R10.64] ;  /* 0x000000060a038981 */ /* 0x000128000c1e1500 */
[----:B------:R0:W-:Y:S04]  /*7b00*/  STL.64 [R1+0x578], R4 ;  /* 0x0005780401007387 */ /* 0x0001e80000100a00 */
[----:B-1----:R-:W3:Y:S04]  /*7b10*/  LDL.LU.64 R80, [R1+0x2638] ;  /* 0x0026380001507983 */ /* 0x002ee80000300a00 */
[----:B------:R1:W-:Y:S04]  /*7b20*/  STL.64 [R1+0x570], R10 ;  /* 0x0005700a01007387 */ /* 0x0003e80000100a00 */
[----:B------:R-:W3:Y:S04]  /*7b30*/  @!P0 LDG.E.U16 R60, desc[UR6][R4.64] ;  /* 0x00000006043c8981 */ /* 0x000ee8000c1e1500 */
[----:B0-----:R-:W3:Y:S01]  /*7b40*/  LDL.LU.64 R4, [R1+0x2630] ;  /* 0x0026300001047983 */ /* 0x001ee20000300a00 */
[----:B------:R-:W-:-:S03]  /*7b50*/  VIADD R58, R92, 0xffffff9d ;  /* 0xffffff9d5c3a7836 */ /* 0x000fc60000000000 */
[----:B------:R0:W-:Y:S02]  /*7b60*/  STL.64 [R1+0x568], R6 ;  /* 0x0005680601007387 */ /* 0x0001e40000100a00 */
[----:B------:R-:W-:Y:S01]  /*7b70*/  ISETP.GE.U32.AND P0, PT, R58, 0x7fffff1e, PT ;  /* 0x7fffff1e3a00780c */ /* 0x000fe20003f06070 */
[----:B------:R-:W-:Y:S01]  /*7b80*/  IMAD R58, R90, 0x52, RZ ;  /* 0x000000525a3a7824 */ /* 0x000fe200078e02ff */
[----:B------:R-:W-:-:S03]  /*7b90*/  PRMT R76, RZ, 0x7610, R76 ;  /* 0x00007610ff4c7816 */ /* 0x000fc6000000004c */
[----:B-1----:R-:W-:Y:S01]  /*7ba0*/  IMAD.WIDE R10, R58, 0x2, R82 ;  /* 0x000000023a0a7825 */ /* 0x002fe200078e0252 */
[----:B------:R-:W-:-:S03]  /*7bb0*/  PRMT R77, RZ, 0x7610, R77 ;  /* 0x00007610ff4d7816 */ /* 0x000fc6000000004d */
[----:B0-----:R-:W-:-:S05]  /*7bc0*/  IMAD.WIDE R6, R58, 0x2, R86 ;  /* 0x000000023a067825 */ /* 0x001fca00078e0256 */
[----:B------:R-:W3:Y:S04]  /*7bd0*/  @!P4 LDG.E.U16 R76, desc[UR6][R6.64] ;  /* 0x00000006064cc981 */ /* 0x000ee8000c1e1500 */
[----:B--2---:R-:W-:Y:S04]  /*7be0*/  STL [R1+0x58], R2 ;  /* 0x0000580201007387 */ /* 0x004fe80000100800 */
[----:B----4-:R0:W-:Y:S02]  /*7bf0*/  STL [R1+0x5c], R3 ;  /* 0x00005c0301007387 */ /* 0x0101e40000100800 */
[----:B0-----:R-:W-:-:S05]  /*7c00*/  IMAD.WIDE R2, R58, 0x2, R88 ;  /* 0x000000023a027825 */ /* 0x001fca00078e0258 */
[----:B------:R-:W2:Y:S04]  /*7c10*/  @!P4 LDG.E.U16 R77, desc[UR6][R2.64] ;  /* 0x00000006024dc981 */ /* 0x000ea8000c1e1500 */
[----:B---3--:R-:W-:Y:S04]  /*7c20*/  STL [R1+0x60], R60 ;  /* 0x0000603c01007387 */ /* 0x008fe80000100800 */
[----:B------:R0:W-:Y:S01]  /*7c30*/  STL [R1+0x64], R61 ;  /* 0x0000643d01007387 */ /* 0x0001e20000100800 */
[----:B------:R-:W-:Y:S02]  /*7c40*/  PRMT R4, RZ, 0x7610, R4 ;  /* 0x00007610ff047816 */ /* 0x000fe40000000004 */
[----:B------:R-:W-:-:S04]  /*7c50*/  PRMT R5, RZ, 0x7610, R5 ;  /* 0x00007610ff057816 */ /* 0x000fc80000000005 */
[----:B------:R1:W3:Y:S01]  /*7c60*/  @!P4 LDG.E.U16 R4, desc[UR6][R10.64] ;  /* 0x000000060a04c981 */ /* 0x0002e2000c1e1500 */
[----:B0-----:R-:W-:-:S05]  /*7c70*/  IMAD.WIDE R60, R58, 0x2, R84 ;  /* 0x000000023a3c7825 */ /* 0x001fca00078e0254 */
[----:B------:R-:W4:Y:S01]  /*7c80*/  @!P4 LDG.E.U16 R5, desc[UR6][R60.64] ;  /* 0x000000063c05c981 */ /* 0x000f22000c1e1500 */
[----:B------:R-:W-:-:S03]  /*7c90*/  VIADD R58, R92, 0xffffff95 ;  /* 0xffffff955c3a7836 */ /* 0x000fc60000000000 */
[----:B------:R0:W-:Y:S02]  /*7ca0*/  STL.64 [R1+0x480], R2 ;  /* 0x0004800201007387 */ /* 0x0001e40000100a00 */
[----:B------:R-:W-:Y:S02]  /*7cb0*/  ISETP.GE.U32.AND P4, PT, R58, 0x7fffff16, PT ;  /* 0x7fffff163a00780c */ /* 0x000fe40003f86070 */
[----:B------:R1:W-:Y:S01]  /*7cc0*/  STL.64 [R1+0x478], R6 ;  /* 0x0004780601007387 */ /* 0x0003e20000100a00 */
[----:B------:R-:W-:Y:S01]  /*7cd0*/  IMAD R58, R90, 0x5a, RZ ;  /* 0x0000005a5a3a7824 */ /* 0x000fe200078e02ff */
[----:B------:R-:W-:Y:S02]  /*7ce0*/  PRMT R79, RZ, 0x7610, R79 ;  /* 0x00007610ff4f7816 */ /* 0x000fe4000000004f */
[----:B0-----:R-:W2:Y:S04]  /*7cf0*/  LDL.LU.64 R2, [R1+0x2628] ;  /* 0x0026280001027983 */ /* 0x001ea80000300a00 */
[----:B------:R-:W-:Y:S04]  /*7d00*/  STL.64 [R1+0x470], R60 ;  /* 0x0004703c01007387 */ /* 0x000fe80000100a00 */
[----:B-1----:R-:W2:Y:S04]  /*7d10*/  LDL.LU.64 R6, [R1+0x2620] ;  /* 0x0026200001067983 */ /* 0x002ea80000300a00 */
[----:B------:R0:W-:Y:S01]  /*7d20*/  STL.64 [R1+0x468], R10 ;  /* 0x0004680a01007387 */ /* 0x0001e20000100a00 */
[----:B------:R-:W-:Y:S01]  /*7d30*/  PRMT R78, RZ, 0x7610, R78 ;  /* 0x00007610ff4e7816 */ /* 0x000fe2000000004e */
[----:B0-----:R-:W-:-:S05]  /*7d40*/  IMAD.WIDE R10, R58, 0x2, R86 ;  /* 0x000000023a0a7825 */ /* 0x001fca00078e0256 */
[----:B------:R-:W2:Y:S04]  /*7d50*/  @!P5 LDG.E.U16 R78, desc[UR6][R10.64] ;  /* 0x000000060a4ed981 */ /* 0x000ea8000c1e1500 */
[----:B---3--:R-:W-:Y:S04]  /*7d60*/  STL [R1+0x48], R4 ;  /* 0x0000480401007387 */ /* 0x008fe80000100800 */
[----:B----4-:R0:W-:Y:S04]  /*7d70*/  STL [R1+0x4c], R5 ;  /* 0x00004c0501007387 */ /* 0x0101e80000100800 */
[----:B------:R-:W-:Y:S04]  /*7d80*/  STL [R1+0x50], R76 ;  /* 0x0000504c01007387 */ /* 0x000fe80000100800 */
[----:B--2---:R1:W-:Y:S01]  /*7d90*/  STL [R1+0x54], R77 ;  /* 0x0000544d01007387 */ /* 0x0043e20000100800 */
[----:B0-----:R-:W-:-:S05]  /*7da0*/  IMAD.WIDE R4, R58, 0x2, R88 ;  /* 0x000000023a047825 */ /* 0x001fca00078e0258 */
[----:B------:R0:W-:Y:S01]  /*7db0*/  STL.64 [R1+0x380], R4 ;  /* 0x0003800401007387 */ /* 0x0001e20000100a00 */
[----:B-1----:R-:W-:-:S03]  /*7dc0*/  IMAD.WIDE R76, R58, 0x2, R84 ;  /* 0x000000023a4c7825 */ /* 0x002fc600078e0254 */
[----:B------:R1:W-:Y:S04]  /*7dd0*/  STL.64 [R1+0x378], R10 ;  /* 0x0003780a01007387 */ /* 0x0003e80000100a00 */
[----:B------:R-:W2:Y:S04]  /*7de0*/  @!P5 LDG.E.U16 R79, desc[UR6][R4.64] ;  /* 0x00000006044fd981 */ /* 0x000ea8000c1e1500 */
[----:B0-----:R-:W3:Y:S04]  /*7df0*/  LDL.LU.64 R4, [R1+0x2618] ;  /* 0x0026180001047983 */ /* 0x001ee80000300a00 */
[----:B------:R0:W-:Y:S04]  /*7e00*/  STL.64 [R1+0x370], R76 ;  /* 0x0003704c01007387 */ /* 0x0001e80000100a00 */
[----:B-1----:R-:W4:Y:S01]  /*7e10*/  LDL.LU.64 R10, [R1+0x2610] ;  /* 0x00261000010a7983 */ /* 0x002f220000300a00 */
[----:B------:R-:W-:Y:S01]  /*7e20*/  PRMT R6, RZ, 0x7610, R6 ;  /* 0x00007610ff067816 */ /* 0x000fe20000000006 */
[----:B------:R-:W-:Y:S01]  /*7e30*/  IMAD.WIDE R60, R58, 0x2, R82 ;  /* 0x000000023a3c7825 */ /* 0x000fe200078e0252 */
[----:B------:R-:W-:-:S03]  /*7e40*/  PRMT R7, RZ, 0x7610, R7 ;  /* 0x00007610ff077816 */ /* 0x000fc60000000007 */
[----:B------:R-:W-:Y:S01]  /*7e50*/  VIADD R58, R92, 0xffffff8d ;  /* 0xffffff8d5c3a7836 */ /* 0x000fe20000000000 */
[----:B------:R-:W2:Y:S04]  /*7e60*/  @!P5 LDG.E.U16 R6, desc[UR6][R60.64] ;  /* 0x000000063c06d981 */ /* 0x000ea8000c1e1500 */
[----:B------:R0:W2:Y:S01]  /*7e70*/  @!P5 LDG.E.U16 R7, desc[UR6][R76.64] ;  /* 0x000000064c07d981 */ /* 0x0000a2000c1e1500 */
[----:B------:R-:W-:Y:S01]  /*7e80*/  ISETP.GE.U32.AND P5, PT, R58, 0x7fffff0e, PT ;  /* 0x7fffff0e3a00780c */ /* 0x000fe20003fa6070 */
[----:B------:R-:W-:Y:S02]  /*7e90*/  IMAD R58, R90, 0x62, RZ ;  /* 0x000000625a3a7824 */ /* 0x000fe400078e02ff */
[----:B------:R1:W-:Y:S02]  /*7ea0*/  STL.64 [R1+0x368], R60 ;  /* 0x0003683c01007387 */ /* 0x0003e40000100a00 */
[----:B0-----:R-:W-:-:S04]  /*7eb0*/  IMAD.WIDE R76, R58, 0x2, R84 ;  /* 0x000000023a4c7825 */ /* 0x001fc800078e0254 */
[----:B-1----:R-:W-:Y:S02]  /*7ec0*/  IMAD.MOV.U32 R61, RZ, RZ, R64 ;  /* 0x000000ffff3d7224 */ /* 0x002fe400078e0040 */
[----:B------:R-:W-:Y:S02]  /*7ed0*/  IMAD.MOV.U32 R60, RZ, RZ, R65 ;  /* 0x000000ffff3c7224 */ /* 0x000fe400078e0041 */
[----:B------:R-:W-:Y:S01]  /*7ee0*/  IMAD.WIDE R64, R58, 0x2, R82 ;  /* 0x000000023a407825 */ /* 0x000fe200078e0252 */
[----:B----4-:R-:W-:Y:S02]  /*7ef0*/  PRMT R10, RZ, 0x7610, R10 ;  /* 0x00007610ff0a7816 */ /* 0x010fe4000000000a */
[----:B------:R-:W-:-:S04]  /*7f00*/  PRMT R11, RZ, 0x7610, R11 ;  /* 0x00007610ff0b7816 */ /* 0x000fc8000000000b */
[----:B------:R-:W4:Y:S04]  /*7f10*/  @!P0 LDG.E.U16 R10, desc[UR6][R64.64] ;  /* 0x00000006400a8981 */ /* 0x000f28000c1e1500 */
[----:B------:R-:W4:Y:S01]  /*7f20*/  @!P0 LDG.E.U16 R11, desc[UR6][R76.64] ;  /* 0x000000064c0b8981 */ /* 0x000f22000c1e1500 */
[----:B------:R-:W-:-:S03]  /*7f30*/  PRMT R81, RZ, 0x7610, R81 ;  /* 0x00007610ff517816 */ /* 0x000fc60000000051 */
[----:B--2---:R-:W-:Y:S01]  /*7f40*/  STL [R1+0x38], R6 ;  /* 0x0000380601007387 */ /* 0x004fe20000100800 */
[----:B------:R-:W-:-:S03]  /*7f50*/  PRMT R74, RZ, 0x7610, R74 ;  /* 0x00007610ff4a7816 */ /* 0x000fc6000000004a */
[----:B------:R0:W-:Y:S04]  /*7f60*/  STL [R1+0x3c], R7 ;  /* 0x00003c0701007387 */ /* 0x0001e80000100800 */
[----:B------:R-:W-:Y:S04]  /*7f70*/  STL [R1+0x40], R78 ;  /* 0x0000404e01007387 */ /* 0x000fe80000100800 */
[----:B------:R1:W-:Y:S01]  /*7f80*/  STL [R1+0x44], R79 ;  /* 0x0000444f01007387 */ /* 0x0003e20000100800 */
[----:B0-----:R-:W-:-:S04]  /*7f90*/  IMAD.WIDE R6, R58, 0x2, R88 ;  /* 0x000000023a067825 */ /* 0x001fc800078e0258 */
[----:B-1----:R-:W-:Y:S01]  /*7fa0*/  IMAD.WIDE R78, R58, 0x2, R86 ;  /* 0x000000023a4e7825 */ /* 0x002fe200078e0256 */
[----:B------:R0:W-:Y:S03]  /*7fb0*/  STL.64 [R1+0x280], R6 ;  /* 0x0002800601007387 */ /* 0x0001e60000100a00 */
[----:B------:R-:W-:Y:S01]  /*7fc0*/  VIADD R58, R92, 0xffffff85 ;  /* 0xffffff855c3a7836 */ /* 0x000fe20000000000 */
[----:B------:R-:W-:Y:S04]  /*7fd0*/  STL.64 [R1+0x278], R78 ;  /* 0x0002784e01007387 */ /* 0x000fe80000100a00 */
[----:B------:R-:W2:Y:S04]  /*7fe0*/  @!P0 LDG.E.U16 R81, desc[UR6][R6.64] ;  /* 0x0000000606518981 */ /* 0x000ea8000c1e1500 */
[----:B------:R1:W2:Y:S01]  /*7ff0*/  @!P0 LDG.E.U16 R74, desc[UR6][R78.64] ;  /* 0x000000064e4a8981 */ /* 0x0002a2000c1e1500 */
[----:B------:R-:W-:Y:S01]  /*8000*/  ISETP.GE.U32.AND P0, PT, R58, 0x7fffff06, PT ;  /* 0x7fffff063a00780c */ /* 0x000fe20003f06070 */
[----:B------:R-:W-:-:S02]  /*8010*/  IMAD R58, R90, 0x6a, RZ ;  /* 0x0000006a5a3a7824 */ /* 0x000fc400078e02ff */
[----:B0-----:R-:W2:Y:S01]  /*8020*/  LDL.LU.64 R6, [R1+0x2608] ;  /* 0x0026080001067983 */ /* 0x001ea20000300a00 */
[----:B---3--:R-:W-:-:S03]  /*8030*/  PRMT R4, RZ, 0x7610, R4 ;  /* 0x00007610ff047816 */ /* 0x008fc60000000004 */
[----:B------:R-:W-:Y:S04]  /*8040*/  STL.64 [R1+0x270], R76 ;  /* 0x0002704c01007387 */ /* 0x000fe80000100a00 */
[----:B------:R-:W-:Y:S04]  /*8050*/  STL.64 [R1+0x268], R64 ;  /* 0x0002684001007387 */ /* 0x000fe80000100a00 */
[----:B----4-:R-:W-:Y:S04]  /*8060*/  STL [R1+0x28], R10 ;  /* 0x0000280a01007387 */ /* 0x010fe80000100800 */
[----:B------:R0:W-:Y:S02]  /*8070*/  STL [R1+0x2c], R11 ;  /* 0x00002c0b01007387 */ /* 0x0001e40000100800 */
[----:B0-----:R-:W-:-:S05]  /*8080*/  IMAD.WIDE R10, R58, 0x2, R82 ;  /* 0x000000023a0a7825 */ /* 0x001fca00078e0252 */
[----:B------:R-:W3:Y:S01]  /*8090*/  @!P4 LDG.E.U16 R4, desc[UR6][R10.64] ;  /* 0x000000060a04c981 */ /* 0x000ee2000c1e1500 */
[----:B------:R-:W-:Y:S01]  /*80a0*/  PRMT R5, RZ, 0x7610, R5 ;  /* 0x00007610ff057816 */ /* 0x000fe20000000005 */
[C---:B------:R-:W-:Y:S01]  /*80b0*/  IMAD.WIDE R76, R58.reuse, 0x2, R84 ;  /* 0x000000023a4c7825 */ /* 0x040fe200078e0254 */
[----:B------:R-:W-:Y:S02]  /*80c0*/  PRMT R73, RZ, 0x7610, R73 ;  /* 0x00007610ff497816 */ /* 0x000fe40000000049 */
[----:B------:R-:W-:Y:S01]  /*80d0*/  PRMT R71, RZ, 0x7610, R71 ;  /* 0x00007610ff477816 */ /* 0x000fe20000000047 */
[C---:B------:R-:W-:Y:S01]  /*80e0*/  IMAD.WIDE R64, R58.reuse, 0x2, R88 ;  /* 0x000000023a407825 */ /* 0x040fe200078e0258 */
[----:B------:R-:W4:Y:S03]  /*80f0*/  @!P4 LDG.E.U16 R5, desc[UR6][R76.64] ;  /* 0x000000064c05c981 */ /* 0x000f26000c1e1500 */
[----:B-1----:R-:W-:Y:S01]  /*8100*/  IMAD.WIDE R78, R58, 0x2, R86 ;  /* 0x000000023a4e7825 */ /* 0x002fe200078e0256 */
[----:B------:R0:W-:Y:S03]  /*8110*/  STL.64 [R1+0x180], R64 ;  /* 0x0001804001007387 */ /* 0x0001e60000100a00 */
[----:B------:R-:W-:Y:S01]  /*8120*/  VIADD R58, R92, 0xfffffffc ;  /* 0xfffffffc5c3a7836 */ /* 0x000fe20000000000 */
[----:B------:R1:W-:Y:S04]  /*8130*/  STL.64 [R1+0x178], R78 ;  /* 0x0001784e01007387 */ /* 0x0003e80000100a00 */
[----:B------:R-:W2:Y:S04]  /*8140*/  @!P4 LDG.E.U16 R73, desc[UR6][R64.64] ;  /* 0x000000064049c981 */ /* 0x000ea8000c1e1500 */
[----:B------:R1:W2:Y:S01]  /*8150*/  @!P4 LDG.E.U16 R71, desc[UR6][R78.64] ;  /* 0x000000064e47c981 */ /* 0x0002a2000c1e1500 */
[----:B------:R-:W-:Y:S01]  /*8160*/  ISETP.GE.U32.AND P4, PT, R58, 0x7fffff7d, PT ;  /* 0x7fffff7d3a00780c */ /* 0x000fe20003f86070 */
[----:B------:R-:W-:-:S02]  /*8170*/  IMAD R58, R90, 0x72, RZ ;  /* 0x000000725a3a7824 */ /* 0x000fc400078e02ff */
[----:B0-----:R-:W2:Y:S01]  /*8180*/  LDL.LU.64 R64, [R1+0x2600] ;  /* 0x0026000001407983 */ /* 0x001ea20000300a00 */
[----:B------:R-:W-:-:S03]  /*8190*/  PRMT R57, RZ, 0x7610, R57 ;  /* 0x00007610ff397816 */ /* 0x000fc60000000039 */
[----:B------:R0:W-:Y:S04]  /*81a0*/  STL.64 [R1+0x170], R76 ;  /* 0x0001704c01007387 */ /* 0x0001e80000100a00 */
[----:B------:R0:W-:Y:S01]  /*81b0*/  STL.64 [R1+0x168], R10 ;  /* 0x0001680a01007387 */ /* 0x0001e20000100a00 */
[----:B------:R-:W-:Y:S01]  /*81c0*/  PRMT R55, RZ, 0x7610, R55 ;  /* 0x00007610ff377816 */ /* 0x000fe20000000037 */
[----:B-1----:R-:W-:Y:S01]  /*81d0*/  IMAD.WIDE R78, R58, 0x2, R84 ;  /* 0x000000023a4e7825 */ /* 0x002fe200078e0254 */
[----:B------:R-:W-:-:S04]  /*81e0*/  PRMT R54, RZ, 0x7610, R54 ;  /* 0x00007610ff367816 */ /* 0x000fc80000000036 */
[----:B------:R1:W2:Y:S01]  /*81f0*/  @!P5 LDG.E.U16 R55, desc[UR6][R78.64] ;  /* 0x000000064e37d981 */ /* 0x0002a2000c1e1500 */
[----:B0-----:R-:W-:-:S04]  /*8200*/  IMAD.WIDE R76, R58, 0x2, R82 ;  /* 0x000000023a4c7825 */ /* 0x001fc800078e0252 */
[----:B------:R-:W-:Y:S01]  /*8210*/  IMAD.MOV.U32 R11, RZ, RZ, R60 ;  /* 0x000000ffff0b7224 */ /* 0x000fe200078e003c */
[----:B------:R-:W2:Y:S04]  /*8220*/  @!P5 LDG.E.U16 R54, desc[UR6][R76.64] ;  /* 0x000000064c36d981 */ /* 0x000ea8000c1e1500 */
[----:B---3--:R0:W-:Y:S02]  /*8230*/  STL [R1+0x18], R4 ;  /* 0x0000180401007387 */ /* 0x0081e40000100800 */
[----:B0-----:R-:W-:Y:S02]  /*8240*/  IMAD.MOV.U32 R4, RZ, RZ, R61 ;  /* 0x000000ffff047224 */ /* 0x001fe400078e003d */
[----:B------:R-:W-:-:S05]  /*8250*/  IMAD.WIDE R60, R58, 0x2, R86 ;  /* 0x000000023a3c7825 */ /* 0x000fca00078e0256 */
[----:B------:R-:W3:Y:S01]  /*8260*/  @!P5 LDG.E.U16 R57, desc[UR6][R60.64] ;  /* 0x000000063c39d981 */ /* 0x000ee2000c1e1500 */
[----:B------:R-:W-:Y:S01]  /*8270*/  IMAD.MOV.U32 R10, RZ, RZ, R63 ;  /* 0x000000ffff0a7224 */ /* 0x000fe200078e003f */
[----:B------:R-:W-:Y:S02]  /*8280*/  PRMT R69, RZ, 0x7610, R69 ;  /* 0x00007610ff457816 */ /* 0x000fe40000000045 */
[----:B----4-:R0:W-:Y:S04]  /*8290*/  STL [R1+0x1c], R5 ;  /* 0x00001c0501007387 */ /* 0x0101e80000100800 */
[----:B--2---:R-:W-:Y:S01]  /*82a0*/  STL [R1+0x34], R81 ;  /* 0x0000345101007387 */ /* 0x004fe20000100800 */
[----:B0-----:R-:W-:Y:S02]  /*82b0*/  IMAD.MOV.U32 R5, RZ, RZ, R62 ;  /* 0x000000ffff057224 */ /* 0x001fe400078e003e */
[----:B------:R-:W-:Y:S01]  /*82c0*/  IMAD.WIDE R62, R58, 0x2, R88 ;  /* 0x000000023a3e7825 */ /* 0x000fe200078e0258 */
[----:B------:R-:W-:Y:S01]  /*82d0*/  STL [R1+0x30], R74 ;  /* 0x0000304a01007387 */ /* 0x000fe20000100800 */
[----:B------:R-:W-:-:S03]  /*82e0*/  PRMT R7, RZ, 0x7610, R7 ;  /* 0x00007610ff077816 */ /* 0x000fc60000000007 */
[----:B------:R0:W-:Y:S01]  /*82f0*/  STL.64 [R1+0x80], R62 ;  /* 0x0000803e01007387 */ /* 0x0001e20000100a00 */
[----:B------:R-:W-:-:S03]  /*8300*/  VIADD R58, R92, 0xfffffff4 ;  /* 0xfffffff45c3a7836 */ /* 0x000fc60000000000 */
[----:B------:R2:W-:Y:S04]  /*8310*/  STL.64 [R1+0x78], R60 ;  /* 0x0000783c01007387 */ /* 0x0005e80000100a00 */
[----:B------:R-:W4:Y:S01]  /*8320*/  @!P5 LDG.E.U16 R69, desc[UR6][R62.64] ;  /* 0x000000063e45d981 */ /* 0x000f22000c1e1500 */
[----:B------:R-:W-:Y:S02]  /*8330*/  PRMT R53, RZ, 0x7610, R53 ;  /* 0x00007610ff357816 */ /* 0x000fe40000000035 */
[----:B------:R-:W-:Y:S01]  /*8340*/  ISETP.GE.U32.AND P5, PT, R58, 0x7fffff75, PT ;  /* 0x7fffff753a00780c */ /* 0x000fe20003fa6070 */
[C---:B------:R-:W-:Y:S01]  /*8350*/  IMAD R58, R90.reuse, 0x7a, RZ ;  /* 0x0000007a5a3a7824 */ /* 0x040fe200078e02ff */
[----:B0-----:R-:W4:Y:S04]  /*8360*/  LDL.LU.64 R62, [R1+0x25f8] ;  /* 0x0025f800013e7983 */ /* 0x001f280000300a00 */
[----:B------:R1:W-:Y:S04]  /*8370*/  STL.64 [R1+0x70], R78 ;  /* 0x0000704e01007387 */ /* 0x0003e80000100a00 */
[----:B--2---:R-:W2:Y:S04]  /*8380*/  LDL.LU.64 R60, [R1+0x25f0] ;  /* 0x0025f000013c7983 */ /* 0x004ea80000300a00 */
[----:B------:R-:W-:Y:S04]  /*8390*/  STL.64 [R1+0x68], R76 ;  /* 0x0000684c01007387 */ /* 0x000fe80000100a00 */
[----:B------:R-:W-:Y:S01]  /*83a0*/  STL [R1+0x24], R73 ;  /* 0x0000244901007387 */ /* 0x000fe20000100800 */
[----:B------:R-:W-:-:S03]  /*83b0*/  IMAD R92, R90, 0x3, RZ ;  /* 0x000000035a5c7824 */ /* 0x000fc600078e02ff */
[----:B------:R-:W-:Y:S01]  /*83c0*/  STL [R1+0x20], R71 ;  /* 0x0000204701007387 */ /* 0x000fe20000100800 */
[----:B------:R-:W-:-:S03]  /*83d0*/  PRMT R52, RZ, 0x7610, R52 ;  /* 0x00007610ff347816 */ /* 0x000fc60000000034 */
[----:B------:R-:W-:Y:S01]  /*83e0*/  STL.S16 [R1+0x1e0], R7 ;  /* 0x0001e00701007387 */ /* 0x000fe20000100600 */
[----:B-1----:R-:W-:Y:S02]  /*83f0*/  IMAD.MOV.U32 R79, RZ, RZ, R65 ;  /* 0x000000ffff4f7224 */ /* 0x002fe400078e0041 */
[----:B------:R-:W-:Y:S01]  /*8400*/  IMAD.MOV.U32 R78, RZ, RZ, R64 ;  /* 0x000000ffff4e7224 */ /* 0x000fe200078e0040 */
[----:B------:R-:W-:Y:S01]  /*8410*/  PRMT R6, RZ, 0x7610, R6 ;  /* 0x00007610ff067816 */ /* 0x000fe20000000006 */
[----:B------:R-:W-:-:S05]  /*8420*/  IMAD.WIDE R64, R58, 0x2, R88 ;  /* 0x000000023a407825 */ /* 0x000fca00078e0258 */
[----:B------:R0:W2:Y:S04]  /*8430*/  @!P0 LDG.E.U16 R52, desc[UR6][R64.64] ;  /* 0x0000000640348981 */ /* 0x0000a8000c1e1500 */
[----:B---3--:R-:W-:Y:S04]  /*8440*/  STL [R1+0x10], R57 ;  /* 0x0000103901007387 */ /* 0x008fe80000100800 */
[----:B------:R-:W-:Y:S04]  /*8450*/  STL.S16 [R1+0x240], R53 ;  /* 0x0002403501007387 */ /* 0x000fe80000100600 */
[----:B------:R1:W-:Y:S04]  /*8460*/  STL [R1+0xc], R55 ;  /* 0x00000c3701007387 */ /* 0x0003e80000100800 */
[----:B------:R3:W-:Y:S01]  /*8470*/  STL [R1+0x8], R54 ;  /* 0x0000083601007387 */ /* 0x0007e20000100800 */
[----:B-1----:R-:W-:-:S02]  /*8480*/  IMAD.MOV.U32 R55, RZ, RZ, R10 ;  /* 0x000000ffff377224 */ /* 0x002fc400078e000a */
[----:B---3--:R-:W-:Y:S02]  /*8490*/  IMAD.MOV.U32 R54, RZ, RZ, R11 ;  /* 0x000000ffff367224 */ /* 0x008fe400078e000b */
[----:B------:R-:W-:-:S05]  /*84a0*/  IMAD.WIDE R10, R92, 0x2, R88 ;  /* 0x000000025c0a7825 */ /* 0x000fca00078e0258 */
[----:B------:R1:W3:Y:S04]  /*84b0*/  @!P4 LDG.E.U16 R6, desc[UR6][R10.64] ;  /* 0x000000060a06c981 */ /* 0x0002e8000c1e1500 */
[----:B----4-:R4:W-:Y:S01]  /*84c0*/  STL [R1+0x14], R69 ;  /* 0x0000144501007387 */ /* 0x0109e20000100800 */
[----:B------:R-:W-:Y:S02]  /*84d0*/  IMAD.MOV.U32 R74, RZ, RZ, R4 ;  /* 0x000000ffff4a7224 */ /* 0x000fe400078e0004 */
[----:B------:R-:W-:Y:S01]  /*84e0*/  IMAD.MOV.U32 R57, RZ, RZ, R5 ;  /* 0x000000ffff397224 */ /* 0x000fe200078e0005 */
[----:B------:R-:W-:Y:S01]  /*84f0*/  STL.64 [R1+0xe60], R10 ;  /* 0x000e600a01007387 */ /* 0x000fe20000100a00 */
[----:B----4-:R-:W-:-:S03]  /*8500*/  IMAD R69, R90, 0xb, RZ ;  /* 0x0000000b5a457824 */ /* 0x010fc600078e02ff */
[----:B------:R-:W-:Y:S01]  /*8510*/  STL [R1+0x1f8c], R64 ;  /* 0x001f8c4001007387 */ /* 0x000fe20000100800 */
[----:B------:R-:W-:-:S03]  /*8520*/  IMAD.WIDE R4, R69, 0x2, R88 ;  /* 0x0000000245047825 */ /* 0x000fc600078e0258 */
[----:B------:R0:W-:Y:S01]  /*8530*/  STL [R1+0x20e0], R64 ;  /* 0x0020e04001007387 */ /* 0x0001e20000100800 */
[----:B------:R-:W-:Y:S01]  /*8540*/  PRMT R66, RZ, 0x7610, R66 ;  /* 0x00007610ff427816 */ /* 0x000fe20000000042 */
[----:B------:R-:W-:Y:S02]  /*8550*/  IMAD.MOV.U32 R81, RZ, RZ, R63 ;  /* 0x000000ffff517224 */ /* 0x000fe400078e003f */
[----:B------:R-:W-:Y:S01]  /*8560*/  STL.64 [R1+0xd60], R4 ;  /* 0x000d600401007387 */ /* 0x000fe20000100a00 */
[----:B------:R-:W-:Y:S01]  /*8570*/  IMAD.MOV.U32 R71, RZ, RZ, R62 ;  /* 0x000000ffff477224 */ /* 0x000fe200078e003e */
[----:B------:R-:W-:Y:S01]  /*8580*/  MOV R77, R59 ;  /* 0x0000003b004d7202 */ /* 0x000fe20000000f00 */
[----:B--2---:R-:W-:Y:S01]  /*8590*/  IMAD.MOV.U32 R73, RZ, RZ, R61 ;  /* 0x000000ffff497224 */ /* 0x004fe200078e003d */
[----:B------:R-:W-:Y:S01]  /*85a0*/  STL [R1+0x1f88], R65 ;  /* 0x001f884101007387 */ /* 0x000fe20000100800 */
[----:B------:R-:W-:Y:S01]  /*85b0*/  IMAD.MOV.U32 R76, RZ, RZ, R60 ;  /* 0x000000ffff4c7224 */ /* 0x000fe200078e003c */
[----:B------:R-:W-:Y:S01]  /*85c0*/  PRMT R67, RZ, 0x7610, R67 ;  /* 0x00007610ff437816 */ /* 0x000fe20000000043 */
[----:B------:R-:W-:-:S04]  /*85d0*/  IMAD.WIDE R62, R58, 0x2, R86 ;  /* 0x000000023a3e7825 */ /* 0x000fc800078e0256 */
[----:B------:R-:W-:Y:S01]  /*85e0*/  IMAD.WIDE R60, R58, 0x2, R84 ;  /* 0x000000023a3c7825 */ /* 0x000fe200078e0254 */
[----:B------:R-:W-:-:S03]  /*85f0*/  PRMT R3, RZ, 0x7610, R3 ;  /* 0x00007610ff037816 */ /* 0x000fc60000000003 */
[----:B------:R-:W-:Y:S01]  /*8600*/  IMAD.WIDE R58, R58, 0x2, R82 ;  /* 0x000000023a3a7825 */ /* 0x000fe200078e0252 */
[----:B------:R-:W2:Y:S03]  /*8610*/  @!P0 LDG.E.U16 R67, desc[UR6][R60.64] ;  /* 0x000000063c438981 */ /* 0x000ea6000c1e1500 */
[----:B0-----:R-:W-:Y:S01]  /*8620*/  IMAD.MOV.U32 R64, RZ, RZ, R7 ;  /* 0x000000ffff407224 */ /* 0x001fe200078e0007 */
[----:B------:R-:W4:Y:S04]  /*8630*/  @!P0 LDG.E.U16 R66, desc[UR6][R58.64] ;  /* 0x000000063a428981 */ /* 0x000f28000c1e1500 */
[----:B------:R0:W-:Y:S01]  /*8640*/  STL [R1+0x1e4], R52 ;  /* 0x0001e43401007387 */ /* 0x0001e20000100800 */
[----:B-1----:R-:W-:Y:S01]  /*8650*/  IMAD.WIDE R10, R92, 0x2, R82 ;  /* 0x000000025c0a7825 */ /* 0x002fe200078e0252 */
[----:B------:R-:W-:-:S02]  /*8660*/  PRMT R12, RZ, 0x7610, R12 ;  /* 0x00007610ff0c7816 */ /* 0x000fc4000000000c */
[----:B------:R-:W2:Y:S01]  /*8670*/  @!P0 LDG.E.U16 R64, desc[UR6][R62.64] ;  /* 0x000000063e408981 */ /* 0x000ea2000c1e1500 */
[----:B0-----:R-:W-:-:S05]  /*8680*/  IMAD.WIDE R52, R92, 0x2, R86 ;  /* 0x000000025c347825 */ /* 0x001fca00078e0256 */
[----:B------:R-:W2:Y:S04]  /*8690*/  @!P4 LDG.E.U16 R3, desc[UR6][R52.64] ;  /* 0x000000063403c981 */ /* 0x000ea8000c1e1500 */
[----:B---3--:R0:W-:Y:S04]  /*86a0*/  STL [R1+0x204], R6 ;  /* 0x0002040601007387 */ /* 0x0081e80000100800 */
[----:B------:R-:W-:Y:S01]  /*86b0*/  STL.64 [R1+0xe58], R52 ;  /* 0x000e583401007387 */ /* 0x000fe20000100a00 */
[----:B0-----:R-:W-:-:S03]  /*86c0*/  IMAD.WIDE R6, R92, 0x2, R84 ;  /* 0x000000025c067825 */ /* 0x001fc600078e0254 */
[----:B------:R-:W-:Y:S04]  /*86d0*/  STL [R1+0x1f94], R62 ;  /* 0x001f943e01007387 */ /* 0x000fe80000100800 */
[----:B------:R-:W-:Y:S04]  /*86e0*/  STL.64 [R1+0xe50], R6 ;  /* 0x000e500601007387 */ /* 0x000fe80000100a00 */
[----:B------:R-:W-:Y:S04]  /*86f0*/  STL [R1+0x1f90], R63 ;  /* 0x001f903f01007387 */ /* 0x000fe80000100800 */
[----:B------:R-:W-:Y:S04]  /*8700*/  STL.64 [R1+0xe48], R10 ;  /* 0x000e480a01007387 */ /* 0x000fe80000100a00 */
[----:B------:R-:W-:Y:S04]  /*8710*/  STL.64 [R1+0x2108], R62 ;  /* 0x0021083e01007387 */ /* 0x000fe80000100a00 */
[----:B------:R-:W-:Y:S04]  /*8720*/  STL [R1+0x1f9c], R60 ;  /* 0x001f9c3c01007387 */ /* 0x000fe80000100800 */
[----:B------:R-:W-:Y:S04]  /*8730*/  STL [R1+0x1f98], R61 ;  /* 0x001f983d01007387 */ /* 0x000fe80000100800 */
[----:B------:R-:W-:Y:S04]  /*8740*/  STL.64 [R1+0x2110], R60 ;  /* 0x0021103c01007387 */ /* 0x000fe80000100a00 */
[----:B------:R-:W-:Y:S04]  /*8750*/  STL [R1+0x1fa4], R58 ;  /* 0x001fa43a01007387 */ /* 0x000fe80000100800 */
[----:B------:R-:W3:Y:S04]  /*8760*/  @!P4 LDG.E.U16 R12, desc[UR6][R6.64] ;  /* 0x00000006060cc981 */ /* 0x000ee8000c1e1500 */
[----:B------:R-:W-:Y:S04]  /*8770*/  STL [R1+0x1fa0], R59 ;  /* 0x001fa03b01007387 */ /* 0x000fe80000100800 */
[----:B------:R-:W-:Y:S04]  /*8780*/  STL.64 [R1+0x2120], R58 ;  /* 0x0021203a01007387 */ /* 0x000fe80000100a00 */
[----:B------:R0:W-:Y:S04]  /*8790*/  STL [R1+0x2580], R58 ;  /* 0x0025803a01007387 */ /* 0x0001e80000100800 */
[----:B0-----:R-:W3:Y:S04]  /*87a0*/  LDL.LU R58, [R1+0x240] ;  /* 0x00024000013a7983 */ /* 0x001ee80000300800 */
[----:B----4-:R-:W-:Y:S01]  /*87b0*/  STL [R1+0x1d8], R66 ;  /* 0x0001d84201007387 */ /* 0x010fe20000100800 */
[----:B------:R-:W-:-:S03]  /*87c0*/  PRMT R80, RZ, 0x7610, R80 ;  /* 0x00007610ff507816 */ /* 0x000fc60000000050 */
[----:B--2---:R-:W-:Y:S04]  /*87d0*/  STL [R1+0x1dc], R67 ;  /* 0x0001dc4301007387 */ /* 0x004fe80000100800 */
[----:B------:R-:W-:Y:S04]  /*87e0*/  @!P0 STL [R1+0x1e0], R64 ;  /* 0x0001e04001008387 */ /* 0x000fe80000100800 */
[----:B------:R-:W2:Y:S04]  /*87f0*/  LDL.LU.64 R52, [R1+0x25e8] ;  /* 0x0025e80001347983 */ /* 0x000ea80000300a00 */
[----:B------:R0:W-:Y:S04]  /*8800*/  STL [R1+0x200], R3 ;  /* 0x0002000301007387 */ /* 0x0001e80000100800 */
[----:B------:R-:W4:Y:S04]  /*8810*/  @!P4 LDG.E.U16 R80, desc[UR6][R10.64] ;  /* 0x000000060a50c981 */ /* 0x000f28000c1e1500 */
[----:B0-----:R-:W2:Y:S04]  /*8820*/  LDL.LU R3, [R1+0x25e0] ;  /* 0x0025e00001037983 */ /* 0x001ea80000300800 */
[----:B------:R-:W2:Y:S01]  /*8830*/  LDL.LU.64 R6, [R1+0x25d8] ;  /* 0x0025d80001067983 */ /* 0x000ea20000300a00 */
[----:B------:R-:W-:Y:S01]  /*8840*/  IMAD.WIDE R66, R69, 0x2, R86 ;  /* 0x0000000245427825 */ /* 0x000fe200078e0256 */
[----:B------:R-:W-:-:S02]  /*8850*/  PRMT R68, RZ, 0x7610, R68 ;  /* 0x00007610ff447816 */ /* 0x000fc40000000044 */
[----:B------:R-:W-:Y:S01]  /*8860*/  PRMT R91, RZ, 0x7610, R91 ;  /* 0x00007610ff5b7816 */ /* 0x000fe2000000005b */
[----:B------:R-:W-:-:S03]  /*8870*/  IMAD.WIDE R62, R69, 0x2, R84 ;  /* 0x00000002453e7825 */ /* 0x000fc600078e0254 */
[----:B------:R0:W4:Y:S04]  /*8880*/  @!P5 LDG.E.U16 R68, desc[UR6][R66.64] ;  /* 0x000000064244d981 */ /* 0x000128000c1e1500 */
[----:B------:R1:W4:Y:S04]  /*8890*/  @!P5 LDG.E.U16 R91, desc[UR6][R62.64] ;  /* 0x000000063e5bd981 */ /* 0x000328000c1e1500 */
[----:B---3--:R3:W-:Y:S04]  /*88a0*/  STL [R1+0x1fc], R12 ;  /* 0x0001fc0c01007387 */ /* 0x0087e80000100800 */
[----:B---3--:R-:W3:Y:S04]  /*88b0*/  LDL.LU R12, [R1+0x25d0] ;  /* 0x0025d000010c7983 */ /* 0x008ee80000300800 */
[----:B------:R-:W3:Y:S04]  /*88c0*/  LDL.LU.64 R10, [R1+0x25c8] ;  /* 0x0025c800010a7983 */ /* 0x000ee80000300a00 */
[----:B------:R-:W4:Y:S04]  /*88d0*/  @!P5 LDG.E.U16 R58, desc[UR6][R4.64] ;  /* 0x00000006043ad981 */ /* 0x000f28000c1e1500 */
[----:B------:R0:W-:Y:S04]  /*88e0*/  STL.64 [R1+0xd58], R66 ;  /* 0x000d584201007387 */ /* 0x0001e80000100a00 */
[----:B------:R-:W4:Y:S01]  /*88f0*/  LDL.LU.64 R4, [R1+0x25c0] ;  /* 0x0025c00001047983 */ /* 0x000f220000300a00 */
[----:B------:R-:W-:Y:S01]  /*8900*/  ISETP.GE.AND P0, PT, R9, RZ, PT ;  /* 0x000000ff0900720c */ /* 0x000fe20003f06270 */
[----:B--2---:R-:W-:-:S04]  /*8910*/  IMAD.MOV.U32 R64, RZ, RZ, R6 ;  /* 0x000000ffff407224 */ /* 0x004fc800078e0006 */
[----:B------:R-:W-:Y:S02]  /*8920*/  @!P2 IMAD.MOV R64, RZ, RZ, -R64 ;  /* 0x000000ffff40a224 */ /* 0x000fe400078e0a40 */
[----:B------:R-:W-:Y:S02]  /*8930*/  IMAD.MOV.U32 R69, RZ, RZ, R73 ;  /* 0x000000ffff457224 */ /* 0x000fe400078e0049 */
[----:B0-----:R-:W-:Y:S02]  /*8940*/  IMAD.MOV.U32 R66, RZ, RZ, R71 ;  /* 0x000000ffff427224 */ /* 0x001fe400078e0047 */
[----:B------:R-:W-:Y:S02]  /*8950*/  IMAD.MOV.U32 R67, RZ, RZ, R74 ;  /* 0x000000ffff437224 */ /* 0x000fe400078e004a */
[----:B------:R-:W-:Y:S01]  /*8960*/  IMAD.MOV.U32 R74, RZ, RZ, R0 ;  /* 0x000000ffff4a7224 */ /* 0x000fe200078e0000 */
[----:B------:R-:W-:Y:S01]  /*8970*/  PRMT R56, RZ, 0x7610, R56 ;  /* 0x00007610ff387816 */ /* 0x000fe20000000038 */
[----:B------:R-:W-:Y:S01]  /*8980*/  IMAD.MOV.U32 R61, RZ, RZ, R55 ;  /* 0x000000ffff3d7224 */ /* 0x000fe200078e0037 */
[----:B------:R-:W-:-:S02]  /*8990*/  IABS R92, R93 ;  /* 0x0000005d005c7213 */ /* 0x000fc40000000000 */
[----:B---3--:R-:W-:Y:S02]  /*89a0*/  ISETP.GE.AND P2, PT, R11, RZ, PT ;  /* 0x000000ff0b00720c */ /* 0x008fe40003f46270 */
[----:B------:R-:W0:Y:S01]  /*89b0*/  LDC R11, c[0x0][0x3a0] ;  /* 0x0000e800ff0b7b82 */ /* 0x000e220000000800 */
[----:B----4-:R-:W-:Y:S04]  /*89c0*/  STL [R1+0x2584], R58 ;  /* 0x0025843a01007387 */ /* 0x010fe80000100800 */
[----:B------:R-:W-:Y:S04]  /*89d0*/  STL.64 [R1+0xd50], R62 ;  /* 0x000d503e01007387 */ /* 0x000fe80000100a00 */
[----:B------:R2:W-:Y:S02]  /*89e0*/  STL [R1+0x1f8], R80 ;  /* 0x0001f85001007387 */ /* 0x0005e40000100800 */
[----:B--2---:R-:W-:-:S02]  /*89f0*/  IMAD.MOV.U32 R80, RZ, RZ, R7 ;  /* 0x000000ffff507224 */ /* 0x004fc400078e0007 */
[----:B------:R-:W-:Y:S02]  /*8a00*/  VIADD R7, R93, 0x36 ;  /* 0x000000365d077836 */ /* 0x000fe40000000000 */
[----:B------:R-:W-:Y:S01]  /*8a10*/  @!P1 IMAD.MOV R80, RZ, RZ, -R80 ;  /* 0x000000ffff509224 */ /* 0x000fe200078e0a50 */
[----:B------:R-:W-:Y:S02]  /*8a20*/  ISETP.GE.AND P1, PT, R10, RZ, PT ;  /* 0x000000ff0a00720c */ /* 0x000fe40003f26270 */
[----:B------:R-:W-:Y:S01]  /*8a30*/  IABS R9, R7 ;  /* 0x0000000700097213 */ /* 0x000fe20000000000 */
[----:B------:R-:W-:Y:S02]  /*8a40*/  IMAD.MOV.U32 R73, RZ, RZ, R4 ;  /* 0x000000ffff497224 */ /* 0x000fe400078e0004 */
[----:B------:R-:W-:Y:S02]  /*8a50*/  IMAD.MOV.U32 R71, RZ, RZ, R5 ;  /* 0x000000ffff477224 */ /* 0x000fe400078e0005 */
[----:B------:R-:W-:-:S04]  /*8a60*/  IMAD.MOV.U32 R5, RZ, RZ, R9 ;  /* 0x000000ffff057224 */ /* 0x000fc800078e0009 */
[----:B------:R-:W-:-:S04]  /*8a70*/  IMAD.HI.U32 R4, R3, R5, RZ ;  /* 0x0000000503047227 */ /* 0x000fc800078e00ff */
[----:B------:R-:W-:Y:S01]  /*8a80*/  @!P1 IMAD.MOV R73, RZ, RZ, -R73 ;  /* 0x000000ffff499224 */ /* 0x000fe200078e0a49 */
[----:B------:R-:W-:Y:S01]  /*8a90*/  ISETP.GE.AND P1, PT, R7, RZ, PT ;  /* 0x000000ff0700720c */ /* 0x000fe20003f26270 */
[----:B0-----:R-:W-:Y:S02]  /*8aa0*/  VIADD R7, R11, 0xfffffffb ;  /* 0xfffffffb0b077836 */ /* 0x001fe40000000000 */
[----:B------:R-:W-:Y:S02]  /*8ab0*/  IMAD.MOV R0, RZ, RZ, -R4 ;  /* 0x000000ffff007224 */ /* 0x000fe400078e0a04 */
[----:B-1----:R-:W-:Y:S01]  /*8ac0*/  IMAD.MOV.U32 R63, RZ, RZ, R57 ;  /* 0x000000ffff3f7224 */ /* 0x002fe200078e0039 */
[----:B------:R-:W-:Y:S01]  /*8ad0*/  ISETP.GE.U32.AND P4, PT, R7, 0x7fffff7c, PT ;  /* 0x7fffff7c0700780c */ /* 0x000fe20003f86070 */
[----:B------:R-:W-:Y:S02]  /*8ae0*/  IMAD.MOV.U32 R57, RZ, RZ, R81 ;  /* 0x000000ffff397224 */ /* 0x000fe400078e0051 */
[----:B------:R-:W-:-:S02]  /*8af0*/  IMAD R81, R2, R0, R5 ;  /* 0x0000000002517224 */ /* 0x000fc400078e0205 */
[----:B------:R-:W-:Y:S02]  /*8b00*/  IMAD.SHL.U32 R0, R90, 0x4, RZ ;  /* 0x000000045a007824 */ /* 0x000fe400078e00ff */
[----:B------:R-:W-:Y:S02]  /*8b10*/  IMAD.MOV.U32 R62, RZ, RZ, R54 ;  /* 0x000000ffff3e7224 */ /* 0x000fe400078e0036 */
[----:B------:R-:W-:-:S05]  /*8b20*/  IMAD.WIDE R54, R0, 0x2, R88 ;  /* 0x0000000200367825 */ /* 0x000fca00078e0258 */
[----:B------:R-:W2:Y:S04]  /*8b30*/  @!P4 LDG.E.U16 R56, desc[UR6][R54.64] ;  /* 0x000000063638c981 */ /* 0x000ea8000c1e1500 */
[----:B------:R-:W-:Y:S04]  /*8b40*/  STL [R1+0x2588], R68 ;  /* 0x0025884401007387 */ /* 0x000fe80000100800 */
[----:B------:R-:W-:Y:S01]  /*8b50*/  STL [R1+0x258c], R91 ;  /* 0x00258c5b01007387 */ /* 0x000fe20000100800 */
[----:B------:R-:W-:-:S03]  /*8b60*/  IMAD.HI.U32 R6, R3, R92, RZ ;  /* 0x0000005c03067227 */ /* 0x000fc600078e00ff */
[----:B------:R-:W-:Y:S01]  /*8b70*/  STL [R1+0x2144], R80 ;  /* 0x0021445001007387 */ /* 0x000fe20000100800 */
[----:B------:R-:W-:-:S03]  /*8b80*/  @!P0 IMAD.MOV R71, RZ, RZ, -R71 ;  /* 0x000000ffff478224 */ /* 0x000fc600078e0a47 */
[----:B------:R-:W-:Y:S04]  /*8b90*/  STL [R1+0x2590], R10 ;  /* 0x0025900a01007387 */ /* 0x000fe80000100800 */
[----:B------:R-:W-:Y:S04]  /*8ba0*/  STL.64 [R1+0x2118], R64 ;  /* 0x0021184001007387 */ /* 0x000fe80000100a00 */
[----:B------:R-:W-:Y:S01]  /*8bb0*/  STL.64 [R1+0x24b8], R64 ;  /* 0x0024b84001007387 */ /* 0x000fe20000100a00 */
[----:B------:R-:W-:-:S03]  /*8bc0*/  IMAD.MOV R6, RZ, RZ, -R6 ;  /* 0x000000ffff067224 */ /* 0x000fc600078e0a06 */
[----:B------:R-:W-:Y:S04]  /*8bd0*/  STL.64 [R1+0x2530], R64 ;  /* 0x0025304001007387 */ /* 0x000fe80000100a00 */
[----:B------:R-:W-:Y:S04]  /*8be0*/  STL.64 [R1+0x2558], R64 ;  /* 0x0025584001007387 */ /* 0x000fe80000100a00 */
[----:B------:R-:W-:Y:S04]  /*8bf0*/  STL [R1+0x2598], R64 ;  /* 0x0025984001007387 */ /* 0x000fe80000100800 */
[----:B------:R-:W-:Y:S01]  /*8c00*/  STL [R1+0x2594], R65 ;  /* 0x0025944101007387 */ /* 0x000fe20000100800 */
[----:B------:R-:W-:-:S03]  /*8c10*/  IMAD R92, R2, R6, R92 ;  /* 0x00000006025c7224 */ /* 0x000fc600078e025c */
[----:B------:R-:W-:Y:S04]  /*8c20*/  STL [R1+0x259c], R9 ;  /* 0x00259c0901007387 */ /* 0x000fe80000100800 */
[----:B------:R-:W-:Y:S04]  /*8c30*/  STL.64 [R1+0x2128], R70 ;  /* 0x0021284601007387 */ /* 0x000fe80000100a00 */
[----:B------:R0:W-:Y:S04]  /*8c40*/  STL.64 [R1+0x24f0], R70 ;  /* 0x0024f04601007387 */ /* 0x0001e80000100a00 */
        /* <DEDUP_REMOVED lines=25> */
[----:B------:R-:W-:Y:S01]  /*8de0*/  STL [R1+0x2488], R92 ;  /* 0x0024885c01007387 */ /* 0x000fe20000100800 */
[----:B------:R-:W-:-:S03]  /*8df0*/  @!P2 IMAD.MOV R74, RZ, RZ, -R74 ;  /* 0x000000ffff4aa224 */ /* 0x000fc600078e0a4a */
[----:B------:R-:W-:Y:S04]  /*8e00*/  STL.64 [R1+0x24a8], R92 ;  /* 0x0024a85c01007387 */ /* 0x000fe80000100a00 */
[----:B------:R-:W-:Y:S04]  /*8e10*/  STL.64 [R1+0x24e0], R92 ;  /* 0x0024e05c01007387 */ /* 0x000fe80000100a00 */
[----:B------:R-:W-:Y:S04]  /*8e20*/  STL.64 [R1+0x2500], R92 ;  /* 0x0025005c01007387 */ /* 0x000fe80000100a00 */
[----:B------:R-:W-:Y:S04]  /*8e30*/  STL.64 [R1+0x2520], R92 ;  /* 0x0025205c01007387 */ /* 0x000fe80000100a00 */
[----:B------:R-:W-:Y:S04]  /*8e40*/  STL [R1+0x2538], R92 ;  /* 0x0025385c01007387 */ /* 0x000fe80000100800 */
[----:B------:R-:W-:Y:S04]  /*8e50*/  STL.64 [R1+0x2560], R92 ;  /* 0x0025605c01007387 */ /* 0x000fe80000100a00 */
[----:B------:R-:W-:Y:S04]  /*8e60*/  STL [R1+0x25a8], R92 ;  /* 0x0025a85c01007387 */ /* 0x000fe80000100800 */
[----:B------:R1:W-:Y:S04]  /*8e70*/  STL [R1+0x25a4], R93 ;  /* 0x0025a45d01007387 */ /* 0x0003e80000100800 */
[----:B------:R-:W-:Y:S04]  /*8e80*/  STL.64 [R1+0x2138], R74 ;  /* 0x0021384a01007387 */ /* 0x000fe80000100a00 */
[----:B------:R-:W-:Y:S04]  /*8e90*/  STL.64 [R1+0x2540], R74 ;  /* 0x0025404a01007387 */ /* 0x000fe80000100a00 */
[----:B------:R3:W-:Y:S04]  /*8ea0*/  STL.64 [R1+0x2568], R74 ;  /* 0x0025684a01007387 */ /* 0x0007e80000100a00 */
        /* <DEDUP_REMOVED lines=39> */
[----:B0-----:R-:W-:-:S03]  /*9120*/  PRMT R71, RZ, 0x7610, R71 ;  /* 0x00007610ff477816 */ /* 0x001fc60000000047 */
[----:B------:R-:W-:Y:S01]  /*9130*/  STL.64 [R1+0x2330], R2 ;  /* 0x0023300201007387 */ /* 0x000fe20000100a00 */
[----:B------:R-:W-:-:S03]  /*9140*/  PRMT R70, RZ, 0x7610, R70 ;  /* 0x00007610ff467816 */ /* 0x000fc60000000046 */
[----:B------:R-:W-:Y:S01]  /*9150*/  STL.64 [R1+0x2350], R2 ;  /* 0x0023500201007387 */ /* 0x000fe20000100a00 */
[----:B-1----:R-:W-:-:S03]  /*9160*/  IMAD.WIDE R92, R0, 0x2, R84 ;  /* 0x00000002005c7825 */ /* 0x002fc600078e0254 */
[----:B------:R-:W-:Y:S01]  /*9170*/  STL.64 [R1+0x2370], R2 ;  /* 0x0023700201007387 */ /* 0x000fe20000100a00 */
[----:B------:R-:W-:-:S03]  /*9180*/  VIADD R4, R11, 0xfffffffa ;  /* 0xfffffffa0b047836 */ /* 0x000fc60000000000 */
[----:B------:R-:W-:Y:S01]  /*9190*/  STL.64 [R1+0x2390], R2 ;  /* 0x0023900201007387 */ /* 0x000fe20000100a00 */
[C---:B---3--:R-:W-:Y:S01]  /*91a0*/  IMAD.WIDE R74, R0.reuse, 0x2, R86 ;  /* 0x00000002004a7825 */ /* 0x048fe200078e0256 */
[----:B------:R-:W-:Y:S02]  /*91b0*/  PRMT R91, RZ, 0x7610, R91 ;  /* 0x00007610ff5b7816 */ /* 0x000fe4000000005b */
[----:B------:R-:W-:Y:S01]  /*91c0*/  STL.64 [R1+0x23b0], R2 ;  /* 0x0023b00201007387 */ /* 0x000fe20000100a00 */
[----:B------:R-:W-:-:S03]  /*91d0*/  IMAD.WIDE R64, R0, 0x2, R82 ;  /* 0x0000000200407825 */ /* 0x000fc600078e0252 */
[----:B------:R-:W-:Y:S01]  /*91e0*/  STL.64 [R1+0x23d0], R2 ;  /* 0x0023d00201007387 */ /* 0x000fe20000100a00 */
[----:B------:R-:W-:-:S03]  /*91f0*/  VIADD R0, R11, 0xfffffff9 ;  /* 0xfffffff90b007836 */ /* 0x000fc60000000000 */
[----:B------:R-:W-:Y:S01]  /*9200*/  STL.64 [R1+0x23f0], R2 ;  /* 0x0023f00201007387 */ /* 0x000fe20000100a00 */
[----:B------:R-:W-:-:S03]  /*9210*/  ISETP.GE.U32.AND P2, PT, R4, 0x7fffff7b, PT ;  /* 0x7fffff7b0400780c */ /* 0x000fc60003f46070 */
[----:B------:R-:W-:Y:S04]  /*9220*/  STL.64 [R1+0x2410], R2 ;  /* 0x0024100201007387 */ /* 0x000fe80000100a00 */
[----:B------:R-:W-:Y:S04]  /*9230*/  STL.64 [R1+0x2430], R2 ;  /* 0x0024300201007387 */ /* 0x000fe80000100a00 */
[----:B------:R-:W-:Y:S04]  /*9240*/  STL.64 [R1+0x2450], R2 ;  /* 0x0024500201007387 */ /* 0x000fe80000100a00 */
[----:B------:R-:W3:Y:S04]  /*9250*/  @!P4 LDG.E.U16 R71, desc[UR6][R92.64] ;  /* 0x000000065c47c981 */ /* 0x000ee8000c1e1500 */
[----:B------:R-:W-:Y:S04]  /*9260*/  STL.64 [R1+0x2470], R2 ;  /* 0x0024700201007387 */ /* 0x000fe80000100a00 */
[----:B------:R0:W4:Y:S04]  /*9270*/  @!P4 LDG.E.U16 R70, desc[UR6][R74.64] ;  /* 0x000000064a46c981 */ /* 0x000128000c1e1500 */
[----:B------:R-:W-:Y:S04]  /*9280*/  STL.64 [R1+0x2490], R2 ;  /* 0x0024900201007387 */ /* 0x000fe80000100a00 */
[----:B------:R-:W-:Y:S04]  /*9290*/  STL.64 [R1+0x24d8], R2 ;  /* 0x0024d80201007387 */ /* 0x000fe80000100a00 */
[----:B------:R1:W4:Y:S01]  /*92a0*/  @!P4 LDG.E.U16 R91, desc[UR6][R64.64] ;  /* 0x00000006405bc981 */ /* 0x000322000c1e1500 */
[----:B------:R-:W-:Y:S01]  /*92b0*/  ISETP.GE.U32.AND P4, PT, R0, 0x7fffff7a, PT ;  /* 0x7fffff7a0000780c */ /* 0x000fe20003f86070 */
[----:B------:R-:W-:-:S02]  /*92c0*/  IMAD R0, R90, 0x5, RZ ;  /* 0x000000055a007824 */ /* 0x000fc400078e02ff */
[----:B------:R0:W-:Y:S01]  /*92d0*/  STL.64 [R1+0xe40], R54 ;  /* 0x000e403601007387 */ /* 0x0001e20000100a00 */
[----:B------:R-:W-:-:S03]  /*92e0*/  PRMT R72, RZ, 0x7610, R72 ;  /* 0x00007610ff487816 */ /* 0x000fc60000000048 */
[----:B------:R1:W-:Y:S01]  /*92f0*/  STL.64 [R1+0xe38], R74 ;  /* 0x000e384a01007387 */ /* 0x0003e20000100a00 */
[----:B------:R-:W-:-:S03]  /*9300*/  PRMT R73, RZ, 0x7610, R73 ;  /* 0x00007610ff497816 */ /* 0x000fc60000000049 */
[----:B0-----:R-:W4:Y:S04]  /*9310*/  LDL.LU.64 R54, [R1+0x25b8] ;  /* 0x0025b80001367983 */ /* 0x001f280000300a00 */
[----:B--2---:R0:W-:Y:S01]  /*9320*/  STL [R1+0x12b8], R56 ;  /* 0x0012b83801007387 */ /* 0x0041e20000100800 */
[----:B-1----:R-:W-:-:S05]  /*9330*/  IMAD.WIDE R74, R0, 0x2, R86 ;  /* 0x00000002004a7825 */ /* 0x002fca00078e0256 */
[----:B------:R1:W2:Y:S04]  /*9340*/  @!P2 LDG.E.U16 R72, desc[UR6][R74.64] ;  /* 0x000000064a48a981 */ /* 0x0002a8000c1e1500 */
[----:B0-----:R-:W2:Y:S04]  /*9350*/  LDL.LU R56, [R1+0x25b0] ;  /* 0x0025b00001387983 */ /* 0x001ea80000300800 */
[----:B------:R0:W-:Y:S02]  /*9360*/  STL.64 [R1+0xe30], R92 ;  /* 0x000e305c01007387 */ /* 0x0001e40000100a00 */
[----:B0-----:R-:W-:-:S05]  /*9370*/  IMAD.WIDE R92, R0, 0x2, R88 ;  /* 0x00000002005c7825 */ /* 0x001fca00078e0258 */
[----:B------:R-:W2:Y:S01]  /*9380*/  @!P2 LDG.E.U16 R73, desc[UR6][R92.64] ;  /* 0x000000065c49a981 */ /* 0x000ea2000c1e1500 */
[----:B------:R-:W-:-:S03]  /*9390*/  PRMT R68, RZ, 0x7610, R68 ;  /* 0x00007610ff447816 */ /* 0x000fc60000000044 */
[----:B------:R0:W-:Y:S01]  /*93a0*/  STL.64 [R1+0xe28], R64 ;  /* 0x000e284001007387 */ /* 0x0001e20000100a00 */
[----:B------:R-:W-:Y:S01]  /*93b0*/  PRMT R60, RZ, 0x7610, R60 ;  /* 0x00007610ff3c7816 */ /* 0x000fe2000000003c */
[----:B0-----:R-:W-:-:S05]  /*93c0*/  IMAD.WIDE R64, R0, 0x2, R82 ;  /* 0x0000000200407825 */ /* 0x001fca00078e0252 */
[----:B------:R0:W2:Y:S01]  /*93d0*/  @!P2 LDG.E.U16 R60, desc[UR6][R64.64] ;  /* 0x00000006403ca981 */ /* 0x0000a2000c1e1500 */
[----:B------:R-:W-:Y:S02]  /*93e0*/  PRMT R59, RZ, 0x7610, R59 ;  /* 0x00007610ff3b7816 */ /* 0x000fe4000000003b */
[----:B------:R-:W-:Y:S02]  /*93f0*/  PRMT R58, RZ, 0x7610, R58 ;  /* 0x00007610ff3a7816 */ /* 0x000fe4000000003a */
[----:B------:R-:W-:Y:S01]  /*9400*/  PRMT R4, RZ, 0x7610, R4 ;  /* 0x00007610ff047816 */ /* 0x000fe20000000004 */
[----:B---3--:R-:W-:Y:S04]  /*9410*/  STL [R1+0x12b0], R71 ;  /* 0x0012b04701007387 */ /* 0x008fe80000100800 */
[----:B----4-:R3:W-:Y:S02]  /*9420*/  STL [R1+0x12b4], R70 ;  /* 0x0012b44601007387 */ /* 0x0107e40000100800 */
[----:B---3--:R-:W-:-:S04]  /*9430*/  IMAD.WIDE R70, R0, 0x2, R84 ;  /* 0x0000000200467825 */ /* 0x008fc800078e0254 */
[----:B------:R-:W-:Y:S01]  /*9440*/  VIADD R0, R11, 0xfffffff8 ;  /* 0xfffffff80b007836 */ /* 0x000fe20000000000 */
[----:B------:R3:W4:Y:S04]  /*9450*/  @!P2 LDG.E.U16 R68, desc[UR6][R70.64] ;  /* 0x000000064644a981 */ /* 0x000728000c1e1500 */
[----:B------:R-:W-:Y:S01]  /*9460*/  ISETP.GE.U32.AND P2, PT, R0, 0x7fffff79, PT ;  /* 0x7fffff790000780c */ /* 0x000fe20003f46070 */
[----:B------:R-:W-:Y:S01]  /*9470*/  STL.64 [R1+0xe20], R92 ;  /* 0x000e205c01007387 */ /* 0x000fe20000100a00 */
[----:B------:R-:W-:-:S03]  /*9480*/  IMAD R0, R90, 0x6, RZ ;  /* 0x000000065a007824 */ /* 0x000fc600078e02ff */
[----:B------:R1:W-:Y:S04]  /*9490*/  STL.64 [R1+0xe18], R74 ;  /* 0x000e184a01007387 */ /* 0x0003e80000100a00 */
[----:B------:R-:W-:Y:S04]  /*94a0*/  STL.64 [R1+0xe10], R70 ;  /* 0x000e104601007387 */ /* 0x000fe80000100a00 */
[----:B------:R0:W-:Y:S04]  /*94b0*/  STL.64 [R1+0xe08], R64 ;  /* 0x000e084001007387 */ /* 0x0001e80000100a00 */
[----:B------:R-:W-:Y:S01]  /*94c0*/  STL [R1+0x12ac], R91 ;  /* 0x0012ac5b01007387 */ /* 0x000fe20000100800 */
[----:B-1----:R-:W-:-:S03]  /*94d0*/  IMAD.WIDE R74, R0, 0x2, R88 ;  /* 0x00000002004a7825 */ /* 0x002fc600078e0258 */
[----:B--2---:R-:W-:Y:S01]  /*94e0*/  STL [R1+0x12c4], R72 ;  /* 0x0012c44801007387 */ /* 0x004fe20000100800 */
[----:B0-----:R-:W-:-:S03]  /*94f0*/  IMAD.WIDE R64, R0, 0x2, R82 ;  /* 0x0000000200407825 */ /* 0x001fc600078e0252 */
[----:B------:R-:W2:Y:S04]  /*9500*/  @!P4 LDG.E.U16 R59, desc[UR6][R74.64] ;  /* 0x000000064a3bc981 */ /* 0x000ea8000c1e1500 */
[----:B------:R-:W4:Y:S04]  /*9510*/  @!P4 LDG.E.U16 R4, desc[UR6][R64.64] ;  /* 0x000000064004c981 */ /* 0x000f28000c1e1500 */
[----:B------:R0:W-:Y:S02]  /*9520*/  STL [R1+0x12c8], R73 ;  /* 0x0012c84901007387 */ /* 0x0001e40000100800 */
[----:B0-----:R-:W-:-:S05]  /*9530*/  IMAD.WIDE R72, R0, 0x2, R86 ;  /* 0x0000000200487825 */ /* 0x001fca00078e0256 */
[----:B------:R-:W4:Y:S01]  /*9540*/  @!P4 LDG.E.U16 R58, desc[UR6][R72.64] ;  /* 0x00000006483ac981 */ /* 0x000f22000c1e1500 */
[----:B---3--:R-:W-:-:S03]  /*9550*/  IMAD.WIDE R70, R0, 0x2, R84 ;  /* 0x0000000200467825 */ /* 0x008fc600078e0254 */
[----:B------:R-:W-:Y:S04]  /*9560*/  STL.64 [R1+0xe00], R74 ;  /* 0x000e004a01007387 */ /* 0x000fe80000100a00 */
[----:B------:R-:W-:Y:S04]  /*9570*/  STL.64 [R1+0xdf8], R72 ;  /* 0x000df84801007387 */ /* 0x000fe80000100a00 */
[----:B------:R-:W-:Y:S01]  /*9580*/  STL.64 [R1+0xdf0], R70 ;  /* 0x000df04601007387 */ /* 0x000fe20000100a00 */
[----:B------:R-:W-:-:S03]  /*9590*/  PRMT R5, RZ, 0x7610, R5 ;  /* 0x00007610ff057816 */ /* 0x000fc60000000005 */
[----:B------:R-:W-:Y:S01]  /*95a0*/  STL.64 [R1+0xde8], R64 ;  /* 0x000de84001007387 */ /* 0x000fe20000100a00 */
[----:B------:R-:W-:-:S03]  /*95b0*/  PRMT R7, RZ, 0x7610, R7 ;  /* 0x00007610ff077816 */ /* 0x000fc60000000007 */
[----:B------:R0:W3:Y:S01]  /*95c0*/  @!P4 LDG.E.U16 R5, desc[UR6][R70.64] ;  /* 0x000000064605c981 */ /* 0x0000e2000c1e1500 */
[----:B------:R-:W-:Y:S02]  /*95d0*/  ISETP.GE.AND P0, PT, R12, RZ, PT ;  /* 0x000000ff0c00720c */ /* 0x000fe40003f06270 */
[----:B------:R-:W-:Y:S02]  /*95e0*/  PRMT R12, RZ, 0x7610, R12 ;  /* 0x00007610ff0c7816 */ /* 0x000fe4000000000c */
[----:B------:R-:W-:Y:S01]  /*95f0*/  PRMT R9, RZ, 0x7610, R9 ;  /* 0x00007610ff097816 */ /* 0x000fe20000000009 */
[----:B--2---:R-:W-:Y:S04]  /*9600*/  STL [R1+0x12d8], R59 ;  /* 0x0012d83b01007387 */ /* 0x004fe80000100800 */
[----:B----4-:R-:W-:Y:S04]  /*9610*/  STL [R1+0x12c0], R68 ;  /* 0x0012c04401007387 */ /* 0x010fe80000100800 */
[----:B------:R-:W-:Y:S04]  /*9620*/  STL [R1+0x12bc], R60 ;  /* 0x0012bc3c01007387 */ /* 0x000fe80000100800 */
[----:B------:R-:W-:Y:S04]  /*9630*/  STL [R1+0x12d4], R58 ;  /* 0x0012d43a01007387 */ /* 0x000fe80000100800 */
[----:B------:R1:W-:Y:S02]  /*9640*/  STL [R1+0x12cc], R4 ;  /* 0x0012cc0401007387 */ /* 0x0003e40000100800 */
[----:B-1----:R-:W-:-:S04]  /*9650*/  IMAD R4, R90, 0x7, RZ ;  /* 0x000000075a047824 */ /* 0x002fc800078e02ff */
[----:B------:R-:W-:-:S05]  /*9660*/  IMAD.WIDE R64, R4, 0x2, R82 ;  /* 0x0000000204407825 */ /* 0x000fca00078e0252 */
[----:B------:R-:W2:Y:S01]  /*9670*/  @!P2 LDG.E.U16 R7, desc[UR6][R64.64] ;  /* 0x000000064007a981 */ /* 0x000ea2000c1e1500 */
[----:B------:R-:W-:Y:S01]  /*9680*/  IMAD.WIDE R74, R4, 0x2, R88 ;  /* 0x00000002044a7825 */ /* 0x000fe200078e0258 */
[----:B------:R-:W-:-:S03]  /*9690*/  PRMT R10, RZ, 0x7610, R10 ;  /* 0x00007610ff0a7816 */ /* 0x000fc6000000000a */
[C---:B0-----:R-:W-:Y:S01]  /*96a0*/  IMAD.WIDE R70, R4.reuse, 0x2, R84 ;  /* 0x0000000204467825 */ /* 0x041fe200078e0254 */
[----:B------:R-:W4:Y:S03]  /*96b0*/  @!P2 LDG.E.U16 R12, desc[UR6][R74.64] ;  /* 0x000000064a0ca981 */ /* 0x000f26000c1e1500 */
[----:B------:R-:W-:Y:S01]  /*96c0*/  IMAD.WIDE R72, R4, 0x2, R86 ;  /* 0x0000000204487825 */ /* 0x000fe200078e0256 */
[----:B------:R-:W4:Y:S04]  /*96d0*/  @!P2 LDG.E.U16 R9, desc[UR6][R70.64] ;  /* 0x000000064609a981 */ /* 0x000f28000c1e1500 */
[----:B------:R-:W4:Y:S01]  /*96e0*/  @!P2 LDG.E.U16 R10, desc[UR6][R72.64] ;  /* 0x00000006480aa981 */ /* 0x000f22000c1e1500 */
[----:B------:R-:W0:Y:S01]  /*96f0*/  S2R R59, SR_TID.X ;  /* 0x00000000003b7919 */ /* 0x000e220000002100 */
[----:B------:R-:W-:-:S05]  /*9700*/  VIADD R0, R11, 0xfffffff3 ;  /* 0xfffffff30b007836 */ /* 0x000fca0000000000 */
[----:B------:R-:W-:Y:S01]  /*9710*/  ISETP.GE.U32.AND P4, PT, R0, 0x7fffff74, PT ;  /* 0x7fffff740000780c */ /* 0x000fe20003f86070 */
[----:B---3--:R-:W-:Y:S04]  /*9720*/  STL [R1+0x12d0], R5 ;  /* 0x0012d00501007387 */ /* 0x008fe80000100800 */
[----:B------:R-:W-:Y:S04]  /*9730*/  STL.64 [R1+0xde0], R74 ;  /* 0x000de04a01007387 */ /* 0x000fe80000100a00 */
[----:B------:R-:W-:Y:S04]  /*9740*/  STL.64 [R1+0xdd8], R72 ;  /* 0x000dd84801007387 */ /* 0x000fe80000100a00 */
[----:B------:R-:W-:Y:S04]  /*9750*/  STL.64 [R1+0xdd0], R70 ;  /* 0x000dd04601007387 */ /* 0x000fe80000100a00 */
[----:B------:R-:W-:Y:S04]  /*9760*/  STL.64 [R1+0xdc8], R64 ;  /* 0x000dc84001007387 */ /* 0x000fe80000100a00 */
[----:B------:R-:W3:Y:S01]  /*9770*/  LDL.LU R4, [R1+0x3e0] ;  /* 0x0003e00001047983 */ /* 0x000ee20000300800 */
[C---:B0-----:R-:W-:Y:S01]  /*9780*/  IMAD.SHL.U32 R0, R59.reuse, 0x2, RZ ;  /* 0x000000023b007824 */ /* 0x041fe200078e00ff */
[----:B------:R-:W-:-:S04]  /*9790*/  LOP3.LUT R58, R59, 0x40, RZ, 0xc0, !PT ;  /* 0x000000403b3a7812 */ /* 0x000fc800078ec0ff */
[----:B------:R-:W-:-:S05]  /*97a0*/  LOP3.LUT R60, R0, 0x7e, RZ, 0xc0, !PT ;  /* 0x0000007e003c7812 */ /* 0x000fca00078ec0ff */
[----:B------:R-:W-:Y:S01]  /*97b0*/  IMAD R0, R58, 0x100, R60 ;  /* 0x000001003a007824 */ /* 0x000fe200078e023c */
[----:B--2---:R0:W-:Y:S04]  /*97c0*/  STL [R1+0x1494], R7 ;  /* 0x0014940701007387 */ /* 0x0041e80000100800 */
[----:B0-----:R-:W2:Y:S04]  /*97d0*/  LDL.LU R7, [R1+0x3dc] ;  /* 0x0003dc0001077983 */ /* 0x001ea80000300800 */
[----:B------:R-:W2:Y:S04]  /*97e0*/  LDL.LU R58, [R1+0x3d8] ;  /* 0x0003d800013a7983 */ /* 0x000ea80000300800 */
[----:B------:R-:W3:Y:S04]  /*97f0*/  LDL.LU R74, [R1+0x3d4] ;  /* 0x0003d400014a7983 */ /* 0x000ee80000300800 */
[----:B------:R-:W3:Y:S04]  /*9800*/  LDL.LU R75, [R1+0x3d0] ;  /* 0x0003d000014b7983 */ /* 0x000ee80000300800 */
[----:B------:R-:W3:Y:S04]  /*9810*/  LDL.LU R93, [R1+0x3cc] ;  /* 0x0003cc00015d7983 */ /* 0x000ee80000300800 */
[----:B------:R-:W3:Y:S04]  /*9820*/  LDL.LU R92, [R1+0x3c8] ;  /* 0x0003c800015c7983 */ /* 0x000ee80000300800 */
[----:B------:R-:W3:Y:S04]  /*9830*/  LDL.LU R72, [R1+0x364] ;  /* 0x0003640001487983 */ /* 0x000ee80000300800 */
[----:B------:R-:W3:Y:S04]  /*9840*/  LDL.LU R73, [R1+0x360] ;  /* 0x0003600001497983 */ /* 0x000ee80000300800 */
[----:B----4-:R0:W-:Y:S04]  /*9850*/  STL [R1+0x14a0], R12 ;  /* 0x0014a00c01007387 */ /* 0x0101e80000100800 */
[----:B0-----:R-:W4:Y:S04]  /*9860*/  LDL.LU R12, [R1+0x35c] ;  /* 0x00035c00010c7983 */ /* 0x001f280000300800 */
[----:B------:R-:W4:Y:S04]  /*9870*/  LDL.LU R70, [R1+0x358] ;  /* 0x0003580001467983 */ /* 0x000f280000300800 */
[----:B------:R-:W4:Y:S04]  /*9880*/  LDL.LU R71, [R1+0x354] ;  /* 0x0003540001477983 */ /* 0x000f280000300800 */
[----:B------:R0:W-:Y:S04]  /*9890*/  STL [R1+0x1498], R9 ;  /* 0x0014980901007387 */ /* 0x0001e80000100800 */
[----:B0-----:R-:W4:Y:S04]  /*98a0*/  LDL.LU R9, [R1+0x350] ;  /* 0x0003500001097983 */ /* 0x001f280000300800 */
[----:B------:R-:W4:Y:S04]  /*98b0*/  LDL.LU R65, [R1+0x34c] ;  /* 0x00034c0001417983 */ /* 0x000f280000300800 */
[----:B------:R-:W4:Y:S04]  /*98c0*/  LDL.LU R64, [R1+0x348] ;  /* 0x0003480001407983 */ /* 0x000f280000300800 */
[----:B------:R0:W-:Y:S04]  /*98d0*/  STL [R1+0x149c], R10 ;  /* 0x00149c0a01007387 */ /* 0x0001e80000100800 */
[----:B0-----:R-:W4:Y:S04]  /*98e0*/  LDL.LU R10, [R1+0x344] ;  /* 0x00034400010a7983 */ /* 0x001f280000300800 */
[----:B------:R-:W4:Y:S04]  /*98f0*/  LDL.LU R91, [R1+0x340] ;  /* 0x00034000015b7983 */ /* 0x000f280000300800 */
[----:B------:R-:W4:Y:S04]  /*9900*/  LDL.LU R68, [R1+0x33c] ;  /* 0x00033c0001447983 */ /* 0x000f280000300800 */
[----:B------:R-:W4:Y:S01]  /*9910*/  LDL.LU R60, [R1+0x338] ;  /* 0x00033800013c7983 */ /* 0x000f220000300800 */
[----:B------:R-:W-:-:S04]  /*9920*/  @!UP0 UIADD3 UR8, UPT, UPT, -UR8, 0x100000, URZ ;  /* 0x0010000008088890 */ /* 0x000fc8000fffe1ff */
[----:B------:R-:W-:Y:S02]  /*9930*/  @!UP0 USHF.L.U32 UR9, UR8, 0xb, URZ ;  /* 0x0000000b08098899 */ /* 0x000fe400080006ff */
[----:B------:R-:W-:Y:S01]  /*9940*/  @!UP0 USHF.L.U32 UR8, UR8, 0x1, URZ ;  /* 0x0000000108088899 */ /* 0x000fe200080006ff */
[----:B------:R-:W-:-:S11]  /*9950*/  VOTEU.ALL UP0, P6 ;  /* 0x0000000000ff7886 */ /* 0x000fd60003000000 */
[----:B------:R0:W1:Y:S01]  /*9960*/  @!UP0 SYNCS.EXCH.64 URZ, [UR76+0x48008], UR8 ;  /* 0x048008084cff85b2 */ /* 0x0000620008000100 */
[----:B--2---:R2:W-:Y:S04]  /*9970*/  STS.U16 [R0+UR76+0x10000], R58 ;  /* 0x0100003a00007988 */ /* 0x0045e8000800044c */
[----:B--2---:R-:W2:Y:S04]  /*9980*/  LDL.LU R58, [R1+0x334] ;  /* 0x00033400013a7983 */ /* 0x004ea80000300800 */
[----:B---3--:R3:W-:Y:S04]  /*9990*/  STS.U16 [R0+UR76], R4 ;  /* 0x0000000400007988 */ /* 0x0087e8000800044c */
[----:B------:R0:W-:Y:S04]  /*99a0*/  STS.U16 [R0+UR76+0x8000], R7 ;  /* 0x0080000700007988 */ /* 0x0001e8000800044c */
[----:B---3--:R-:W3:Y:S04]  /*99b0*/  LDL.LU R4, [R1+0x330] ;  /* 0x0003300001047983 */ /* 0x008ee80000300800 */
[----:B0-----:R-:W3:Y:S04]  /*99c0*/  LDL.LU R7, [R1+0x32c] ;  /* 0x00032c0001077983 */ /* 0x001ee80000300800 */
[----:B------:R-:W-:Y:S04]  /*99d0*/  STS.U16 [R0+UR76+0x18000], R74 ;  /* 0x0180004a00007988 */ /* 0x000fe8000800044c */
[----:B------:R-:W-:Y:S04]  /*99e0*/  STS.U16 [R0+UR76+0x400], R75 ;  /* 0x0004004b00007988 */ /* 0x000fe8000800044c */
[----:B------:R-:W-:Y:S04]  /*99f0*/  STS.U16 [R0+UR76+0x8400], R93 ;  /* 0x0084005d00007988 */ /* 0x000fe8000800044c */
[----:B----4-:R0:W-:Y:S04]  /*9a00*/  STS.U16 [R0+UR76+0x11000], R60 ;  /* 0x0110003c00007988 */ /* 0x0101e8000800044c */
[----:B0-----:R-:W4:Y:S04]  /*9a10*/  LDL.LU R60, [R1+0x328] ;  /* 0x00032800013c7983 */ /* 0x001f280000300800 */
[----:B------:R-:W4:Y:S04]  /*9a20*/  LDL.LU R74, [R1+0x324] ;  /* 0x00032400014a7983 */ /* 0x000f280000300800 */
[----:B------:R-:W4:Y:S04]  /*9a30*/  LDL.LU R75, [R1+0x320] ;  /* 0x00032000014b7983 */ /* 0x000f280000300800 */
[----:B------:R0:W-:Y:S04]  /*9a40*/  STS.U16 [R0+UR76+0x10400], R92 ;  /* 0x0104005c00007988 */ /* 0x0001e8000800044c */
[----:B------:R-:W4:Y:S04]  /*9a50*/  LDL.LU R93, [R1+0x31c] ;  /* 0x00031c00015d7983 */ /* 0x000f280000300800 */
[----:B------:R1:W-:Y:S04]  /*9a60*/  STS.U16 [R0+UR76+0x18400], R72 ;  /* 0x0184004800007988 */ /* 0x0003e8000800044c */
[----:B0-----:R-:W4:Y:S04]  /*9a70*/  LDL.LU R92, [R1+0x318] ;  /* 0x00031800015c7983 */ /* 0x001f280000300800 */
[----:B------:R0:W-:Y:S04]  /*9a80*/  STS.U16 [R0+UR76+0x800], R73 ;  /* 0x0008004900007988 */ /* 0x0001e8000800044c */
[----:B-1----:R-:W4:Y:S04]  /*9a90*/  LDL.LU R72, [R1+0x314] ;  /* 0x0003140001487983 */ /* 0x002f280000300800 */
        /* <DEDUP_REMOVED lines=18> */
[----:B-1----:R-:W4:Y:S04]  /*9bc0*/  LDL.LU R68, [R1+0x2ec] ;  /* 0x0002ec0001447983 */ /* 0x002f280000300800 */
[----:B--2---:R0:W-:Y:S04]  /*9bd0*/  STS.U16 [R0+UR76+0x19000], R58 ;  /* 0x0190003a00007988 */ /* 0x0041e8000800044c */
[----:B0-----:R-:W2:Y:S04]  /*9be0*/  LDL.LU R58, [R1+0x2e8] ;  /* 0x0002e800013a7983 */ /* 0x001ea80000300800 */
[----:B---3--:R-:W-:Y:S04]  /*9bf0*/  STS.U16 [R0+UR76+0x1400], R4 ;  /* 0x0014000400007988 */ /* 0x008fe8000800044c */
[----:B------:R-:W-:Y:S04]  /*9c00*/  STS.U16 [R0+UR76+0x9400], R7 ;  /* 0x0094000700007988 */ /* 0x000fe8000800044c */
[----:B----4-:R0:W-:Y:S04]  /*9c10*/  STS.U16 [R0+UR76+0x11400], R60 ;  /* 0x0114003c00007988 */ /* 0x0101e8000800044c */
[----:B0-----:R-:W3:Y:S04]  /*9c20*/  LDL.LU R60, [R1+0x2e4] ;  /* 0x0002e400013c7983 */ /* 0x001ee80000300800 */
[----:B------:R-:W4:Y:S04]  /*9c30*/  LDL.LU R4, [R1+0x2e0] ;  /* 0x0002e00001047983 */ /* 0x000f280000300800 */
[----:B------:R-:W3:Y:S04]  /*9c40*/  LDL.LU R7, [R1+0x2dc] ;  /* 0x0002dc0001077983 */ /* 0x000ee80000300800 */
[----:B--2---:R0:W-:Y:S04]  /*9c50*/  STS.U16 [R0+UR76+0x12400], R58 ;  /* 0x0124003a00007988 */ /* 0x0041e8000800044c */
[----:B0-----:R-:W2:Y:S04]  /*9c60*/  LDL.LU R58, [R1+0x2d8] ;  /* 0x0002d800013a7983 */ /* 0x001ea80000300800 */
[----:B------:R0:W-:Y:S04]  /*9c70*/  STS.U16 [R0+UR76+0x19400], R74 ;  /* 0x0194004a00007988 */ /* 0x0001e8000800044c */
[----:B------:R1:W-:Y:S04]  /*9c80*/  STS.U16 [R0+UR76+0x1800], R75 ;  /* 0x0018004b00007988 */ /* 0x0003e8000800044c */
[----:B------:R1:W-:Y:S04]  /*9c90*/  STS.U16 [R0+UR76+0x9800], R93 ;  /* 0x0098005d00007988 */ /* 0x0003e8000800044c */
[----:B0-----:R-:W4:Y:S04]  /*9ca0*/  LDL.LU R74, [R1+0x2d4] ;  /* 0x0002d400014a7983 */ /* 0x001f280000300800 */
[----:B-1----:R-:W4:Y:S04]  /*9cb0*/  LDL.LU R75, [R1+0x2d0] ;  /* 0x0002d000014b7983 */ /* 0x002f280000300800 */
        /* <DEDUP_REMOVED lines=18> */
[----:B------:R-:W-:Y:S04]  /*9de0*/  STS.U16 [R0+UR76+0x1a000], R10 ;  /* 0x01a0000a00007988 */ /* 0x000fe8000800044c */
[----:B---3--:R1:W-:Y:S04]  /*9df0*/  STS.U16 [R0+UR76+0x1a400], R60 ;  /* 0x01a4003c00007988 */ /* 0x0083e8000800044c */
[----:B0-----:R-:W3:Y:S04]  /*9e00*/  LDL.LU R64, [R1+0x248] ;  /* 0x0002480001407983 */ /* 0x001ee80000300800 */
[----:B------:R0:W-:Y:S01]  /*9e10*/  STS.U16 [R0+UR76+0x2400], R91 ;  /* 0x0024005b00007988 */ /* 0x0001e2000800044c */
[----:B-1----:R-:W-:Y:S01]  /*9e20*/  MOV R60, R63 ;  /* 0x0000003f003c7202 */ /* 0x002fe20000000f00 */
[----:B------:R-:W-:-:S02]  /*9e30*/  IMAD.MOV.U32 R63, RZ, RZ, R66 ;  /* 0x000000ffff3f7224 */ /* 0x000fc400078e0042 */
[----:B------:R-:W3:Y:S01]  /*9e40*/  LDL.LU R10, [R1+0x244] ;  /* 0x00024400010a7983 */ /* 0x000ee20000300800 */
[----:B------:R-:W-:-:S03]  /*9e50*/  IMAD.MOV.U32 R66, RZ, RZ, R57 ;  /* 0x000000ffff427224 */ /* 0x000fc600078e0039 */
[----:B------:R1:W-:Y:S04]  /*9e60*/  STS.U16 [R0+UR76+0xa400], R68 ;  /* 0x00a4004400007988 */ /* 0x0003e8000800044c */
[----:B0-----:R-:W3:Y:S04]  /*9e70*/  LDL.LU R91, [R1+0x234] ;  /* 0x00023400015b7983 */ /* 0x001ee80000300800 */
[----:B-1----:R-:W3:Y:S04]  /*9e80*/  LDL.LU R68, [R1+0x230] ;  /* 0x0002300001447983 */ /* 0x002ee80000300800 */
[----:B------:R-:W3:Y:S04]  /*9e90*/  LDL.LU R57, [R1+0x22c] ;  /* 0x00022c0001397983 */ /* 0x000ee80000300800 */
[----:B--2---:R0:W-:Y:S04]  /*9ea0*/  STS.U16 [R0+UR76+0x12800], R58 ;  /* 0x0128003a00007988 */ /* 0x0041e8000800044c */
[----:B0-----:R-:W2:Y:S04]  /*9eb0*/  LDL.LU R58, [R1+0x228] ;  /* 0x00022800013a7983 */ /* 0x001ea80000300800 */
[----:B----4-:R-:W-:Y:S04]  /*9ec0*/  STS.U16 [R0+UR76+0x2800], R4 ;  /* 0x0028000400007988 */ /* 0x010fe8000800044c */
[----:B------:R-:W-:Y:S04]  /*9ed0*/  STS.U16 [R0+UR76+0x1a800], R74 ;  /* 0x01a8004a00007988 */ /* 0x000fe8000800044c */
        /* <DEDUP_REMOVED lines=9> */
[----:B---3--:R0:W-:Y:S04]  /*9f70*/  STS.U16 [R0+UR76+0x13800], R57 ;  /* 0x0138003900007988 */ /* 0x0081e8000800044c */
[----:B0-----:R-:W3:Y:S04]  /*9f80*/  LDL.LU R57, [R1+0x224] ;  /* 0x0002240001397983 */ /* 0x001ee80000300800 */
[----:B------:R-:W4:Y:S04]  /*9f90*/  LDL.LU R4, [R1+0x220] ;  /* 0x0002200001047983 */ /* 0x000f280000300800 */
        /* <DEDUP_REMOVED lines=19> */
[----:B0-----:R-:W4:Y:S04]  /*a0d0*/  LDL.LU R68, [R1+0x4] ;  /* 0x0000040001447983 */ /* 0x001f280000300800 */
[----:B--2---:R0:W-:Y:S04]  /*a0e0*/  STS.U16 [R0+UR76+0x1b800], R58 ;  /* 0x01b8003a00007988 */ /* 0x0041e8000800044c */
[----:B0-----:R-:W2:Y:S04]  /*a0f0*/  LDL.LU R58, [R1] ;  /* 0x00000000013a7983 */ /* 0x001ea80000300800 */
[----:B------:R0:W-:Y:S02]  /*a100*/  STS.U16 [R0+UR76+0xa800], R7 ;  /* 0x00a8000700007988 */ /* 0x0001e4000800044c */
[----:B0-----:R-:W-:-:S02]  /*a110*/  LOP3.LUT R7, R0, 0x10, RZ, 0x3c, !PT ;  /* 0x0000001000077812 */ /* 0x001fc400078e3cff */
[----:B---3--:R0:W-:Y:S04]  /*a120*/  STS.U16 [R0+UR76+0x3c00], R57 ;  /* 0x003c003900007988 */ /* 0x0081e8000800044c */
[----:B0-----:R-:W3:Y:S04]  /*a130*/  LDL.LU R57, [R1+0x25ac] ;  /* 0x0025ac0001397983 */ /* 0x001ee80000300800 */
[----:B----4-:R-:W-:Y:S04]  /*a140*/  STS.U16 [R0+UR76+0xbc00], R4 ;  /* 0x00bc000400007988 */ /* 0x010fe8000800044c */
[----:B------:R-:W-:Y:S04]  /*a150*/  STS.U16 [R0+UR76+0x13c00], R74 ;  /* 0x013c004a00007988 */ /* 0x000fe8000800044c */
[----:B------:R-:W-:Y:S04]  /*a160*/  STS.U16 [R0+UR76+0x1bc00], R75 ;  /* 0x01bc004b00007988 */ /* 0x000fe8000800044c */
[----:B------:R-:W-:Y:S04]  /*a170*/  STS.U16 [R7+UR76+0x480], R93 ;  /* 0x0004805d07007988 */ /* 0x000fe8000800044c */
[----:B------:R-:W-:Y:S04]  /*a180*/  STS.U16 [R7+UR76+0x8480], R92 ;  /* 0x0084805c07007988 */ /* 0x000fe8000800044c */
[----:B------:R0:W-:Y:S04]  /*a190*/  STS.U16 [R7+UR76+0x10480], R72 ;  /* 0x0104804807007988 */ /* 0x0001e8000800044c */
[----:B------:R1:W-:Y:S04]  /*a1a0*/  STS.U16 [R7+UR76+0x18480], R73 ;  /* 0x0184804907007988 */ /* 0x0003e8000800044c */
[----:B------:R4:W-:Y:S04]  /*a1b0*/  STS.U16 [R7+UR76+0x880], R12 ;  /* 0x0008800c07007988 */ /* 0x0009e8000800044c */
[----:B------:R-:W-:Y:S04]  /*a1c0*/  STS.U16 [R7+UR76+0x8880], R70 ;  /* 0x0088804607007988 */ /* 0x000fe8000800044c */
[----:B------:R-:W-:Y:S04]  /*a1d0*/  STS.U16 [R7+UR76+0x10880], R71 ;  /* 0x0108804707007988 */ /* 0x000fe8000800044c */
[----:B------:R-:W-:Y:S04]  /*a1e0*/  STS.U16 [R7+UR76+0x18880], R9 ;  /* 0x0188800907007988 */ /* 0x000fe8000800044c */
[----:B------:R-:W-:Y:S04]  /*a1f0*/  STS.U16 [R7+UR76+0xc80], R65 ;  /* 0x000c804107007988 */ /* 0x000fe8000800044c */
[----:B0-----:R-:W3:Y:S04]  /*a200*/  LDL.LU R72, [R1+0x1d4] ;  /* 0x0001d40001487983 */ /* 0x001ee80000300800 */
[----:B------:R-:W-:Y:S04]  /*a210*/  STS.U16 [R7+UR76+0x8c80], R64 ;  /* 0x008c804007007988 */ /* 0x000fe8000800044c */
[----:B-1----:R-:W3:Y:S04]  /*a220*/  LDL.LU R73, [R1+0x1d0] ;  /* 0x0001d00001497983 */ /* 0x002ee80000300800 */
[----:B------:R-:W-:Y:S04]  /*a230*/  STS.U16 [R7+UR76+0x10c80], R10 ;  /* 0x010c800a07007988 */ /* 0x000fe8000800044c */
[----:B----4-:R-:W4:Y:S04]  /*a240*/  LDL.LU R12, [R1+0x1cc] ;  /* 0x0001cc00010c7983 */ /* 0x010f280000300800 */
[----:B------:R0:W-:Y:S04]  /*a250*/  STS.U16 [R7+UR76+0x18c80], R91 ;  /* 0x018c805b07007988 */ /* 0x0001e8000800044c */
[----:B------:R1:W-:Y:S04]  /*a260*/  STS.U16 [R7+UR76+0x1080], R68 ;  /* 0x0010804407007988 */ /* 0x0003e8000800044c */
[----:B0-----:R-:W4:Y:S04]  /*a270*/  LDL.LU R91, [R1+0x1c8] ;  /* 0x0001c800015b7983 */ /* 0x001f280000300800 */
[----:B------:R-:W4:Y:S04]  /*a280*/  LDL.LU R70, [R1+0x164] ;  /* 0x0001640001467983 */ /* 0x000f280000300800 */
[----:B------:R-:W4:Y:S04]  /*a290*/  LDL.LU R71, [R1+0x160] ;  /* 0x0001600001477983 */ /* 0x000f280000300800 */
[----:B-1----:R-:W4:Y:S04]  /*a2a0*/  LDL.LU R68, [R1+0x15c] ;  /* 0x00015c0001447983 */ /* 0x002f280000300800 */
[----:B------:R-:W4:Y:S04]  /*a2b0*/  LDL.LU R9, [R1+0x158] ;  /* 0x0001580001097983 */ /* 0x000f280000300800 */
[----:B------:R-:W4:Y:S04]  /*a2c0*/  LDL.LU R65, [R1+0x154] ;  /* 0x0001540001417983 */ /* 0x000f280000300800 */
[----:B--2---:R0:W-:Y:S04]  /*a2d0*/  STS.U16 [R7+UR76+0x9080], R58 ;  /* 0x0090803a07007988 */ /* 0x0041e8000800044c */
[----:B0-----:R-:W2:Y:S04]  /*a2e0*/  LDL.LU R58, [R1+0x150] ;  /* 0x00015000013a7983 */ /* 0x001ea80000300800 */
[----:B------:R-:W2:Y:S04]  /*a2f0*/  LDL.LU R64, [R1+0x14c] ;  /* 0x00014c0001407983 */ /* 0x000ea80000300800 */
[----:B------:R-:W2:Y:S01]  /*a300*/  LDL.LU R10, [R1+0x148] ;  /* 0x00014800010a7983 */ /* 0x000ea20000300800 */
[----:B------:R-:W-:-:S03]  /*a310*/  LOP3.LUT R4, R0, 0x20, RZ, 0x3c, !PT ;  /* 0x0000002000047812 */ /* 0x000fc600078e3cff */
[----:B---3--:R-:W-:Y:S04]  /*a320*/  STS.U16 [R7+UR76+0x11080], R57 ;  /* 0x0110803907007988 */ /* 0x008fe8000800044c */
        /* <DEDUP_REMOVED lines=28> */
[----:B------:R-:W-:Y:S04]  /*a4f0*/  STL.64 [R1+0x2220], R56 ;  /* 0x0022203801007387 */ /* 0x000fe80000100a00 */
        /* <DEDUP_REMOVED lines=38> */
[----:B----4-:R-:W-:Y:S04]  /*a760*/  STS.U16 [R7+UR76+0x10080], R12 ;  /* 0x0100800c07007988 */ /* 0x010fe8000800044c */
[----:B------:R-:W-:Y:S04]  /*a770*/  STL.64 [R1+0x24a0], R56 ;  /* 0x0024a03801007387 */ /* 0x000fe80000100a00 */
[----:B------:R0:W-:Y:S04]  /*a780*/  STS.U16 [R7+UR76+0x18080], R91 ;  /* 0x0180805b07007988 */ /* 0x0001e8000800044c */
[----:B------:R-:W-:Y:S04]  /*a790*/  STS.U16 [R4+UR76+0x100], R70 ;  /* 0x0001004604007988 */ /* 0x000fe8000800044c */
[----:B------:R-:W-:Y:S04]  /*a7a0*/  STS.U16 [R4+UR76+0x8100], R71 ;  /* 0x0081004704007988 */ /* 0x000fe8000800044c */
[----:B0-----:R-:W3:Y:S04]  /*a7b0*/  LDL.LU R91, [R1+0x144] ;  /* 0x00014400015b7983 */ /* 0x001ee80000300800 */
[----:B------:R0:W-:Y:S04]  /*a7c0*/  STS.U16 [R4+UR76+0x10100], R68 ;  /* 0x0101004404007988 */ /* 0x0001e8000800044c */
[----:B------:R-:W-:Y:S04]  /*a7d0*/  STS.U16 [R4+UR76+0x18100], R9 ;  /* 0x0181000904007988 */ /* 0x000fe8000800044c */
[----:B0-----:R-:W4:Y:S04]  /*a7e0*/  LDL.LU R68, [R1+0x140] ;  /* 0x0001400001447983 */ /* 0x001f280000300800 */
[----:B------:R-:W-:Y:S04]  /*a7f0*/  STS.U16 [R4+UR76+0x500], R65 ;  /* 0x0005004104007988 */ /* 0x000fe8000800044c */
[----:B--2---:R0:W-:Y:S04]  /*a800*/  STS.U16 [R4+UR76+0x8500], R58 ;  /* 0x0085003a04007988 */ /* 0x0041e8000800044c */
[----:B0-----:R-:W2:Y:S04]  /*a810*/  LDL.LU R58, [R1+0x13c] ;  /* 0x00013c00013a7983 */ /* 0x001ea80000300800 */
[----:B------:R-:W2:Y:S04]  /*a820*/  LDL.LU R7, [R1+0x138] ;  /* 0x0001380001077983 */ /* 0x000ea80000300800 */
[----:B------:R-:W2:Y:S04]  /*a830*/  LDL.LU R74, [R1+0x124] ;  /* 0x00012400014a7983 */ /* 0x000ea80000300800 */
[----:B------:R-:W2:Y:S04]  /*a840*/  LDL.LU R75, [R1+0x120] ;  /* 0x00012000014b7983 */ /* 0x000ea80000300800 */
[----:B------:R-:W2:Y:S04]  /*a850*/  LDL.LU R93, [R1+0x11c] ;  /* 0x00011c00015d7983 */ /* 0x000ea80000300800 */
[----:B------:R-:W2:Y:S04]  /*a860*/  LDL.LU R92, [R1+0x118] ;  /* 0x00011800015c7983 */ /* 0x000ea80000300800 */
[----:B------:R-:W2:Y:S04]  /*a870*/  LDL.LU R72, [R1+0x114] ;  /* 0x0001140001487983 */ /* 0x000ea80000300800 */
[----:B------:R-:W-:Y:S04]  /*a880*/  STS.U16 [R4+UR76+0x10500], R64 ;  /* 0x0105004004007988 */ /* 0x000fe8000800044c */
[----:B------:R-:W2:Y:S04]  /*a890*/  LDL.LU R73, [R1+0x110] ;  /* 0x0001100001497983 */ /* 0x000ea80000300800 */
[----:B------:R0:W-:Y:S04]  /*a8a0*/  STS.U16 [R4+UR76+0x18500], R10 ;  /* 0x0185000a04007988 */ /* 0x0001e8000800044c */
[----:B------:R-:W2:Y:S04]  /*a8b0*/  LDL.LU R12, [R1+0x10c] ;  /* 0x00010c00010c7983 */ /* 0x000ea80000300800 */
[----:B0-----:R-:W2:Y:S04]  /*a8c0*/  LDL.LU R10, [R1+0x108] ;  /* 0x00010800010a7983 */ /* 0x001ea80000300800 */
[----:B------:R-:W2:Y:S04]  /*a8d0*/  LDL.LU R70, [R1+0x104] ;  /* 0x0001040001467983 */ /* 0x000ea80000300800 */
[----:B------:R-:W2:Y:S04]  /*a8e0*/  LDL.LU R71, [R1+0x100] ;  /* 0x0001000001477983 */ /* 0x000ea80000300800 */
[----:B---3--:R0:W-:Y:S04]  /*a8f0*/  STS.U16 [R4+UR76+0x900], R91 ;  /* 0x0009005b04007988 */ /* 0x0081e8000800044c */
[----:B0-----:R-:W3:Y:S04]  /*a900*/  LDL.LU R91, [R1+0xfc] ;  /* 0x0000fc00015b7983 */ /* 0x001ee80000300800 */
[----:B------:R-:W3:Y:S04]  /*a910*/  LDL.LU R9, [R1+0xf8] ;  /* 0x0000f80001097983 */ /* 0x000ee80000300800 */
[----:B----4-:R0:W-:Y:S04]  /*a920*/  STS.U16 [R4+UR76+0x8900], R68 ;  /* 0x0089004404007988 */ /* 0x0101e8000800044c */
[----:B------:R-:W4:Y:S04]  /*a930*/  LDL.LU R65, [R1+0xf4] ;  /* 0x0000f40001417983 */ /* 0x000f280000300800 */
[----:B0-----:R-:W4:Y:S04]  /*a940*/  LDL.LU R68, [R1+0xf0] ;  /* 0x0000f00001447983 */ /* 0x001f280000300800 */
[----:B--2---:R0:W-:Y:S04]  /*a950*/  STS.U16 [R4+UR76+0x10900], R58 ;  /* 0x0109003a04007988 */ /* 0x0041e8000800044c */
[----:B------:R-:W2:Y:S04]  /*a960*/  LDL.LU R64, [R1+0xec] ;  /* 0x0000ec0001407983 */ /* 0x000ea80000300800 */
[----:B0-----:R-:W2:Y:S04]  /*a970*/  LDL.LU R58, [R1+0xe8] ;  /* 0x0000e800013a7983 */ /* 0x001ea80000300800 */
        /* <DEDUP_REMOVED lines=8> */
[----:B------:R0:W-:Y:S04]  /*aa00*/  STS.U16 [R4+UR76+0x19100], R10 ;  /* 0x0191000a04007988 */ /* 0x0001e8000800044c */
[----:B------:R-:W-:Y:S04]  /*aa10*/  STS.U16 [R4+UR76+0x1500], R70 ;  /* 0x0015004604007988 */ /* 0x000fe8000800044c */
[----:B------:R-:W-:Y:S04]  /*aa20*/  STS.U16 [R4+UR76+0x9500], R71 ;  /* 0x0095004704007988 */ /* 0x000fe8000800044c */
[----:B0-----:R-:W2:Y:S04]  /*aa30*/  LDL.LU R10, [R1+0xe4] ;  /* 0x0000e400010a7983 */ /* 0x001ea80000300800 */
[----:B---3--:R0:W-:Y:S04]  /*aa40*/  STS.U16 [R4+UR76+0x11500], R91 ;  /* 0x0115005b04007988 */ /* 0x0081e8000800044c */
[----:B------:R-:W-:Y:S04]  /*aa50*/  STS.U16 [R4+UR76+0x19500], R9 ;  /* 0x0195000904007988 */ /* 0x000fe8000800044c */
[----:B0-----:R-:W3:Y:S04]  /*aa60*/  LDL.LU R91, [R1+0xe0] ;  /* 0x0000e000015b7983 */ /* 0x001ee80000300800 */
[----:B----4-:R-:W-:Y:S04]  /*aa70*/  STS.U16 [R4+UR76+0x1900], R65 ;  /* 0x0019004104007988 */ /* 0x010fe8000800044c */
[----:B------:R0:W-:Y:S04]  /*aa80*/  STS.U16 [R4+UR76+0x9900], R68 ;  /* 0x0099004404007988 */ /* 0x0001e8000800044c */
[----:B0-----:R-:W4:Y:S04]  /*aa90*/  LDL.LU R68, [R1+0xdc] ;  /* 0x0000dc0001447983 */ /* 0x001f280000300800 */
[----:B------:R-:W4:Y:S04]  /*aaa0*/  LDL.LU R7, [R1+0xd8] ;  /* 0x0000d80001077983 */ /* 0x000f280000300800 */
[----:B------:R-:W4:Y:S04]  /*aab0*/  LDL.LU R74, [R1+0xd4] ;  /* 0x0000d400014a7983 */ /* 0x000f280000300800 */
[----:B------:R-:W4:Y:S04]  /*aac0*/  LDL.LU R75, [R1+0xd0] ;  /* 0x0000d000014b7983 */ /* 0x000f280000300800 */
[----:B------:R-:W4:Y:S04]  /*aad0*/  LDL.LU R93, [R1+0xcc] ;  /* 0x0000cc00015d7983 */ /* 0x000f280000300800 */
[----:B------:R-:W4:Y:S04]  /*aae0*/  LDL.LU R92, [R1+0xc8] ;  /* 0x0000c800015c7983 */ /* 0x000f280000300800 */
[----:B------:R-:W4:Y:S04]  /*aaf0*/  LDL.LU R72, [R1+0x64] ;  /* 0x0000640001487983 */ /* 0x000f280000300800 */
[----:B--2---:R-:W-:Y:S04]  /*ab00*/  STS.U16 [R4+UR76+0x11900], R64 ;  /* 0x0119004004007988 */ /* 0x004fe8000800044c */
[----:B------:R-:W2:Y:S04]  /*ab10*/  LDL.LU R73, [R1+0x60] ;  /* 0x0000600001497983 */ /* 0x000ea80000300800 */
[----:B------:R0:W-:Y:S04]  /*ab20*/  STS.U16 [R4+UR76+0x19900], R58 ;  /* 0x0199003a04007988 */ /* 0x0001e8000800044c */
[----:B------:R-:W2:Y:S04]  /*ab30*/  LDL.LU R12, [R1+0x5c] ;  /* 0x00005c00010c7983 */ /* 0x000ea80000300800 */
[----:B0-----:R-:W2:Y:S04]  /*ab40*/  LDL.LU R58, [R1+0x58] ;  /* 0x00005800013a7983 */ /* 0x001ea80000300800 */
[----:B------:R-:W2:Y:S04]  /*ab50*/  LDL.LU R70, [R1+0x54] ;  /* 0x0000540001467983 */ /* 0x000ea80000300800 */
[----:B------:R-:W2:Y:S04]  /*ab60*/  LDL.LU R71, [R1+0x50] ;  /* 0x0000500001477983 */ /* 0x000ea80000300800 */
[----:B------:R0:W-:Y:S04]  /*ab70*/  STS.U16 [R4+UR76+0x1d00], R10 ;  /* 0x001d000a04007988 */ /* 0x0001e8000800044c */
[----:B------:R-:W2:Y:S04]  /*ab80*/  LDL.LU R9, [R1+0x4c] ;  /* 0x00004c0001097983 */ /* 0x000ea80000300800 */
[----:B------:R-:W2:Y:S04]  /*ab90*/  LDL.LU R65, [R1+0x48] ;  /* 0x0000480001417983 */ /* 0x000ea80000300800 */
[----:B------:R-:W2:Y:S04]  /*aba0*/  LDL.LU R64, [R1+0x44] ;  /* 0x0000440001407983 */ /* 0x000ea80000300800 */
[----:B0-----:R-:W2:Y:S04]  /*abb0*/  LDL.LU R10, [R1+0x40] ;  /* 0x00004000010a7983 */ /* 0x001ea80000300800 */
[----:B---3--:R0:W-:Y:S04]  /*abc0*/  STS.U16 [R4+UR76+0x9d00], R91 ;  /* 0x009d005b04007988 */ /* 0x0081e8000800044c */
[----:B0-----:R-:W3:Y:S04]  /*abd0*/  LDL.LU R91, [R1+0x3c] ;  /* 0x00003c00015b7983 */ /* 0x001ee80000300800 */
[----:B----4-:R0:W-:Y:S04]  /*abe0*/  STS.U16 [R4+UR76+0x11d00], R68 ;  /* 0x011d004404007988 */ /* 0x0101e8000800044c */
[----:B------:R-:W-:Y:S04]  /*abf0*/  STS.U16 [R4+UR76+0x19d00], R7 ;  /* 0x019d000704007988 */ /* 0x000fe8000800044c */
[----:B------:R-:W-:Y:S04]  /*ac00*/  STS.U16 [R4+UR76+0x2100], R74 ;  /* 0x0021004a04007988 */ /* 0x000fe8000800044c */
[----:B------:R-:W-:Y:S04]  /*ac10*/  STS.U16 [R4+UR76+0xa100], R75 ;  /* 0x00a1004b04007988 */ /* 0x000fe8000800044c */
[----:B------:R-:W-:Y:S04]  /*ac20*/  STS.U16 [R4+UR76+0x12100], R93 ;  /* 0x0121005d04007988 */ /* 0x000fe8000800044c */
[----:B------:R-:W-:Y:S04]  /*ac30*/  STS.U16 [R4+UR76+0x1a100], R92 ;  /* 0x01a1005c04007988 */ /* 0x000fe8000800044c */
[----:B------:R-:W-:Y:S04]  /*ac40*/  STS.U16 [R4+UR76+0x2500], R72 ;  /* 0x0025004804007988 */ /* 0x000fe8000800044c */
[----:B0-----:R-:W4:Y:S04]  /*ac50*/  LDL.LU R68, [R1+0x38] ;  /* 0x0000380001447983 */ /* 0x001f280000300800 */
[----:B--2---:R-:W-:Y:S04]  /*ac60*/  STS.U16 [R4+UR76+0xa500], R73 ;  /* 0x00a5004904007988 */ /* 0x004fe8000800044c */
[----:B------:R-:W-:Y:S04]  /*ac70*/  STS.U16 [R4+UR76+0x12500], R12 ;  /* 0x0125000c04007988 */ /* 0x000fe8000800044c */
[----:B------:R0:W-:Y:S04]  /*ac80*/  STS.U16 [R4+UR76+0x1a500], R58 ;  /* 0x01a5003a04007988 */ /* 0x0001e8000800044c */
[----:B------:R-:W-:Y:S04]  /*ac90*/  STS.U16 [R4+UR76+0x2900], R70 ;  /* 0x0029004604007988 */ /* 0x000fe8000800044c */
[----:B0-----:R-:W2:Y:S04]  /*aca0*/  LDL.LU R58, [R1+0x34] ;  /* 0x00003400013a7983 */ /* 0x001ea80000300800 */
[----:B------:R0:W-:Y:S04]  /*acb0*/  STS.U16 [R4+UR76+0xa900], R71 ;  /* 0x00a9004704007988 */ /* 0x0001e8000800044c */
[----:B0-----:R-:W2:Y:S04]  /*acc0*/  LDL.LU R71, [R1+0x30] ;  /* 0x0000300001477983 */ /* 0x001ea80000300800 */
[----:B------:R-:W2:Y:S04]  /*acd0*/  LDL.LU R70, [R1+0x2c] ;  /* 0x00002c0001467983 */ /* 0x000ea80000300800 */
[----:B------:R-:W2:Y:S04]  /*ace0*/  LDL.LU R92, [R1+0x28] ;  /* 0x00002800015c7983 */ /* 0x000ea80000300800 */
[----:B------:R0:W-:Y:S04]  /*acf0*/  STS.U16 [R4+UR76+0x12900], R9 ;  /* 0x0129000904007988 */ /* 0x0001e8000800044c */
[----:B------:R-:W2:Y:S04]  /*ad00*/  LDL.LU R93, [R1+0x24] ;  /* 0x00002400015d7983 */ /* 0x000ea80000300800 */
[----:B------:R-:W-:Y:S04]  /*ad10*/  STS.U16 [R4+UR76+0x1a900], R65 ;  /* 0x01a9004104007988 */ /* 0x000fe8000800044c */
[----:B------:R-:W2:Y:S04]  /*ad20*/  LDL.LU R12, [R1+0x20] ;  /* 0x00002000010c7983 */ /* 0x000ea80000300800 */
[----:B------:R1:W-:Y:S04]  /*ad30*/  STS.U16 [R4+UR76+0x2d00], R64 ;  /* 0x002d004004007988 */ /* 0x0003e8000800044c */
[----:B0-----:R-:W2:Y:S04]  /*ad40*/  LDL.LU R9, [R1+0x1c] ;  /* 0x00001c0001097983 */ /* 0x001ea80000300800 */
[----:B------:R0:W-:Y:S04]  /*ad50*/  STS.U16 [R4+UR76+0xad00], R10 ;  /* 0x00ad000a04007988 */ /* 0x0001e8000800044c */
[----:B-1----:R-:W2:Y:S04]  /*ad60*/  LDL.LU R64, [R1+0x18] ;  /* 0x0000180001407983 */ /* 0x002ea80000300800 */
[----:B------:R-:W2:Y:S04]  /*ad70*/  LDL.LU R65, [R1+0x14] ;  /* 0x0000140001417983 */ /* 0x000ea80000300800 */
[----:B0-----:R-:W2:Y:S04]  /*ad80*/  LDL.LU R10, [R1+0x10] ;  /* 0x00001000010a7983 */ /* 0x001ea80000300800 */
[----:B---3--:R0:W-:Y:S04]  /*ad90*/  STS.U16 [R4+UR76+0x12d00], R91 ;  /* 0x012d005b04007988 */ /* 0x0081e8000800044c */
[----:B0-----:R-:W3:Y:S04]  /*ada0*/  LDL.LU R91, [R1+0xc] ;  /* 0x00000c00015b7983 */ /* 0x001ee80000300800 */
[----:B------:R-:W3:Y:S04]  /*adb0*/  LDL.LU R7, [R1+0x8] ;  /* 0x0000080001077983 */ /* 0x000ee80000300800 */
[----:B----4-:R0:W-:Y:S04]  /*adc0*/  STS.U16 [R4+UR76+0x1ad00], R68 ;  /* 0x01ad004404007988 */ /* 0x0101e8000800044c */
[----:B0-----:R-:W4:Y:S04]  /*add0*/  LDL.LU R68, [R1+0x1e4] ;  /* 0x0001e40001447983 */ /* 0x001f280000300800 */
[----:B--2---:R0:W-:Y:S04]  /*ade0*/  STS.U16 [R4+UR76+0x3100], R58 ;  /* 0x0031003a04007988 */ /* 0x0041e8000800044c */
[----:B0-----:R-:W2:Y:S04]  /*adf0*/  LDL.LU R58, [R1+0x1e0] ;  /* 0x0001e000013a7983 */ /* 0x001ea80000300800 */
[----:B------:R-:W2:Y:S04]  /*ae00*/  LDL.LU R74, [R1+0x1dc] ;  /* 0x0001dc00014a7983 */ /* 0x000ea80000300800 */
[----:B------:R-:W2:Y:S04]  /*ae10*/  LDL.LU R75, [R1+0x1d8] ;  /* 0x0001d800014b7983 */ /* 0x000ea80000300800 */
[----:B------:R0:W-:Y:S04]  /*ae20*/  STS.U16 [R4+UR76+0xb100], R71 ;  /* 0x00b1004704007988 */ /* 0x0001e8000800044c */
[----:B------:R-:W2:Y:S04]  /*ae30*/  LDL.LU R72, [R1+0x204] ;  /* 0x0002040001487983 */ /* 0x000ea80000300800 */
[----:B0-----:R-:W2:Y:S04]  /*ae40*/  LDL.LU R71, [R1+0x200] ;  /* 0x0002000001477983 */ /* 0x001ea80000300800 */
[----:B------:R0:W-:Y:S04]  /*ae50*/  STS.U16 [R4+UR76+0x13100], R70 ;  /* 0x0131004604007988 */ /* 0x0001e8000800044c */
[----:B------:R-:W2:Y:S04]  /*ae60*/  LDL.LU R73, [R1+0x1fc] ;  /* 0x0001fc0001497983 */ /* 0x000ea80000300800 */
[----:B0-----:R-:W2:Y:S04]  /*ae70*/  LDL.LU R70, [R1+0x1f8] ;  /* 0x0001f80001467983 */ /* 0x001ea80000300800 */
[----:B------:R0:W-:Y:S04]  /*ae80*/  STS.U16 [R4+UR76+0x1b100], R92 ;  /* 0x01b1005c04007988 */ /* 0x0001e8000800044c */
[----:B------:R1:W-:Y:S04]  /*ae90*/  STS.U16 [R4+UR76+0x3500], R93 ;  /* 0x0035005d04007988 */ /* 0x0003e8000800044c */
[----:B------:R0:W-:Y:S04]  /*aea0*/  STS.U16 [R4+UR76+0xb500], R12 ;  /* 0x00b5000c04007988 */ /* 0x0001e8000800044c */
[----:B------:R0:W-:Y:S04]  /*aeb0*/  STS.U16 [R4+UR76+0x13500], R9 ;  /* 0x0135000904007988 */ /* 0x0001e8000800044c */
[----:B------:R0:W-:Y:S04]  /*aec0*/  STS.U16 [R4+UR76+0x1b500], R64 ;  /* 0x01b5004004007988 */ /* 0x0001e8000800044c */
[----:B------:R1:W-:Y:S04]  /*aed0*/  STS.U16 [R4+UR76+0x3900], R65 ;  /* 0x0039004104007988 */ /* 0x0003e8000800044c */
[----:B------:R1:W-:Y:S04]  /*aee0*/  STS.U16 [R4+UR76+0xb900], R10 ;  /* 0x00b9000a04007988 */ /* 0x0003e8000800044c */
[----:B0-----:R-:W2:Y:S04]  /*aef0*/  LDL.LU R92, [R1+0x25a8] ;  /* 0x0025a800015c7983 */ /* 0x001ea80000300800 */
[----:B-1----:R-:W2:Y:S04]  /*af00*/  LDL.LU R93, [R1+0x25a4] ;  /* 0x0025a400015d7983 */ /* 0x002ea80000300800 */
[----:B------:R-:W2:Y:S04]  /*af10*/  LDL.LU R12, [R1+0x25a0] ;  /* 0x0025a000010c7983 */ /* 0x000ea80000300800 */
[----:B------:R-:W2:Y:S04]  /*af20*/  LDL.LU R9, [R1+0x259c] ;  /* 0x00259c0001097983 */ /* 0x000ea80000300800 */
[----:B------:R-:W2:Y:S04]  /*af30*/  LDL.LU R64, [R1+0x2598] ;  /* 0x0025980001407983 */ /* 0x000ea80000300800 */
[----:B------:R-:W2:Y:S01]  /*af40*/  LDL.LU R65, [R1+0x2594] ;  /* 0x0025940001417983 */ /* 0x000ea20000300800 */
[----:B------:R-:W-:-:S03]  /*af50*/  PRMT R6, RZ, 0x7610, R6 ;  /* 0x00007610ff067816 */ /* 0x000fc60000000006 */
[----:B------:R-:W2:Y:S04]  /*af60*/  LDL.LU R10, [R1+0x2590] ;  /* 0x00259000010a7983 */ /* 0x000ea80000300800 */
[----:B---3--:R0:W-:Y:S04]  /*af70*/  STS.U16 [R4+UR76+0x13900], R91 ;  /* 0x0139005b04007988 */ /* 0x0081e8000800044c */
[----:B------:R1:W-:Y:S04]  /*af80*/  STS.U16 [R4+UR76+0x1b900], R7 ;  /* 0x01b9000704007988 */ /* 0x0003e8000800044c */
[----:B0-----:R-:W3:Y:S01]  /*af90*/  LDL.LU R91, [R1+0x258c] ;  /* 0x00258c00015b7983 */ /* 0x001ee20000300800 */
[----:B-1----:R-:W-:-:S03]  /*afa0*/  LOP3.LUT R7, R0, 0x30, RZ, 0x3c, !PT ;  /* 0x0000003000077812 */ /* 0x002fc600078e3cff */
[----:B----4-:R0:W-:Y:S04]  /*afb0*/  STS.U16 [R4+UR76+0x3d00], R68 ;  /* 0x003d004404007988 */ /* 0x0101e8000800044c */
[----:B0-----:R-:W4:Y:S04]  /*afc0*/  LDL.LU R68, [R1+0x2588] ;  /* 0x0025880001447983 */ /* 0x001f280000300800 */
[----:B--2---:R0:W-:Y:S04]  /*afd0*/  STS.U16 [R4+UR76+0xbd00], R58 ;  /* 0x00bd003a04007988 */ /* 0x0041e8000800044c */
[----:B------:R-:W-:Y:S04]  /*afe0*/  STS.U16 [R4+UR76+0x13d00], R74 ;  /* 0x013d004a04007988 */ /* 0x000fe8000800044c */
[----:B------:R-:W-:Y:S04]  /*aff0*/  STS.U16 [R4+UR76+0x1bd00], R75 ;  /* 0x01bd004b04007988 */ /* 0x000fe8000800044c */
[----:B0-----:R-:W2:Y:S04]  /*b000*/  LDL.LU R58, [R1+0x2584] ;  /* 0x00258400013a7983 */ /* 0x001ea80000300800 */
[----:B------:R-:W-:Y:S04]  /*b010*/  STS.U16 [R7+UR76+0x180], R72 ;  /* 0x0001804807007988 */ /* 0x000fe8000800044c */
[----:B------:R0:W-:Y:S04]  /*b020*/  STS.U16 [R7+UR76+0x8180], R71 ;  /* 0x0081804707007988 */ /* 0x0001e8000800044c */
[----:B------:R-:W-:Y:S01]  /*b030*/  STS.U16 [R7+UR76+0x10180], R73 ;  /* 0x0101804907007988 */ /* 0x000fe2000800044c */
[----:B0-----:R-:W-:-:S03]  /*b040*/  IMAD R71, R90, 0xb, RZ ;  /* 0x0000000b5a477824 */ /* 0x001fc600078e02ff */
[----:B------:R0:W-:Y:S02]  /*b050*/  STS.U16 [R7+UR76+0x18180], R70 ;  /* 0x0181804607007988 */ /* 0x0001e4000800044c */
[----:B0-----:R-:W-:-:S05]  /*b060*/  IMAD.WIDE R70, R71, 0x2, R82 ;  /* 0x0000000247467825 */ /* 0x001fca00078e0252 */
[----:B------:R0:W3:Y:S01]  /*b070*/  @!P5 LDG.E.U16 R6, desc[UR6][R70.64] ;  /* 0x000000064606d981 */ /* 0x0000e2000c1e1500 */
[----:B------:R-:W-:-:S05]  /*b080*/  VIADD R4, R11, 0xfffffff1 ;  /* 0xfffffff10b047836 */ /* 0x000fca0000000000 */
[----:B------:R-:W-:Y:S01]  /*b090*/  ISETP.GE.U32.AND P5, PT, R4, 0x7fffff72, PT ;  /* 0x7fffff720400780c */ /* 0x000fe20003fa6070 */
[----:B------:R-:W-:-:S04]  /*b0a0*/  IMAD R4, R90, 0xc, RZ ;  /* 0x0000000c5a047824 */ /* 0x000fc800078e02ff */
[----:B------:R-:W-:Y:S01]  /*b0b0*/  IMAD.WIDE R74, R4, 0x2, R86 ;  /* 0x00000002044a7825 */ /* 0x000fe200078e0256 */
[----:B------:R-:W-:-:S03]  /*b0c0*/  PRMT R92, RZ, 0x7610, R92 ;  /* 0x00007610ff5c7816 */ /* 0x000fc6000000005c */
[----:B------:R-:W-:Y:S01]  /*b0d0*/  IMAD.WIDE R72, R4, 0x2, R84 ;  /* 0x0000000204487825 */ /* 0x000fe200078e0254 */
[----:B------:R-:W-:Y:S02]  /*b0e0*/  PRMT R93, RZ, 0x7610, R93 ;  /* 0x00007610ff5d7816 */ /* 0x000fe4000000005d */
[----:B------:R-:W3:Y:S01]  /*b0f0*/  @!P4 LDG.E.U16 R92, desc[UR6][R74.64] ;  /* 0x000000064a5cc981 */ /* 0x000ee2000c1e1500 */
[----:B------:R-:W-:Y:S02]  /*b100*/  PRMT R64, RZ, 0x7610, R64 ;  /* 0x00007610ff407816 */ /* 0x000fe40000000040 */
[----:B------:R-:W-:-:S06]  /*b110*/  PRMT R65, RZ, 0x7610, R65 ;  /* 0x00007610ff417816 */ /* 0x000fcc0000000041 */
[----:B------:R1:W3:Y:S04]  /*b120*/  @!P4 LDG.E.U16 R65, desc[UR6][R72.64] ;  /* 0x000000064841c981 */ /* 0x0002e8000c1e1500 */
[----:B--2---:R2:W-:Y:S04]  /*b130*/  STS.U16 [R7+UR76+0x580], R58 ;  /* 0x0005803a07007988 */ /* 0x0045e8000800044c */
[----:B----4-:R4:W-:Y:S04]  /*b140*/  STS.U16 [R7+UR76+0x8580], R68 ;  /* 0x0085804407007988 */ /* 0x0109e8000800044c */
[----:B---3--:R3:W-:Y:S04]  /*b150*/  STS.U16 [R7+UR76+0x10580], R91 ;  /* 0x0105805b07007988 */ /* 0x0087e8000800044c */
[----:B--2---:R-:W2:Y:S04]  /*b160*/  LDL.LU R58, [R1+0x2580] ;  /* 0x00258000013a7983 */ /* 0x004ea80000300800 */
[----:B------:R0:W-:Y:S04]  /*b170*/  STL.64 [R1+0xd48], R70 ;  /* 0x000d484601007387 */ /* 0x0001e80000100a00 */
[----:B----4-:R-:W4:Y:S04]  /*b180*/  LDL.LU R68, [R1+0x257c] ;  /* 0x00257c0001447983 */ /* 0x010f280000300800 */
[----:B---3--:R-:W3:Y:S04]  /*b190*/  LDL.LU R91, [R1+0x2578] ;  /* 0x00257800015b7983 */ /* 0x008ee80000300800 */
[----:B------:R-:W-:Y:S01]  /*b1a0*/  STL [R1+0x21f8], R59 ;  /* 0x0021f83b01007387 */ /* 0x000fe20000100800 */
[----:B0-----:R-:W-:-:S05]  /*b1b0*/  IMAD.WIDE R70, R4, 0x2, R82 ;  /* 0x0000000204467825 */ /* 0x001fca00078e0252 */
[----:B------:R0:W2:Y:S04]  /*b1c0*/  @!P4 LDG.E.U16 R64, desc[UR6][R70.64] ;  /* 0x000000064640c981 */ /* 0x0000a8000c1e1500 */
[----:B------:R0:W-:Y:S02]  /*b1d0*/  STL [R1+0xf88], R6 ;  /* 0x000f880601007387 */ /* 0x0001e40000100800 */
[----:B0-----:R-:W-:-:S05]  /*b1e0*/  IMAD.WIDE R6, R4, 0x2, R88 ;  /* 0x0000000204067825 */ /* 0x001fca00078e0258 */
[----:B------:R0:W-:Y:S04]  /*b1f0*/  STL.64 [R1+0xd40], R6 ;  /* 0x000d400601007387 */ /* 0x0001e80000100a00 */
[----:B------:R0:W-:Y:S04]  /*b200*/  STL.64 [R1+0xd38], R74 ;  /* 0x000d384a01007387 */ /* 0x0001e80000100a00 */
[----:B------:R-:W2:Y:S04]  /*b210*/  @!P4 LDG.E.U16 R93, desc[UR6][R6.64] ;  /* 0x00000006065dc981 */ /* 0x000ea8000c1e1500 */
[----:B0-----:R-:W3:Y:S04]  /*b220*/  LDL.LU.64 R6, [R1+0x2570] ;  /* 0x0025700001067983 */ /* 0x001ee80000300a00 */
[----:B------:R1:W-:Y:S04]  /*b230*/  STL.64 [R1+0xd30], R72 ;  /* 0x000d304801007387 */ /* 0x0003e80000100a00 */
[----:B------:R-:W4:Y:S01]  /*b240*/  LDL.LU.64 R74, [R1+0x2568] ;  /* 0x00256800014a7983 */ /* 0x000f220000300a00 */
[----:B------:R-:W-:-:S02]  /*b250*/  VIADD R5, R11, 0xfffffff2 ;  /* 0xfffffff20b057836 */ /* 0x000fc40000000000 */
[----:B------:R-:W-:-:S03]  /*b260*/  VIADD R4, R11, 0xfffffff0 ;  /* 0xfffffff00b047836 */ /* 0x000fc60000000000 */
[----:B------:R-:W-:Y:S01]  /*b270*/  ISETP.GE.U32.AND P2, PT, R5, 0x7fffff73, PT ;  /* 0x7fffff730500780c */ /* 0x000fe20003f46070 */
[----:B------:R0:W-:Y:S01]  /*b280*/  STL.64 [R1+0xd28], R70 ;  /* 0x000d284601007387 */ /* 0x0001e20000100a00 */
[----:B------:R-:W-:Y:S01]  /*b290*/  ISETP.GE.U32.AND P4, PT, R4, 0x7fffff71, PT ;  /* 0x7fffff710400780c */ /* 0x000fe20003f86070 */
[----:B------:R-:W-:Y:S02]  /*b2a0*/  IMAD R4, R90, 0xd, RZ ;  /* 0x0000000d5a047824 */ /* 0x000fe400078e02ff */
[----:B------:R-:W-:Y:S02]  /*b2b0*/  STL [R1+0x1170], R92 ;  /* 0x0011705c01007387 */ /* 0x000fe40000100800 */
[----:B-1----:R-:W-:-:S04]  /*b2c0*/  IMAD.WIDE R72, R4, 0x2, R84 ;  /* 0x0000000204487825 */ /* 0x002fc800078e0254 */
[C---:B0-----:R-:W-:Y:S01]  /*b2d0*/  IMAD.WIDE R70, R4.reuse, 0x2, R82 ;  /* 0x0000000204467825 */ /* 0x041fe200078e0252 */
[----:B--2---:R0:W-:Y:S04]  /*b2e0*/  STL [R1+0x1174], R93 ;  /* 0x0011745d01007387 */ /* 0x0041e80000100800 */
[----:B------:R-:W-:Y:S04]  /*b2f0*/  STL [R1+0x1168], R64 ;  /* 0x0011684001007387 */ /* 0x000fe80000100800 */
[----:B------:R1:W-:Y:S01]  /*b300*/  STL [R1+0x116c], R65 ;  /* 0x00116c4101007387 */ /* 0x0003e20000100800 */
[----:B---3--:R-:W-:Y:S01]  /*b310*/  PRMT R6, RZ, 0x7610, R6 ;  /* 0x00007610ff067816 */ /* 0x008fe20000000006 */
[----:B0-----:R-:W-:Y:S01]  /*b320*/  IMAD.WIDE R92, R4, 0x2, R88 ;  /* 0x00000002045c7825 */ /* 0x001fe200078e0258 */
[----:B------:R-:W-:-:S02]  /*b330*/  PRMT R7, RZ, 0x7610, R7 ;  /* 0x00007610ff077816 */ /* 0x000fc40000000007 */
[----:B----4-:R-:W-:Y:S01]  /*b340*/  PRMT R75, RZ, 0x7610, R75 ;  /* 0x00007610ff4b7816 */ /* 0x010fe2000000004b */
[----:B-1----:R-:W-:Y:S01]  /*b350*/  IMAD.WIDE R64, R4, 0x2, R86 ;  /* 0x0000000204407825 */ /* 0x002fe200078e0256 */
[----:B------:R-:W-:Y:S01]  /*b360*/  PRMT R74, RZ, 0x7610, R74 ;  /* 0x00007610ff4a7816 */ /* 0x000fe2000000004a */
[----:B------:R0:W-:Y:S04]  /*b370*/  STL.64 [R1+0xd20], R92 ;  /* 0x000d205c01007387 */ /* 0x0001e80000100a00 */
[----:B------:R-:W2:Y:S04]  /*b380*/  @!P2 LDG.E.U16 R6, desc[UR6][R70.64] ;  /* 0x000000064606a981 */ /* 0x000ea8000c1e1500 */
[----:B------:R1:W-:Y:S04]  /*b390*/  STL.64 [R1+0xd18], R64 ;  /* 0x000d184001007387 */ /* 0x0003e80000100a00 */
[----:B------:R-:W3:Y:S04]  /*b3a0*/  @!P2 LDG.E.U16 R75, desc[UR6][R92.64] ;  /* 0x000000065c4ba981 */ /* 0x000ee8000c1e1500 */
[----:B------:R4:W3:Y:S04]  /*b3b0*/  @!P2 LDG.E.U16 R7, desc[UR6][R72.64] ;  /* 0x000000064807a981 */ /* 0x0008e8000c1e1500 */
[----:B------:R-:W3:Y:S04]  /*b3c0*/  @!P2 LDG.E.U16 R74, desc[UR6][R64.64] ;  /* 0x00000006404aa981 */ /* 0x000ee8000c1e1500 */
[----:B0-----:R-:W3:Y:S04]  /*b3d0*/  LDL.LU.64 R92, [R1+0x2560] ;  /* 0x00256000015c7983 */ /* 0x001ee80000300a00 */
[----:B------:R4:W-:Y:S04]  /*b3e0*/  STL.64 [R1+0xd10], R72 ;  /* 0x000d104801007387 */ /* 0x0009e80000100a00 */
[----:B-1----:R-:W3:Y:S01]  /*b3f0*/  LDL.LU.64 R64, [R1+0x2558] ;  /* 0x0025580001407983 */ /* 0x002ee20000300a00 */
[----:B------:R-:W-:-:S03]  /*b400*/  VIADD R4, R11, 0xffffffec ;  /* 0xffffffec0b047836 */ /* 0x000fc60000000000 */
[----:B------:R0:W-:Y:S02]  /*b410*/  STL.64 [R1+0xd08], R70 ;  /* 0x000d084601007387 */ /* 0x0001e40000100a00 */
[----:B------:R-:W-:Y:S01]  /*b420*/  ISETP.GE.U32.AND P2, PT, R4, 0x7fffff6d, PT ;  /* 0x7fffff6d0400780c */ /* 0x000fe20003f46070 */
[----:B------:R-:W-:-:S04]  /*b430*/  IMAD R4, R90, 0xe, RZ ;  /* 0x0000000e5a047824 */ /* 0x000fc800078e02ff */
[----:B----4-:R-:W-:-:S04]  /*b440*/  IMAD.WIDE R72, R4, 0x2, R86 ;  /* 0x0000000204487825 */ /* 0x010fc800078e0256 */
[C---:B0-----:R-:W-:Y:S01]  /*b450*/  IMAD.WIDE R70, R4.reuse, 0x2, R82 ;  /* 0x0000000204467825 */ /* 0x041fe200078e0252 */
[----:B--2---:R-:W-:Y:S04]  /*b460*/  STL [R1+0x1258], R6 ;  /* 0x0012580601007387 */ /* 0x004fe80000100800 */
[----:B---3--:R0:W-:Y:S04]  /*b470*/  STL [R1+0x125c], R7 ;  /* 0x00125c0701007387 */ /* 0x0081e80000100800 */
[----:B------:R-:W-:Y:S01]  /*b480*/  STL [R1+0x1260], R74 ;  /* 0x0012604a01007387 */ /* 0x000fe20000100800 */
[----:B------:R-:W-:Y:S01]  /*b490*/  PRMT R93, RZ, 0x7610, R93 ;  /* 0x00007610ff5d7816 */ /* 0x000fe2000000005d */
[----:B0-----:R-:W-:Y:S01]  /*b4a0*/  IMAD.WIDE R6, R4, 0x2, R88 ;  /* 0x0000000204067825 */ /* 0x001fe200078e0258 */
[----:B------:R-:W-:Y:S01]  /*b4b0*/  PRMT R92, RZ, 0x7610, R92 ;  /* 0x00007610ff5c7816 */ /* 0x000fe2000000005c */
[----:B------:R0:W-:Y:S04]  /*b4c0*/  STL [R1+0x1264], R75 ;  /* 0x0012644b01007387 */ /* 0x0001e80000100800 */
[----:B------:R1:W-:Y:S01]  /*b4d0*/  STL.64 [R1+0xd00], R6 ;  /* 0x000d000601007387 */ /* 0x0003e20000100a00 */
[----:B------:R-:W-:-:S02]  /*b4e0*/  PRMT R64, RZ, 0x7610, R64 ;  /* 0x00007610ff407816 */ /* 0x000fc40000000040 */
[----:B------:R-:W-:Y:S01]  /*b4f0*/  PRMT R65, RZ, 0x7610, R65 ;  /* 0x00007610ff417816 */ /* 0x000fe20000000041 */
[----:B------:R-:W2:Y:S01]  /*b500*/  @!P5 LDG.E.U16 R93, desc[UR6][R6.64] ;  /* 0x00000006065dd981 */ /* 0x000ea2000c1e1500 */
[----:B0-----:R-:W-:-:S03]  /*b510*/  IMAD.WIDE R74, R4, 0x2, R84 ;  /* 0x00000002044a7825 */ /* 0x001fc600078e0254 */
[----:B------:R0:W-:Y:S04]  /*b520*/  STL.64 [R1+0xcf8], R72 ;  /* 0x000cf84801007387 */ /* 0x0001e80000100a00 */
[----:B------:R-:W3:Y:S04]  /*b530*/  @!P5 LDG.E.U16 R92, desc[UR6][R72.64] ;  /* 0x00000006485cd981 */ /* 0x000ee8000c1e1500 */
[----:B-1----:R-:W4:Y:S04]  /*b540*/  LDL.LU.64 R6, [R1+0x2550] ;  /* 0x0025500001067983 */ /* 0x002f280000300a00 */
[----:B------:R1:W-:Y:S04]  /*b550*/  STL.64 [R1+0xcf0], R74 ;  /* 0x000cf04a01007387 */ /* 0x0003e80000100a00 */
[----:B0-----:R-:W4:Y:S04]  /*b560*/  LDL.LU.64 R72, [R1+0x2548] ;  /* 0x0025480001487983 */ /* 0x001f280000300a00 */
[----:B------:R-:W4:Y:S04]  /*b570*/  @!P5 LDG.E.U16 R64, desc[UR6][R70.64] ;  /* 0x000000064640d981 */ /* 0x000f28000c1e1500 */
[----:B------:R1:W4:Y:S01]  /*b580*/  @!P5 LDG.E.U16 R65, desc[UR6][R74.64] ;  /* 0x000000064a41d981 */ /* 0x000322000c1e1500 */
[----:B------:R-:W-:-:S05]  /*b590*/  VIADD R4, R11, 0xffffffeb ;  /* 0xffffffeb0b047836 */ /* 0x000fca0000000000 */
[----:B------:R-:W-:Y:S01]  /*b5a0*/  ISETP.GE.U32.AND P5, PT, R4, 0x7fffff6c, PT ;  /* 0x7fffff6c0400780c */ /* 0x000fe20003fa6070 */
[----:B------:R-:W-:Y:S01]  /*b5b0*/  IMAD R4, R90, 0xf, RZ ;  /* 0x0000000f5a047824 */ /* 0x000fe200078e02ff */
[----:B------:R0:W-:Y:S03]  /*b5c0*/  STL.64 [R1+0xce8], R70 ;  /* 0x000ce84601007387 */ /* 0x0001e60000100a00 */
[----:B-1----:R-:W-:-:S04]  /*b5d0*/  IMAD.WIDE R74, R4, 0x2, R88 ;  /* 0x00000002044a7825 */ /* 0x002fc800078e0258 */
[C---:B0-----:R-:W-:Y:S01]  /*b5e0*/  IMAD.WIDE R70, R4.reuse, 0x2, R84 ;  /* 0x0000000204467825 */ /* 0x041fe200078e0254 */
[----:B---3--:R-:W-:Y:S04]  /*b5f0*/  STL [R1+0x12a4], R92 ;  /* 0x0012a45c01007387 */ /* 0x008fe80000100800 */
[----:B--2---:R0:W-:Y:S01]  /*b600*/  STL [R1+0x12a8], R93 ;  /* 0x0012a85d01007387 */ /* 0x0041e20000100800 */
[----:B----4-:R-:W-:Y:S02]  /*b610*/  PRMT R6, RZ, 0x7610, R6 ;  /* 0x00007610ff067816 */ /* 0x010fe40000000006 */
[----:B------:R-:W-:Y:S01]  /*b620*/  PRMT R73, RZ, 0x7610, R73 ;  /* 0x00007610ff497816 */ /* 0x000fe20000000049 */
[----:B0-----:R-:W-:Y:S01]  /*b630*/  IMAD.WIDE R92, R4, 0x2, R86 ;  /* 0x00000002045c7825 */ /* 0x001fe200078e0256 */
[----:B------:R-:W-:Y:S01]  /*b640*/  PRMT R72, RZ, 0x7610, R72 ;  /* 0x00007610ff487816 */ /* 0x000fe20000000048 */
[----:B------:R-:W-:Y:S04]  /*b650*/  STL [R1+0x129c], R64 ;  /* 0x00129c4001007387 */ /* 0x000fe80000100800 */
[----:B------:R0:W-:Y:S01]  /*b660*/  STL [R1+0x12a0], R65 ;  /* 0x0012a04101007387 */ /* 0x0001e20000100800 */
[----:B------:R-:W-:-:S03]  /*b670*/  PRMT R7, RZ, 0x7610, R7 ;  /* 0x00007610ff077816 */ /* 0x000fc60000000007 */
[----:B------:R1:W-:Y:S04]  /*b680*/  STL.64 [R1+0xce0], R74 ;  /* 0x000ce04a01007387 */ /* 0x0003e80000100a00 */
[----:B------:R2:W-:Y:S01]  /*b690*/  STL.64 [R1+0xcd8], R92 ;  /* 0x000cd85c01007387 */ /* 0x0005e20000100a00 */
[----:B0-----:R-:W-:-:S03]  /*b6a0*/  IMAD.WIDE R64, R4, 0x2, R82 ;  /* 0x0000000204407825 */ /* 0x001fc600078e0252 */
[----:B------:R-:W3:Y:S04]  /*b6b0*/  @!P4 LDG.E.U16 R73, desc[UR6][R74.64] ;  /* 0x000000064a49c981 */ /* 0x000ee8000c1e1500 */
[----:B------:R-:W4:Y:S04]  /*b6c0*/  @!P4 LDG.E.U16 R72, desc[UR6][R92.64] ;  /* 0x000000065c48c981 */ /* 0x000f28000c1e1500 */
[----:B------:R0:W3:Y:S04]  /*b6d0*/  @!P4 LDG.E.U16 R6, desc[UR6][R64.64] ;  /* 0x000000064006c981 */ /* 0x0000e8000c1e1500 */
[----:B-1----:R-:W3:Y:S04]  /*b6e0*/  LDL.LU.64 R74, [R1+0x2540] ;  /* 0x00254000014a7983 */ /* 0x002ee80000300a00 */
[----:B------:R-:W-:Y:S04]  /*b6f0*/  STL.64 [R1+0xcd0], R70 ;  /* 0x000cd04601007387 */ /* 0x000fe80000100a00 */
[----:B--2---:R-:W2:Y:S04]  /*b700*/  LDL.LU R92, [R1+0x2538] ;  /* 0x00253800015c7983 */ /* 0x004ea80000300800 */
[----:B------:R-:W2:Y:S01]  /*b710*/  @!P4 LDG.E.U16 R7, desc[UR6][R70.64] ;  /* 0x000000064607c981 */ /* 0x000ea2000c1e1500 */
[----:B------:R-:W-:-:S05]  /*b720*/  VIADD R4, R11, 0xffffffea ;  /* 0xffffffea0b047836 */ /* 0x000fca0000000000 */
[----:B------:R-:W-:Y:S01]  /*b730*/  ISETP.GE.U32.AND P4, PT, R4, 0x7fffff6b, PT ;  /* 0x7fffff6b0400780c */ /* 0x000fe20003f86070 */
[----:B------:R-:W-:Y:S01]  /*b740*/  IMAD R4, R90, 0x13, RZ ;  /* 0x000000135a047824 */ /* 0x000fe200078e02ff */
[----:B------:R0:W-:Y:S03]  /*b750*/  STL.64 [R1+0xcc8], R64 ;  /* 0x000cc84001007387 */ /* 0x0001e60000100a00 */
[C---:B0-----:R-:W-:Y:S01]  /*b760*/  IMAD.WIDE R64, R4.reuse, 0x2, R88 ;  /* 0x0000000204407825 */ /* 0x041fe200078e0258 */
[----:B----4-:R-:W-:Y:S04]  /*b770*/  STL [R1+0x1488], R72 ;  /* 0x0014884801007387 */ /* 0x010fe80000100800 */
[----:B---3--:R0:W-:Y:S04]  /*b780*/  STL [R1+0x148c], R73 ;  /* 0x00148c4901007387 */ /* 0x0081e80000100800 */
[----:B------:R-:W-:Y:S01]  /*b790*/  STL [R1+0x1480], R6 ;  /* 0x0014800601007387 */ /* 0x000fe20000100800 */
[----:B0-----:R-:W-:Y:S01]  /*b7a0*/  IMAD.WIDE R72, R4, 0x2, R86 ;  /* 0x0000000204487825 */ /* 0x001fe200078e0256 */
[----:B--2---:R-:W-:-:S02]  /*b7b0*/  PRMT R92, RZ, 0x7610, R92 ;  /* 0x00007610ff5c7816 */ /* 0x004fc4000000005c */
[----:B------:R-:W-:Y:S04]  /*b7c0*/  STL [R1+0x1484], R7 ;  /* 0x0014840701007387 */ /* 0x000fe80000100800 */
[----:B------:R0:W-:Y:S04]  /*b7d0*/  STL.64 [R1+0xc60], R64 ;  /* 0x000c604001007387 */ /* 0x0001e80000100a00 */
[----:B------:R-:W2:Y:S04]  /*b7e0*/  @!P2 LDG.E.U16 R92, desc[UR6][R64.64] ;  /* 0x00000006405ca981 */ /* 0x000ea8000c1e1500 */
[----:B------:R1:W-:Y:S04]  /*b7f0*/  STL.64 [R1+0xc58], R72 ;  /* 0x000c584801007387 */ /* 0x0003e80000100a00 */
[----:B0-----:R-:W3:Y:S01]  /*b800*/  LDL.LU.64 R64, [R1+0x2530] ;  /* 0x0025300001407983 */ /* 0x001ee20000300a00 */
[----:B------:R-:W-:Y:S01]  /*b810*/  PRMT R59, RZ, 0x7610, R59 ;  /* 0x00007610ff3b7816 */ /* 0x000fe2000000003b */
[----:B------:R-:W-:Y:S01]  /*b820*/  IMAD.WIDE R70, R4, 0x2, R84 ;  /* 0x0000000204467825 */ /* 0x000fe200078e0254 */
[----:B------:R-:W-:-:S02]  /*b830*/  PRMT R91, RZ, 0x7610, R91 ;  /* 0x00007610ff5b7816 */ /* 0x000fc4000000005b */
[----:B------:R-:W-:Y:S01]  /*b840*/  PRMT R75, RZ, 0x7610, R75 ;  /* 0x00007610ff4b7816 */ /* 0x000fe2000000004b */
[----:B------:R-:W-:Y:S01]  /*b850*/  IMAD.WIDE R6, R4, 0x2, R82 ;  /* 0x0000000204067825 */ /* 0x000fe200078e0252 */
[----:B------:R1:W4:Y:S03]  /*b860*/  @!P2 LDG.E.U16 R59, desc[UR6][R72.64] ;  /* 0x00000006483ba981 */ /* 0x000326000c1e1500 */
[----:B------:R-:W-:Y:S01]  /*b870*/  VIADD R4, R11, 0xffffffe9 ;  /* 0xffffffe90b047836 */ /* 0x000fe20000000000 */
[----:B------:R0:W4:Y:S04]  /*b880*/  @!P2 LDG.E.U16 R91, desc[UR6][R70.64] ;  /* 0x00000006465ba981 */ /* 0x000128000c1e1500 */
[----:B------:R0:W4:Y:S01]  /*b890*/  @!P2 LDG.E.U16 R75, desc[UR6][R6.64] ;  /* 0x00000006064ba981 */ /* 0x000122000c1e1500 */
[----:B------:R-:W-:Y:S01]  /*b8a0*/  ISETP.GE.U32.AND P2, PT, R4, 0x7fffff6a, PT ;  /* 0x7fffff6a0400780c */ /* 0x000fe20003f46070 */
[----:B------:R-:W-:-:S02]  /*b8b0*/  IMAD R4, R90, 0x14, RZ ;  /* 0x000000145a047824 */ /* 0x000fc400078e02ff */
[----:B------:R0:W-:Y:S01]  /*b8c0*/  STL.64 [R1+0xc50], R70 ;  /* 0x000c504601007387 */ /* 0x0001e20000100a00 */
[----:B------:R-:W-:Y:S02]  /*b8d0*/  PRMT R81, RZ, 0x7610, R81 ;  /* 0x00007610ff517816 */ /* 0x000fe40000000051 */
[----:B------:R-:W-:Y:S01]  /*b8e0*/  PRMT R80, RZ, 0x7610, R80 ;  /* 0x00007610ff507816 */ /* 0x000fe20000000050 */
[----:B------:R0:W-:Y:S01]  /*b8f0*/  STL.64 [R1+0xc48], R6 ;  /* 0x000c480601007387 */ /* 0x0001e20000100a00 */
[----:B-1----:R-:W-:-:S04]  /*b900*/  IMAD.WIDE R72, R4, 0x2, R84 ;  /* 0x0000000204487825 */ /* 0x002fc800078e0254 */
[----:B0-----:R-:W-:-:S04]  /*b910*/  IMAD.WIDE R70, R4, 0x2, R82 ;  /* 0x0000000204467825 */ /* 0x001fc800078e0252 */
[----:B------:R-:W-:-:S05]  /*b920*/  IMAD.WIDE R6, R4, 0x2, R88 ;  /* 0x0000000204067825 */ /* 0x000fca00078e0258 */
[----:B------:R-:W4:Y:S04]  /*b930*/  @!P5 LDG.E.U16 R81, desc[UR6][R6.64] ;  /* 0x000000060651d981 */ /* 0x000f28000c1e1500 */
[----:B--2---:R0:W-:Y:S04]  /*b940*/  STL [R1+0xf70], R92 ;  /* 0x000f705c01007387 */ /* 0x0041e80000100800 */
[----:B------:R1:W-:Y:S01]  /*b950*/  STL.64 [R1+0xc40], R6 ;  /* 0x000c400601007387 */ /* 0x0003e20000100a00 */
[----:B0-----:R-:W-:Y:S01]  /*b960*/  IMAD.WIDE R92, R4, 0x2, R86 ;  /* 0x00000002045c7825 */ /* 0x001fe200078e0256 */
[----:B---3--:R-:W-:-:S02]  /*b970*/  PRMT R64, RZ, 0x7610, R64 ;  /* 0x00007610ff407816 */ /* 0x008fc40000000040 */
[----:B------:R-:W-:Y:S02]  /*b980*/  PRMT R65, RZ, 0x7610, R65 ;  /* 0x00007610ff417816 */ /* 0x000fe40000000041 */
[----:B------:R0:W-:Y:S04]  /*b990*/  STL.64 [R1+0xc38], R92 ;  /* 0x000c385c01007387 */ /* 0x0001e80000100a00 */
[----:B------:R-:W2:Y:S04]  /*b9a0*/  @!P5 LDG.E.U16 R80, desc[UR6][R92.64] ;  /* 0x000000065c50d981 */ /* 0x000ea8000c1e1500 */
[----:B-1----:R-:W3:Y:S04]  /*b9b0*/  LDL.LU.64 R6, [R1+0x2528] ;  /* 0x0025280001067983 */ /* 0x002ee80000300a00 */
[----:B------:R1:W-:Y:S04]  /*b9c0*/  STL.64 [R1+0xc30], R72 ;  /* 0x000c304801007387 */ /* 0x0003e80000100a00 */
[----:B------:R-:W3:Y:S04]  /*b9d0*/  @!P5 LDG.E.U16 R64, desc[UR6][R70.64] ;  /* 0x000000064640d981 */ /* 0x000ee8000c1e1500 */
[----:B0-----:R-:W3:Y:S04]  /*b9e0*/  LDL.LU.64 R92, [R1+0x2520] ;  /* 0x00252000015c7983 */ /* 0x001ee80000300a00 */
[----:B------:R1:W3:Y:S01]  /*b9f0*/  @!P5 LDG.E.U16 R65, desc[UR6][R72.64] ;  /* 0x000000064841d981 */ /* 0x0002e2000c1e1500 */
[----:B------:R-:W-:-:S03]  /*ba00*/  VIADD R4, R11, 0xffffffe8 ;  /* 0xffffffe80b047836 */ /* 0x000fc60000000000 */
[----:B------:R0:W-:Y:S02]  /*ba10*/  STL.64 [R1+0xc28], R70 ;  /* 0x000c284601007387 */ /* 0x0001e40000100a00 */
[----:B------:R-:W-:Y:S01]  /*ba20*/  ISETP.GE.U32.AND P5, PT, R4, 0x7fffff69, PT ;  /* 0x7fffff690400780c */ /* 0x000fe20003fa6070 */
[----:B------:R-:W-:-:S04]  /*ba30*/  IMAD R4, R90, 0x15, RZ ;  /* 0x000000155a047824 */ /* 0x000fc800078e02ff */
[----:B-1----:R-:W-:-:S04]  /*ba40*/  IMAD.WIDE R72, R4, 0x2, R86 ;  /* 0x0000000204487825 */ /* 0x002fc800078e0256 */
[C---:B0-----:R-:W-:Y:S01]  /*ba50*/  IMAD.WIDE R70, R4.reuse, 0x2, R84 ;  /* 0x0000000204467825 */ /* 0x041fe200078e0254 */
[----:B--2---:R-:W-:Y:S04]  /*ba60*/  STL [R1+0x1160], R80 ;  /* 0x0011605001007387 */ /* 0x004fe80000100800 */
[----:B----4-:R0:W-:Y:S01]  /*ba70*/  STL [R1+0x1164], R81 ;  /* 0x0011645101007387 */ /* 0x0101e20000100800 */
[----:B---3--:R-:W-:Y:S02]  /*ba80*/  PRMT R6, RZ, 0x7610, R6 ;  /* 0x00007610ff067816 */ /* 0x008fe40000000006 */
[----:B------:R-:W-:Y:S01]  /*ba90*/  PRMT R7, RZ, 0x7610, R7 ;  /* 0x00007610ff077816 */ /* 0x000fe20000000007 */
[----:B------:R-:W-:Y:S01]  /*baa0*/  STL [R1+0x1158], R64 ;  /* 0x0011584001007387 */ /* 0x000fe20000100800 */
[----:B0-----:R-:W-:Y:S01]  /*bab0*/  IMAD.WIDE R80, R4, 0x2, R88 ;  /* 0x0000000204507825 */ /* 0x001fe200078e0258 */
[----:B------:R-:W-:-:S03]  /*bac0*/  PRMT R93, RZ, 0x7610, R93 ;  /* 0x00007610ff5d7816 */ /* 0x000fc6000000005d */
[----:B------:R0:W2:Y:S01]  /*bad0*/  @!P4 LDG.E.U16 R7, desc[UR6][R70.64] ;  /* 0x000000064607c981 */ /* 0x0000a2000c1e1500 */
[----:B------:R-:W-:-:S03]  /*bae0*/  PRMT R92, RZ, 0x7610, R92 ;  /* 0x00007610ff5c7816 */ /* 0x000fc6000000005c */
[----:B------:R1:W-:Y:S04]  /*baf0*/  STL [R1+0x115c], R65 ;  /* 0x00115c4101007387 */ /* 0x0003e80000100800 */
[----:B------:R3:W-:Y:S04]  /*bb00*/  STL.64 [R1+0xc20], R80 ;  /* 0x000c205001007387 */ /* 0x0007e80000100a00 */
[----:B------:R-:W4:Y:S01]  /*bb10*/  @!P4 LDG.E.U16 R93, desc[UR6][R80.64] ;  /* 0x00000006505dc981 */ /* 0x000f22000c1e1500 */
[----:B-1----:R-:W-:-:S03]  /*bb20*/  IMAD.WIDE R64, R4, 0x2, R82 ;  /* 0x0000000204407825 */ /* 0x002fc600078e0252 */
[----:B------:R1:W-:Y:S04]  /*bb30*/  STL.64 [R1+0xc18], R72 ;  /* 0x000c184801007387 */ /* 0x0003e80000100a00 */
[----:B------:R0:W2:Y:S04]  /*bb40*/  @!P4 LDG.E.U16 R6, desc[UR6][R64.64] ;  /* 0x000000064006c981 */ /* 0x0000a8000c1e1500 */
[----:B---3--:R-:W3:Y:S04]  /*bb50*/  LDL.LU.64 R80, [R1+0x2518] ;  /* 0x0025180001507983 */ /* 0x008ee80000300a00 */
[----:B------:R0:W-:Y:S04]  /*bb60*/  STL.64 [R1+0xc10], R70 ;  /* 0x000c104601007387 */ /* 0x0001e80000100a00 */
[----:B------:R-:W3:Y:S04]  /*bb70*/  @!P4 LDG.E.U16 R92, desc[UR6][R72.64] ;  /* 0x00000006485cc981 */ /* 0x000ee8000c1e1500 */
[----:B-1----:R-:W4:Y:S01]  /*bb80*/  LDL.LU.64 R72, [R1+0x2510] ;  /* 0x0025100001487983 */ /* 0x002f220000300a00 */
[----:B------:R-:W-:-:S03]  /*bb90*/  VIADD R4, R11, 0xffffffe4 ;  /* 0xffffffe40b047836 */ /* 0x000fc60000000000 */
[----:B------:R1:W-:Y:S02]  /*bba0*/  STL.64 [R1+0xc08], R64 ;  /* 0x000c084001007387 */ /* 0x0003e40000100a00 */
[----:B------:R-:W-:Y:S01]  /*bbb0*/  ISETP.GE.U32.AND P4, PT, R4, 0x7fffff65, PT ;  /* 0x7fffff650400780c */ /* 0x000fe20003f86070 */
[----:B------:R-:W-:Y:S01]  /*bbc0*/  IMAD R4, R90, 0x16, RZ ;  /* 0x000000165a047824 */ /* 0x000fe200078e02ff */
[----:B------:R-:W-:-:S03]  /*bbd0*/  PRMT R52, RZ, 0x7610, R52 ;  /* 0x00007610ff347816 */ /* 0x000fc60000000034 */
[----:B0-----:R-:W-:Y:S01]  /*bbe0*/  IMAD.WIDE R70, R4, 0x2, R84 ;  /* 0x0000000204467825 */ /* 0x001fe200078e0254 */
[----:B------:R-:W-:-:S03]  /*bbf0*/  PRMT R53, RZ, 0x7610, R53 ;  /* 0x00007610ff357816 */ /* 0x000fc60000000035 */
[----:B-1----:R-:W-:-:S03]  /*bc00*/  IMAD.WIDE R64, R4, 0x2, R82 ;  /* 0x0000000204407825 */ /* 0x002fc600078e0252 */
[----:B------:R0:W4:Y:S04]  /*bc10*/  @!P2 LDG.E.U16 R53, desc[UR6][R70.64] ;  /* 0x000000064635a981 */ /* 0x000128000c1e1500 */
[----:B------:R1:W4:Y:S04]  /*bc20*/  @!P2 LDG.E.U16 R52, desc[UR6][R64.64] ;  /* 0x000000064034a981 */ /* 0x000328000c1e1500 */
[----:B--2---:R-:W-:Y:S04]  /*bc30*/  STL [R1+0x1248], R6 ;  /* 0x0012480601007387 */ /* 0x004fe80000100800 */
[----:B------:R2:W-:Y:S04]  /*bc40*/  STL [R1+0x124c], R7 ;  /* 0x00124c0701007387 */ /* 0x0005e80000100800 */
[----:B---3--:R-:W-:Y:S01]  /*bc50*/  STL [R1+0x1250], R92 ;  /* 0x0012505c01007387 */ /* 0x008fe20000100800 */
[----:B--2---:R-:W-:-:S03]  /*bc60*/  IMAD.WIDE R6, R4, 0x2, R88 ;  /* 0x0000000204067825 */ /* 0x004fc600078e0258 */
[----:B----4-:R2:W-:Y:S01]  /*bc70*/  STL [R1+0x1254], R93 ;  /* 0x0012545d01007387 */ /* 0x0105e20000100800 */
[----:B------:R-:W-:Y:S02]  /*bc80*/  PRMT R73, RZ, 0x7610, R73 ;  /* 0x00007610ff497816 */ /* 0x000fe40000000049 */
[----:B------:R-:W-:Y:S01]  /*bc90*/  PRMT R72, RZ, 0x7610, R72 ;  /* 0x00007610ff487816 */ /* 0x000fe20000000048 */
[----:B--2---:R-:W-:Y:S01]  /*bca0*/  IMAD.WIDE R92, R4, 0x2, R86 ;  /* 0x00000002045c7825 */ /* 0x004fe200078e0256 */
[----:B------:R2:W-:Y:S04]  /*bcb0*/  STL.64 [R1+0xc00], R6 ;  /* 0x000c000601007387 */ /* 0x0005e80000100a00 */
[----:B------:R3:W-:Y:S04]  /*bcc0*/  STL.64 [R1+0xbf8], R92 ;  /* 0x000bf85c01007387 */ /* 0x0007e80000100a00 */
[----:B------:R-:W4:Y:S04]  /*bcd0*/  @!P2 LDG.E.U16 R73, desc[UR6][R6.64] ;  /* 0x000000060649a981 */ /* 0x000f28000c1e1500 */
[----:B------:R-:W4:Y:S04]  /*bce0*/  @!P2 LDG.E.U16 R72, desc[UR6][R92.64] ;  /* 0x000000065c48a981 */ /* 0x000f28000c1e1500 */
[----:B--2---:R-:W2:Y:S04]  /*bcf0*/  LDL.LU.64 R6, [R1+0x2508] ;  /* 0x0025080001067983 */ /* 0x004ea80000300a00 */
[----:B------:R0:W-:Y:S04]  /*bd00*/  STL.64 [R1+0xbf0], R70 ;  /* 0x000bf04601007387 */ /* 0x0001e80000100a00 */
[----:B---3--:R-:W3:Y:S01]  /*bd10*/  LDL.LU.64 R92, [R1+0x2500] ;  /* 0x00250000015c7983 */ /* 0x008ee20000300a00 */
[----:B------:R-:W-:-:S03]  /*bd20*/  VIADD R4, R11, 0xffffffe3 ;  /* 0xffffffe30b047836 */ /* 0x000fc60000000000 */
[----:B------:R1:W-:Y:S02]  /*bd30*/  STL.64 [R1+0xbe8], R64 ;  /* 0x000be84001007387 */ /* 0x0003e40000100a00 */
[----:B------:R-:W-:Y:S01]  /*bd40*/  ISETP.GE.U32.AND P2, PT, R4, 0x7fffff64, PT ;  /* 0x7fffff640400780c */ /* 0x000fe20003f46070 */
[----:B------:R-:W-:-:S04]  /*bd50*/  IMAD R4, R90, 0x17, RZ ;  /* 0x000000175a047824 */ /* 0x000fc800078e02ff */
[----:B0-----:R-:W-:-:S04]  /*bd60*/  IMAD.WIDE R70, R4, 0x2, R86 ;  /* 0x0000000204467825 */ /* 0x001fc800078e0256 */
[----:B-1----:R-:W-:Y:S01]  /*bd70*/  IMAD.WIDE R64, R4, 0x2, R84 ;  /* 0x0000000204407825 */ /* 0x002fe200078e0254 */
[----:B----4-:R-:W-:Y:S04]  /*bd80*/  STL [R1+0x1294], R72 ;  /* 0x0012944801007387 */ /* 0x010fe80000100800 */
[----:B------:R0:W-:Y:S01]  /*bd90*/  STL [R1+0x1298], R73 ;  /* 0x0012984901007387 */ /* 0x0001e20000100800 */
[----:B--2---:R-:W-:-:S03]  /*bda0*/  PRMT R6, RZ, 0x7610, R6 ;  /* 0x00007610ff067816 */ /* 0x004fc60000000006 */
[----:B------:R-:W-:Y:S01]  /*bdb0*/  STL [R1+0x128c], R52 ;  /* 0x00128c3401007387 */ /* 0x000fe20000100800 */
[----:B------:R-:W-:-:S03]  /*bdc0*/  PRMT R7, RZ, 0x7610, R7 ;  /* 0x00007610ff077816 */ /* 0x000fc60000000007 */
[----:B------:R1:W-:Y:S01]  /*bdd0*/  STL [R1+0x1290], R53 ;  /* 0x0012903501007387 */ /* 0x0003e20000100800 */
[----:B---3--:R-:W-:Y:S01]  /*bde0*/  PRMT R93, RZ, 0x7610, R93 ;  /* 0x00007610ff5d7816 */ /* 0x008fe2000000005d */
[C---:B0-----:R-:W-:Y:S01]  /*bdf0*/  IMAD.WIDE R72, R4.reuse, 0x2, R88 ;  /* 0x0000000204487825 */ /* 0x041fe200078e0258 */
[----:B------:R-:W-:Y:S01]  /*be00*/  PRMT R92, RZ, 0x7610, R92 ;  /* 0x00007610ff5c7816 */ /* 0x000fe2000000005c */
[----:B------:R0:W2:Y:S02]  /*be10*/  @!P5 LDG.E.U16 R7, desc[UR6][R64.64] ;  /* 0x000000064007d981 */ /* 0x0000a4000c1e1500 */
[----:B-1----:R-:W-:Y:S02]  /*be20*/  IMAD.WIDE R52, R4, 0x2, R82 ;  /* 0x0000000204347825 */ /* 0x002fe400078e0252 */
[----:B------:R1:W-:Y:S04]  /*be30*/  STL.64 [R1+0xbe0], R72 ;  /* 0x000be04801007387 */ /* 0x0003e80000100a00 */
[----:B------:R3:W-:Y:S04]  /*be40*/  STL.64 [R1+0xbd8], R70 ;  /* 0x000bd84601007387 */ /* 0x0007e80000100a00 */
[----:B------:R-:W4:Y:S04]  /*be50*/  @!P5 LDG.E.U16 R93, desc[UR6][R72.64] ;  /* 0x00000006485dd981 */ /* 0x000f28000c1e1500 */
[----:B------:R-:W2:Y:S04]  /*be60*/  @!P5 LDG.E.U16 R92, desc[UR6][R70.64] ;  /* 0x00000006465cd981 */ /* 0x000ea8000c1e1500 */
[----:B------:R0:W4:Y:S04]  /*be70*/  @!P5 LDG.E.U16 R6, desc[UR6][R52.64] ;  /* 0x000000063406d981 */ /* 0x000128000c1e1500 */
[----:B-1----:R-:W4:Y:S04]  /*be80*/  LDL.LU.64 R72, [R1+0x24f8] ;  /* 0x0024f80001487983 */ /* 0x002f280000300a00 */
[----:B------:R0:W-:Y:S04]  /*be90*/  STL.64 [R1+0xbd0], R64 ;  /* 0x000bd04001007387 */ /* 0x0001e80000100a00 */
[----:B---3--:R-:W3:Y:S01]  /*bea0*/  LDL.LU.64 R70, [R1+0x24f0] ;  /* 0x0024f00001467983 */ /* 0x008ee20000300a00 */
[----:B------:R-:W-:-:S03]  /*beb0*/  VIADD R4, R11, 0xffffffe2 ;  /* 0xffffffe20b047836 */ /* 0x000fc60000000000 */
[----:B------:R1:W-:Y:S02]  /*bec0*/  STL.64 [R1+0xbc8], R52 ;  /* 0x000bc83401007387 */ /* 0x0003e40000100a00 */
[----:B------:R-:W-:Y:S01]  /*bed0*/  ISETP.GE.U32.AND P5, PT, R4, 0x7fffff63, PT ;  /* 0x7fffff630400780c */ /* 0x000fe20003fa6070 */
[----:B------:R-:W-:Y:S01]  /*bee0*/  IMAD R4, R90, 0x1b, RZ ;  /* 0x0000001b5a047824 */ /* 0x000fe200078e02ff */
[----:B------:R-:W-:-:S03]  /*bef0*/  PRMT R74, RZ, 0x7610, R74 ;  /* 0x00007610ff4a7816 */ /* 0x000fc6000000004a */
[----:B0-----:R-:W-:-:S04]  /*bf00*/  IMAD.WIDE R64, R4, 0x2, R86 ;  /* 0x0000000204407825 */ /* 0x001fc800078e0256 */
[----:B-1----:R-:W-:Y:S01]  /*bf10*/  IMAD.WIDE R52, R4, 0x2, R84 ;  /* 0x0000000204347825 */ /* 0x002fe200078e0254 */
[----:B------:R-:W-:Y:S01]  /*bf20*/  PRMT R81, RZ, 0x7610, R81 ;  /* 0x00007610ff517816 */ /* 0x000fe20000000051 */
[----:B--2---:R-:W-:Y:S04]  /*bf30*/  STL [R1+0x1478], R92 ;  /* 0x0014785c01007387 */ /* 0x004fe80000100800 */
[----:B----4-:R0:W-:Y:S04]  /*bf40*/  STL [R1+0x147c], R93 ;  /* 0x00147c5d01007387 */ /* 0x0101e80000100800 */
[----:B------:R-:W-:Y:S01]  /*bf50*/  STL [R1+0x1470], R6 ;  /* 0x0014700601007387 */ /* 0x000fe20000100800 */
[----:B------:R-:W-:-:S03]  /*bf60*/  PRMT R72, RZ, 0x7610, R72 ;  /* 0x00007610ff487816 */ /* 0x000fc60000000048 */
[----:B------:R1:W-:Y:S01]  /*bf70*/  STL [R1+0x1474], R7 ;  /* 0x0014740701007387 */ /* 0x0003e20000100800 */
[----:B0-----:R-:W-:Y:S01]  /*bf80*/  IMAD.WIDE R92, R4, 0x2, R88 ;  /* 0x00000002045c7825 */ /* 0x001fe200078e0258 */
[----:B---3--:R-:W-:Y:S02]  /*bf90*/  PRMT R71, RZ, 0x7610, R71 ;  /* 0x00007610ff477816 */ /* 0x008fe40000000047 */
[----:B------:R-:W2:Y:S01]  /*bfa0*/  @!P4 LDG.E.U16 R72, desc[UR6][R64.64] ;  /* 0x000000064048c981 */ /* 0x000ea2000c1e1500 */
[----:B------:R-:W-:-:S03]  /*bfb0*/  PRMT R70, RZ, 0x7610, R70 ;  /* 0x00007610ff467816 */ /* 0x000fc60000000046 */
[----:B------:R0:W3:Y:S01]  /*bfc0*/  @!P4 LDG.E.U16 R74, desc[UR6][R92.64] ;  /* 0x000000065c4ac981 */ /* 0x0000e2000c1e1500 */
[----:B-1----:R-:W-:-:S03]  /*bfd0*/  IMAD.WIDE R6, R4, 0x2, R82 ;  /* 0x0000000204067825 */ /* 0x002fc600078e0252 */
[----:B------:R-:W4:Y:S01]  /*bfe0*/  @!P4 LDG.E.U16 R71, desc[UR6][R52.64] ;  /* 0x000000063447c981 */ /* 0x000f22000c1e1500 */
[----:B------:R-:W-:-:S03]  /*bff0*/  VIADD R4, R11, 0xffffffe1 ;  /* 0xffffffe10b047836 */ /* 0x000fc60000000000 */
[----:B------:R1:W2:Y:S02]  /*c000*/  @!P4 LDG.E.U16 R70, desc[UR6][R6.64] ;  /* 0x000000060646c981 */ /* 0x0002a4000c1e1500 */
[----:B------:R-:W-:Y:S01]  /*c010*/  ISETP.GE.U32.AND P4, PT, R4, 0x7fffff62, PT ;  /* 0x7fffff620400780c */ /* 0x000fe20003f86070 */
[----:B------:R-:W-:Y:S01]  /*c020*/  IMAD R4, R90, 0x1c, RZ ;  /* 0x0000001c5a047824 */ /* 0x000fe200078e02ff */
[----:B------:R0:W-:Y:S04]  /*c030*/  STL.64 [R1+0xb60], R92 ;  /* 0x000b605c01007387 */ /* 0x0001e80000100a00 */
[----:B------:R-:W-:Y:S04]  /*c040*/  STL.64 [R1+0xb58], R64 ;  /* 0x000b584001007387 */ /* 0x000fe80000100a00 */
[----:B------:R-:W-:Y:S04]  /*c050*/  STL.64 [R1+0xb50], R52 ;  /* 0x000b503401007387 */ /* 0x000fe80000100a00 */
[----:B------:R1:W-:Y:S01]  /*c060*/  STL.64 [R1+0xb48], R6 ;  /* 0x000b480601007387 */ /* 0x0003e20000100a00 */
[----:B0-----:R-:W-:-:S04]  /*c070*/  IMAD.WIDE R92, R4, 0x2, R86 ;  /* 0x00000002045c7825 */ /* 0x001fc800078e0256 */
[----:B-1----:R-:W-:-:S05]  /*c080*/  IMAD.WIDE R6, R4, 0x2, R88 ;  /* 0x0000000204067825 */ /* 0x002fca00078e0258 */
[----:B------:R0:W-:Y:S04]  /*c090*/  STL.64 [R1+0xb40], R6 ;  /* 0x000b400601007387 */ /* 0x0001e80000100a00 */
[----:B------:R1:W-:Y:S04]  /*c0a0*/  STL.64 [R1+0xb38], R92 ;  /* 0x000b385c01007387 */ /* 0x0003e80000100a00 */
[----:B------:R-:W2:Y:S04]  /*c0b0*/  @!P2 LDG.E.U16 R81, desc[UR6][R6.64] ;  /* 0x000000060651a981 */ /* 0x000ea8000c1e1500 */
[----:B0-----:R-:W2:Y:S01]  /*c0c0*/  LDL.LU.64 R6, [R1+0x24e8] ;  /* 0x0024e80001067983 */ /* 0x001ea20000300a00 */
[----:B------:R-:W-:Y:S01]  /*c0d0*/  PRMT R2, RZ, 0x7610, R2 ;  /* 0x00007610ff027816 */ /* 0x000fe20000000002 */
[----:B------:R-:W-:Y:S01]  /*c0e0*/  IMAD.WIDE R52, R4, 0x2, R82 ;  /* 0x0000000204347825 */ /* 0x000fe200078e0252 */
[----:B------:R-:W-:-:S02]  /*c0f0*/  PRMT R3, RZ, 0x7610, R3 ;  /* 0x00007610ff037816 */ /* 0x000fc40000000003 */
[----:B------:R-:W-:Y:S01]  /*c100*/  PRMT R80, RZ, 0x7610, R80 ;  /* 0x00007610ff507816 */ /* 0x000fe20000000050 */
[----:B------:R-:W-:Y:S01]  /*c110*/  IMAD.WIDE R64, R4, 0x2, R84 ;  /* 0x0000000204407825 */ /* 0x000fe200078e0254 */
[----:B------:R-:W3:Y:S03]  /*c120*/  @!P2 LDG.E.U16 R2, desc[UR6][R52.64] ;  /* 0x000000063402a981 */ /* 0x000ee6000c1e1500 */
[----:B------:R-:W-:Y:S01]  /*c130*/  VIADD R4, R11, 0xffffffe0 ;  /* 0xffffffe00b047836 */ /* 0x000fe20000000000 */
[----:B------:R0:W3:Y:S04]  /*c140*/  @!P2 LDG.E.U16 R3, desc[UR6][R64.64] ;  /* 0x000000064003a981 */ /* 0x0000e8000c1e1500 */
[----:B------:R0:W-:Y:S04]  /*c150*/  STL.64 [R1+0xb30], R64 ;  /* 0x000b304001007387 */ /* 0x0001e80000100a00 */
[----:B------:R-:W4:Y:S01]  /*c160*/  @!P2 LDG.E.U16 R80, desc[UR6][R92.64] ;  /* 0x000000065c50a981 */ /* 0x000f22000c1e1500 */
[----:B------:R-:W-:Y:S01]  /*c170*/  ISETP.GE.U32.AND P2, PT, R4, 0x7fffff61, PT ;  /* 0x7fffff610400780c */ /* 0x000fe20003f46070 */
[----:B------:R-:W-:-:S02]  /*c180*/  IMAD R4, R90, 0x1d, RZ ;  /* 0x0000001d5a047824 */ /* 0x000fc400078e02ff */
[----:B-1----:R-:W4:Y:S02]  /*c190*/  LDL.LU.64 R92, [R1+0x24e0] ;  /* 0x0024e000015c7983 */ /* 0x002f240000300a00 */
[C---:B0-----:R-:W-:Y:S02]  /*c1a0*/  IMAD.WIDE R64, R4.reuse, 0x2, R84 ;  /* 0x0000000204407825 */ /* 0x041fe400078e0254 */
[----:B------:R0:W-:Y:S02]  /*c1b0*/  STL.64 [R1+0xb28], R52 ;  /* 0x000b283401007387 */ /* 0x0001e40000100a00 */
[----:B0-----:R-:W-:Y:S01]  /*c1c0*/  IMAD.WIDE R52, R4, 0x2, R82 ;  /* 0x0000000204347825 */ /* 0x001fe200078e0252 */
[----:B--2---:R-:W-:Y:S02]  /*c1d0*/  PRMT R6, RZ, 0x7610, R6 ;  /* 0x00007610ff067816 */ /* 0x004fe40000000006 */
[----:B------:R-:W-:-:S04]  /*c1e0*/  PRMT R7, RZ, 0x7610, R7 ;  /* 0x00007610ff077816 */ /* 0x000fc80000000007 */
[----:B------:R-:W2:Y:S04]  /*c1f0*/  @!P5 LDG.E.U16 R6, desc[UR6][R52.64] ;  /* 0x000000063406d981 */ /* 0x000ea8000c1e1500 */
[----:B------:R-:W2:Y:S04]  /*c200*/  @!P5 LDG.E.U16 R7, desc[UR6][R64.64] ;  /* 0x000000064007d981 */ /* 0x000ea8000c1e1500 */
[----:B---3--:R-:W-:Y:S04]  /*c210*/  STL [R1+0x1148], R2 ;  /* 0x0011480201007387 */ /* 0x008fe80000100800 */
[----:B------:R0:W-:Y:S04]  /*c220*/  STL [R1+0x114c], R3 ;  /* 0x00114c0301007387 */ /* 0x0001e80000100800 */
[----:B----4-:R-:W-:Y:S04]  /*c230*/  STL [R1+0x1150], R80 ;  /* 0x0011505001007387 */ /* 0x010fe80000100800 */
[----:B------:R1:W-:Y:S01]  /*c240*/  STL [R1+0x1154], R81 ;  /* 0x0011545101007387 */ /* 0x0003e20000100800 */
[----:B0-----:R-:W-:Y:S01]  /*c250*/  IMAD.WIDE R2, R4, 0x2, R88 ;  /* 0x0000000204027825 */ /* 0x001fe200078e0258 */
[----:B------:R-:W-:-:S02]  /*c260*/  PRMT R93, RZ, 0x7610, R93 ;  /* 0x00007610ff5d7816 */ /* 0x000fc4000000005d */
[----:B------:R-:W-:Y:S01]  /*c270*/  PRMT R92, RZ, 0x7610, R92 ;  /* 0x00007610ff5c7816 */ /* 0x000fe2000000005c */
[----:B-1----:R-:W-:Y:S01]  /*c280*/  IMAD.WIDE R80, R4, 0x2, R86 ;  /* 0x0000000204507825 */ /* 0x002fe200078e0256 */
[----:B------:R0:W-:Y:S03]  /*c290*/  STL.64 [R1+0xb20], R2 ;  /* 0x000b200201007387 */ /* 0x0001e60000100a00 */
[----:B------:R-:W-:Y:S01]  /*c2a0*/  VIADD R4, R11, 0xffffffdc ;  /* 0xffffffdc0b047836 */ /* 0x000fe20000000000 */
[----:B------:R1:W-:Y:S04]  /*c2b0*/  STL.64 [R1+0xb18], R80 ;  /* 0x000b185001007387 */ /* 0x0003e80000100a00 */
[----:B------:R-:W3:Y:S04]  /*c2c0*/  @!P5 LDG.E.U16 R93, desc[UR6][R2.64] ;  /* 0x00000006025dd981 */ /* 0x000ee8000c1e1500 */
[----:B------:R-:W4:Y:S01]  /*c2d0*/  @!P5 LDG.E.U16 R92, desc[UR6][R80.64] ;  /* 0x00000006505cd981 */ /* 0x000f22000c1e1500 */
[----:B------:R-:W-:Y:S01]  /*c2e0*/  ISETP.GE.U32.AND P5, PT, R4, 0x7fffff5d, PT ;  /* 0x7fffff5d0400780c */ /* 0x000fe20003fa6070 */
[----:B------:R-:W-:-:S02]  /*c2f0*/  IMAD R4, R90, 0x1e, RZ ;  /* 0x0000001e5a047824 */ /* 0x000fc400078e02ff */
[----:B0-----:R-:W3:Y:S04]  /*c300*/  LDL.LU.64 R2, [R1+0x24d8] ;  /* 0x0024d80001027983 */ /* 0x001ee80000300a00 */
[----:B------:R-:W-:Y:S01]  /*c310*/  STL.64 [R1+0xb10], R64 ;  /* 0x000b104001007387 */ /* 0x000fe20000100a00 */
[----:B------:R-:W-:-:S03]  /*c320*/  PRMT R68, RZ, 0x7610, R68 ;  /* 0x00007610ff447816 */ /* 0x000fc60000000044 */
[----:B-1----:R-:W3:Y:S04]  /*c330*/  LDL.LU.64 R80, [R1+0x24d0] ;  /* 0x0024d00001507983 */ /* 0x002ee80000300a00 */
[----:B------:R-:W-:Y:S04]  /*c340*/  STL.64 [R1+0xb08], R52 ;  /* 0x000b083401007387 */ /* 0x000fe80000100a00 */
[----:B--2---:R-:W-:Y:S04]  /*c350*/  STL [R1+0x1238], R6 ;  /* 0x0012380601007387 */ /* 0x004fe80000100800 */
[----:B------:R0:W-:Y:S02]  /*c360*/  STL [R1+0x123c], R7 ;  /* 0x00123c0701007387 */ /* 0x0001e40000100800 */
[----:B0-----:R-:W-:-:S05]  /*c370*/  IMAD.WIDE R6, R4, 0x2, R88 ;  /* 0x0000000204067825 */ /* 0x001fca00078e0258 */
[----:B------:R-:W2:Y:S01]  /*c380*/  @!P4 LDG.E.U16 R68, desc[UR6][R6.64] ;  /* 0x000000060644c981 */ /* 0x000ea2000c1e1500 */
[----:B------:R-:W-:Y:S01]  /*c390*/  PRMT R56, RZ, 0x7610, R56 ;  /* 0x00007610ff387816 */ /* 0x000fe20000000038 */
[----:B------:R-:W-:Y:S01]  /*c3a0*/  IMAD.WIDE R52, R4, 0x2, R82 ;  /* 0x0000000204347825 */ /* 0x000fe200078e0252 */
[----:B------:R-:W-:-:S03]  /*c3b0*/  PRMT R57, RZ, 0x7610, R57 ;  /* 0x00007610ff397816 */ /* 0x000fc60000000039 */
[----:B------:R-:W-:-:S05]  /*c3c0*/  IMAD.WIDE R64, R4, 0x2, R84 ;  /* 0x0000000204407825 */ /* 0x000fca00078e0254 */
[----:B------:R-:W2:Y:S04]  /*c3d0*/  @!P4 LDG.E.U16 R56, desc[UR6][R64.64] ;  /* 0x000000064038c981 */ /* 0x000ea8000c1e1500 */
[----:B----4-:R-:W-:Y:S04]  /*c3e0*/  STL [R1+0x1240], R92 ;  /* 0x0012405c01007387 */ /* 0x010fe80000100800 */
[----:B---3--:R0:W-:Y:S04]  /*c3f0*/  STL [R1+0x1244], R93 ;  /* 0x0012445d01007387 */ /* 0x0081e80000100800 */
[----:B------:R1:W-:Y:S01]  /*c400*/  STL.64 [R1+0xb00], R6 ;  /* 0x000b000601007387 */ /* 0x0003e20000100a00 */
[----:B0-----:R-:W-:Y:S01]  /*c410*/  IMAD.WIDE R92, R4, 0x2, R86 ;  /* 0x00000002045c7825 */ /* 0x001fe200078e0256 */
[----:B------:R-:W-:-:S04]  /*c420*/  PRMT R80, RZ, 0x7610, R80 ;  /* 0x00007610ff507816 */ /* 0x000fc80000000050 */
[----:B------:R-:W-:Y:S04]  /*c430*/  STL.64 [R1+0xaf8], R92 ;  /* 0x000af85c01007387 */ /* 0x000fe80000100a00 */
[----:B-1----:R-:W3:Y:S04]  /*c440*/  LDL.LU.64 R6, [R1+0x24c8] ;  /* 0x0024c80001067983 */ /* 0x002ee80000300a00 */
[----:B------:R-:W4:Y:S04]  /*c450*/  @!P4 LDG.E.U16 R80, desc[UR6][R52.64] ;  /* 0x000000063450c981 */ /* 0x000f28000c1e1500 */
[----:B------:R0:W3:Y:S04]  /*c460*/  @!P4 LDG.E.U16 R57, desc[UR6][R92.64] ;  /* 0x000000065c39c981 */ /* 0x0000e8000c1e1500 */
[----:B--2---:R1:W-:Y:S04]  /*c470*/  STL [R1+0x1288], R68 ;  /* 0x0012884401007387 */ /* 0x0043e80000100800 */
[----:B-1----:R-:W2:Y:S01]  /*c480*/  LDL.LU R68, [R1+0x24c0] ;  /* 0x0024c00001447983 */ /* 0x002ea20000300800 */
[----:B------:R-:W-:-:S05]  /*c490*/  VIADD R4, R11, 0xffffffdb ;  /* 0xffffffdb0b047836 */ /* 0x000fca0000000000 */
[----:B------:R-:W-:Y:S01]  /*c4a0*/  ISETP.GE.U32.AND P4, PT, R4, 0x7fffff5c, PT ;  /* 0x7fffff5c0400780c */ /* 0x000fe20003f86070 */
[----:B------:R-:W-:Y:S01]  /*c4b0*/  IMAD R4, R90, 0x1f, RZ ;  /* 0x0000001f5a047824 */ /* 0x000fe200078e02ff */
[----:B------:R1:W-:Y:S03]  /*c4c0*/  STL.64 [R1+0xaf0], R64 ;  /* 0x000af04001007387 */ /* 0x0003e60000100a00 */
[C---:B0-----:R-:W-:Y:S01]  /*c4d0*/  IMAD.WIDE R92, R4.reuse, 0x2, R86 ;  /* 0x00000002045c7825 */ /* 0x041fe200078e0256 */
[----:B------:R-:W-:Y:S01]  /*c4e0*/  STL.64 [R1+0xae8], R52 ;  /* 0x000ae83401007387 */ /* 0x000fe20000100a00 */
[----:B------:R-:W-:Y:S02]  /*c4f0*/  PRMT R54, RZ, 0x7610, R54 ;  /* 0x00007610ff367816 */ /* 0x000fe40000000036 */
[----:B------:R-:W-:Y:S01]  /*c500*/  PRMT R55, RZ, 0x7610, R55 ;  /* 0x00007610ff377816 */ /* 0x000fe20000000037 */
[----:B-1----:R-:W-:-:S05]  /*c510*/  IMAD.WIDE R64, R4, 0x2, R88 ;  /* 0x0000000204407825 */ /* 0x002fca00078e0258 */
[----:B------:R0:W2:Y:S04]  /*c520*/  @!P2 LDG.E.U16 R55, desc[UR6][R92.64] ;  /* 0x000000065c37a981 */ /* 0x0000a8000c1e1500 */
[----:B----4-:R-:W-:Y:S04]  /*c530*/  STL [R1+0x2148], R80 ;  /* 0x0021485001007387 */ /* 0x010fe80000100800 */
[----:B------:R-:W-:Y:S04]  /*c540*/  STL [R1+0x1280], R56 ;  /* 0x0012803801007387 */ /* 0x000fe80000100800 */
[----:B---3--:R1:W-:Y:S04]  /*c550*/  STL [R1+0x1284], R57 ;  /* 0x0012843901007387 */ /* 0x0083e80000100800 */
[----:B------:R3:W-:Y:S04]  /*c560*/  STL.64 [R1+0xae0], R64 ;  /* 0x000ae04001007387 */ /* 0x0007e80000100a00 */
[----:B------:R0:W-:Y:S01]  /*c570*/  STL.64 [R1+0xad8], R92 ;  /* 0x000ad85c01007387 */ /* 0x0001e20000100a00 */
[----:B-1----:R-:W-:-:S05]  /*c580*/  IMAD.WIDE R56, R4, 0x2, R84 ;  /* 0x0000000204387825 */ /* 0x002fca00078e0254 */
[----:B------:R-:W4:Y:S01]  /*c590*/  @!P2 LDG.E.U16 R54, desc[UR6][R56.64] ;  /* 0x000000063836a981 */ /* 0x000f22000c1e1500 */
[----:B--2---:R-:W-:-:S06]  /*c5a0*/  PRMT R68, RZ, 0x7610, R68 ;  /* 0x00007610ff447816 */ /* 0x004fcc0000000044 */
[----:B------:R-:W2:Y:S04]  /*c5b0*/  @!P2 LDG.E.U16 R68, desc[UR6][R64.64] ;  /* 0x000000064044a981 */ /* 0x000ea8000c1e1500 */
[----:B---3--:R-:W3:Y:S01]  /*c5c0*/  LDL.LU.64 R64, [R1+0x24b8] ;  /* 0x0024b80001407983 */ /* 0x008ee20000300a00 */
[----:B------:R-:W-:Y:S01]  /*c5d0*/  PRMT R7, RZ, 0x7610, R7 ;  /* 0x00007610ff077816 */ /* 0x000fe20000000007 */
[----:B------:R-:W-:-:S04]  /*c5e0*/  IMAD.WIDE R52, R4, 0x2, R82 ;  /* 0x0000000204347825 */ /* 0x000fc800078e0252 */
[----:B------:R-:W-:Y:S01]  /*c5f0*/  VIADD R4, R11, 0xffffffda ;  /* 0xffffffda0b047836 */ /* 0x000fe20000000000 */
[----:B------:R1:W4:Y:S04]  /*c600*/  @!P2 LDG.E.U16 R7, desc[UR6][R52.64] ;  /* 0x000000063407a981 */ /* 0x000328000c1e1500 */
[----:B------:R-:W-:Y:S01]  /*c610*/  ISETP.GE.U32.AND P2, PT, R4, 0x7fffff5b, PT ;  /* 0x7fffff5b0400780c */ /* 0x000fe20003f46070 */
[----:B------:R-:W-:Y:S01]  /*c620*/  IMAD R4, R90, 0x23, RZ ;  /* 0x000000235a047824 */ /* 0x000fe200078e02ff */
[----:B------:R-:W-:-:S03]  /*c630*/  PRMT R6, RZ, 0x7610, R6 ;  /* 0x00007610ff067816 */ /* 0x000fc60000000006 */
[----:B0-----:R-:W-:Y:S01]  /*c640*/  IMAD.WIDE R92, R4, 0x2, R88 ;  /* 0x00000002045c7825 */ /* 0x001fe200078e0258 */
[----:B--2---:R0:W-:Y:S04]  /*c650*/  STL [R1+0x146c], R68 ;  /* 0x00146c4401007387 */ /* 0x0041e80000100800 */
[----:B0-----:R-:W2:Y:S01]  /*c660*/  LDL.LU R68, [R1+0x24b0] ;  /* 0x0024b00001447983 */ /* 0x001ea20000300800 */
[----:B---3--:R-:W-:-:S03]  /*c670*/  PRMT R65, RZ, 0x7610, R65 ;  /* 0x00007610ff417816 */ /* 0x008fc60000000041 */
[----:B------:R0:W-:Y:S04]  /*c680*/  STL.64 [R1+0xad0], R56 ;  /* 0x000ad03801007387 */ /* 0x0001e80000100a00 */
[----:B------:R1:W-:Y:S04]  /*c690*/  STL.64 [R1+0xac8], R52 ;  /* 0x000ac83401007387 */ /* 0x0003e80000100a00 */
[----:B----4-:R-:W-:Y:S01]  /*c6a0*/  STL [R1+0x1464], R54 ;  /* 0x0014643601007387 */ /* 0x010fe20000100800 */
[----:B0-----:R-:W-:-:S03]  /*c6b0*/  IMAD.WIDE R56, R4, 0x2, R86 ;  /* 0x0000000204387825 */ /* 0x001fc600078e0256 */
[----:B------:R-:W-:Y:S01]  /*c6c0*/  STL [R1+0x1468], R55 ;  /* 0x0014683701007387 */ /* 0x000fe20000100800 */
[----:B-1----:R-:W-:-:S03]  /*c6d0*/  IMAD.WIDE R52, R4, 0x2, R82 ;  /* 0x0000000204347825 */ /* 0x002fc600078e0252 */
[----:B------:R0:W-:Y:S04]  /*c6e0*/  STL.64 [R1+0xa60], R92 ;  /* 0x000a605c01007387 */ /* 0x0001e80000100a00 */
[----:B------:R1:W-:Y:S04]  /*c6f0*/  STL.64 [R1+0xa58], R56 ;  /* 0x000a583801007387 */ /* 0x0003e80000100a00 */
[----:B------:R-:W3:Y:S04]  /*c700*/  @!P5 LDG.E.U16 R65, desc[UR6][R92.64] ;  /* 0x000000065c41d981 */ /* 0x000ee8000c1e1500 */
[----:B------:R-:W4:Y:S04]  /*c710*/  @!P5 LDG.E.U16 R6, desc[UR6][R52.64] ;  /* 0x000000063406d981 */ /* 0x000f28000c1e1500 */
[----:B0-----:R-:W2:Y:S01]  /*c720*/  LDL.LU.64 R92, [R1+0x24a8] ;  /* 0x0024a800015c7983 */ /* 0x001ea20000300a00 */
[----:B------:R-:W-:Y:S01]  /*c730*/  PRMT R64, RZ, 0x7610, R64 ;  /* 0x00007610ff407816 */ /* 0x000fe20000000040 */
[----:B------:R-:W-:Y:S01]  /*c740*/  IMAD.WIDE R54, R4, 0x2, R84 ;  /* 0x0000000204367825 */ /* 0x000fe200078e0254 */
[----:B------:R-:W-:-:S03]  /*c750*/  PRMT R58, RZ, 0x7610, R58 ;  /* 0x00007610ff3a7816 */ /* 0x000fc6000000003a */
[----:B------:R-:W-:Y:S01]  /*c760*/  VIADD R4, R11, 0xffffffd9 ;  /* 0xffffffd90b047836 */ /* 0x000fe20000000000 */
[----:B------:R1:W3:Y:S04]  /*c770*/  @!P5 LDG.E.U16 R64, desc[UR6][R56.64] ;  /* 0x000000063840d981 */ /* 0x0002e8000c1e1500 */
[----:B------:R0:W3:Y:S01]  /*c780*/  @!P5 LDG.E.U16 R58, desc[UR6][R54.64] ;  /* 0x00000006363ad981 */ /* 0x0000e2000c1e1500 */
[----:B------:R-:W-:Y:S01]  /*c790*/  ISETP.GE.U32.AND P5, PT, R4, 0x7fffff5a, PT ;  /* 0x7fffff5a0400780c */ /* 0x000fe20003fa6070 */
[----:B------:R-:W-:Y:S01]  /*c7a0*/  IMAD R4, R90, 0x24, RZ ;  /* 0x000000245a047824 */ /* 0x000fe200078e02ff */
[----:B------:R-:W-:Y:S01]  /*c7b0*/  PRMT R2, RZ, 0x7610, R2 ;  /* 0x00007610ff027816 */ /* 0x000fe20000000002 */
[----:B------:R0:W-:Y:S01]  /*c7c0*/  STL.64 [R1+0xa50], R54 ;  /* 0x000a503601007387 */ /* 0x0001e20000100a00 */
[----:B------:R-:W-:Y:S01]  /*c7d0*/  PRMT R3, RZ, 0x7610, R3 ;  /* 0x00007610ff037816 */ /* 0x000fe20000000003 */
[----:B-1----:R-:W-:-:S02]  /*c7e0*/  IMAD.WIDE R56, R4, 0x2, R88 ;  /* 0x0000000204387825 */ /* 0x002fc400078e0258 */
[----:B------:R1:W-:Y:S04]  /*c7f0*/  STL.64 [R1+0xa48], R52 ;  /* 0x000a483401007387 */ /* 0x0003e80000100a00 */
[----:B------:R-:W-:Y:S01]  /*c800*/  STL [R1+0x1460], R7 ;  /* 0x0014600701007387 */ /* 0x000fe20000100800 */
[----:B0-----:R-:W-:-:S04]  /*c810*/  IMAD.WIDE R54, R4, 0x2, R84 ;  /* 0x0000000204367825 */ /* 0x001fc800078e0254 */
[----:B-1----:R-:W-:Y:S01]  /*c820*/  IMAD.WIDE R52, R4, 0x2, R82 ;  /* 0x0000000204347825 */ /* 0x002fe200078e0252 */
[----:B------:R-:W3:Y:S04]  /*c830*/  @!P4 LDG.E.U16 R3, desc[UR6][R54.64] ;  /* 0x000000063603c981 */ /* 0x000ee8000c1e1500 */
[----:B------:R-:W3:Y:S04]  /*c840*/  @!P4 LDG.E.U16 R2, desc[UR6][R52.64] ;  /* 0x000000063402c981 */ /* 0x000ee8000c1e1500 */
[----:B----4-:R0:W-:Y:S01]  /*c850*/  STL [R1+0x1094], R6 ;  /* 0x0010940601007387 */ /* 0x0101e20000100800 */
[----:B--2---:R-:W-:-:S02]  /*c860*/  PRMT R93, RZ, 0x7610, R93 ;  /* 0x00007610ff5d7816 */ /* 0x004fc4000000005d */
[----:B------:R-:W-:Y:S01]  /*c870*/  PRMT R92, RZ, 0x7610, R92 ;  /* 0x00007610ff5c7816 */ /* 0x000fe2000000005c */
[----:B0-----:R-:W-:Y:S01]  /*c880*/  IMAD.WIDE R6, R4, 0x2, R86 ;  /* 0x0000000204067825 */ /* 0x001fe200078e0256 */
[----:B------:R0:W-:Y:S04]  /*c890*/  STL.64 [R1+0xa40], R56 ;  /* 0x000a403801007387 */ /* 0x0001e80000100a00 */
[----:B------:R1:W-:Y:S04]  /*c8a0*/  STL.64 [R1+0xa38], R6 ;  /* 0x000a380601007387 */ /* 0x0003e80000100a00 */
[----:B------:R-:W2:Y:S04]  /*c8b0*/  @!P4 LDG.E.U16 R93, desc[UR6][R56.64] ;  /* 0x00000006385dc981 */ /* 0x000ea8000c1e1500 */
[----:B------:R-:W4:Y:S04]  /*c8c0*/  @!P4 LDG.E.U16 R92, desc[UR6][R6.64] ;  /* 0x00000006065cc981 */ /* 0x000f28000c1e1500 */
[----:B0-----:R-:W2:Y:S01]  /*c8d0*/  LDL.LU.64 R56, [R1+0x24a0] ;  /* 0x0024a00001387983 */ /* 0x001ea20000300a00 */
[----:B------:R-:W-:-:S03]  /*c8e0*/  VIADD R4, R11, 0xffffffd8 ;  /* 0xffffffd80b047836 */ /* 0x000fc60000000000 */
[----:B------:R-:W-:Y:S02]  /*c8f0*/  STL.64 [R1+0xa30], R54 ;  /* 0x000a303601007387 */ /* 0x000fe40000100a00 */
[----:B------:R-:W-:Y:S02]  /*c900*/  ISETP.GE.U32.AND P4, PT, R4, 0x7fffff59, PT ;  /* 0x7fffff590400780c */ /* 0x000fe40003f86070 */
[----:B-1----:R-:W2:Y:S01]  /*c910*/  LDL.LU.64 R6, [R1+0x2498] ;  /* 0x0024980001067983 */ /* 0x002ea20000300a00 */
[----:B------:R-:W-:-:S03]  /*c920*/  IMAD R4, R90, 0x25, RZ ;  /* 0x000000255a047824 */ /* 0x000fc600078e02ff */
[----:B------:R-:W-:Y:S04]  /*c930*/  STL.64 [R1+0xa28], R52 ;  /* 0x000a283401007387 */ /* 0x000fe80000100a00 */
[----:B---3--:R-:W-:Y:S04]  /*c940*/  STL [R1+0x1138], R2 ;  /* 0x0011380201007387 */ /* 0x008fe80000100800 */
[----:B------:R0:W-:Y:S02]  /*c950*/  STL [R1+0x113c], R3 ;  /* 0x00113c0301007387 */ /* 0x0001e40000100800 */
[----:B0-----:R-:W-:-:S02]  /*c960*/  IMAD.WIDE R2, R4, 0x2, R88 ;  /* 0x0000000204027825 */ /* 0x001fc400078e0258 */
[----:B----4-:R-:W-:Y:S04]  /*c970*/  STL [R1+0x1140], R92 ;  /* 0x0011405c01007387 */ /* 0x010fe80000100800 */
[----:B--2---:R0:W-:Y:S01]  /*c980*/  STL [R1+0x1144], R93 ;  /* 0x0011445d01007387 */ /* 0x0041e20000100800 */
[----:B------:R-:W-:Y:S02]  /*c990*/  PRMT R56, RZ, 0x7610, R56 ;  /* 0x00007610ff387816 */ /* 0x000fe40000000038 */
[----:B------:R-:W-:Y:S01]  /*c9a0*/  PRMT R57, RZ, 0x7610, R57 ;  /* 0x00007610ff397816 */ /* 0x000fe20000000039 */
[----:B0-----:R-:W-:-:S05]  /*c9b0*/  IMAD.WIDE R92, R4, 0x2, R86 ;  /* 0x00000002045c7825 */ /* 0x001fca00078e0256 */
[----:B------:R-:W2:Y:S04]  /*c9c0*/  @!P2 LDG.E.U16 R57, desc[UR6][R2.64] ;  /* 0x000000060239a981 */ /* 0x000ea8000c1e1500 */
[----:B------:R-:W3:Y:S01]  /*c9d0*/  @!P2 LDG.E.U16 R56, desc[UR6][R92.64] ;  /* 0x000000065c38a981 */ /* 0x000ee2000c1e1500 */
[----:B------:R-:W-:Y:S01]  /*c9e0*/  PRMT R7, RZ, 0x7610, R7 ;  /* 0x00007610ff077816 */ /* 0x000fe20000000007 */
[----:B------:R-:W-:Y:S01]  /*c9f0*/  IMAD.WIDE R54, R4, 0x2, R84 ;  /* 0x0000000204367825 */ /* 0x000fe200078e0254 */
[----:B------:R-:W-:-:S03]  /*ca00*/  PRMT R6, RZ, 0x7610, R6 ;  /* 0x00007610ff067816 */ /* 0x000fc60000000006 */
[----:B------:R-:W-:Y:S01]  /*ca10*/  IMAD.WIDE R52, R4, 0x2, R82 ;  /* 0x0000000204347825 */ /* 0x000fe200078e0252 */
[----:B------:R0:W-:Y:S03]  /*ca20*/  STL.64 [R1+0xa20], R2 ;  /* 0x000a200201007387 */ /* 0x0001e60000100a00 */
[----:B------:R-:W-:Y:S01]  /*ca30*/  VIADD R4, R11, 0xffffffd4 ;  /* 0xffffffd40b047836 */ /* 0x000fe20000000000 */
[----:B------:R1:W-:Y:S04]  /*ca40*/  STL.64 [R1+0xa18], R92 ;  /* 0x000a185c01007387 */ /* 0x0003e80000100a00 */
[----:B------:R-:W4:Y:S04]  /*ca50*/  @!P2 LDG.E.U16 R7, desc[UR6][R54.64] ;  /* 0x000000063607a981 */ /* 0x000f28000c1e1500 */
[----:B0-----:R-:W4:Y:S04]  /*ca60*/  LDL.LU.64 R2, [R1+0x2490] ;  /* 0x0024900001027983 */ /* 0x001f280000300a00 */
[----:B------:R-:W4:Y:S01]  /*ca70*/  @!P2 LDG.E.U16 R6, desc[UR6][R52.64] ;  /* 0x000000063406a981 */ /* 0x000f22000c1e1500 */
[----:B------:R-:W-:Y:S01]  /*ca80*/  ISETP.GE.U32.AND P2, PT, R4, 0x7fffff55, PT ;  /* 0x7fffff550400780c */ /* 0x000fe20003f46070 */
[----:B------:R-:W-:-:S02]  /*ca90*/  IMAD R4, R90, 0x26, RZ ;  /* 0x000000265a047824 */ /* 0x000fc400078e02ff */
[----:B------:R-:W-:Y:S01]  /*caa0*/  STL.64 [R1+0xa10], R54 ;  /* 0x000a103601007387 */ /* 0x000fe20000100a00 */
[----:B------:R-:W-:-:S03]  /*cab0*/  PRMT R68, RZ, 0x7610, R68 ;  /* 0x00007610ff447816 */ /* 0x000fc60000000044 */
[----:B-1----:R-:W4:Y:S04]  /*cac0*/  LDL.LU R92, [R1+0x2488] ;  /* 0x00248800015c7983 */ /* 0x002f280000300800 */
[----:B------:R-:W-:Y:S04]  /*cad0*/  STL.64 [R1+0xa08], R52 ;  /* 0x000a083401007387 */ /* 0x000fe80000100a00 */
[----:B---3--:R-:W-:Y:S04]  /*cae0*/  STL [R1+0x1230], R56 ;  /* 0x0012303801007387 */ /* 0x008fe80000100800 */
[----:B--2---:R0:W-:Y:S02]  /*caf0*/  STL [R1+0x1234], R57 ;  /* 0x0012343901007387 */ /* 0x0041e40000100800 */
[----:B0-----:R-:W-:-:S05]  /*cb00*/  IMAD.WIDE R56, R4, 0x2, R88 ;  /* 0x0000000204387825 */ /* 0x001fca00078e0258 */
[----:B------:R-:W2:Y:S01]  /*cb10*/  @!P5 LDG.E.U16 R68, desc[UR6][R56.64] ;  /* 0x000000063844d981 */ /* 0x000ea2000c1e1500 */
[----:B----4-:R-:W-:-:S03]  /*cb20*/  PRMT R2, RZ, 0x7610, R2 ;  /* 0x00007610ff027816 */ /* 0x010fc60000000002 */
[----:B------:R-:W-:Y:S01]  /*cb30*/  STL [R1+0x1228], R6 ;  /* 0x0012280601007387 */ /* 0x000fe20000100800 */
[----:B------:R-:W-:Y:S01]  /*cb40*/  PRMT R3, RZ, 0x7610, R3 ;  /* 0x00007610ff037816 */ /* 0x000fe20000000003 */
[C---:B------:R-:W-:Y:S02]  /*cb50*/  IMAD.WIDE R52, R4.reuse, 0x2, R82 ;  /* 0x0000000204347825 */ /* 0x040fe400078e0252 */
[----:B------:R0:W-:Y:S02]  /*cb60*/  STL [R1+0x122c], R7 ;  /* 0x00122c0701007387 */ /* 0x0001e40000100800 */
[C---:B------:R-:W-:Y:S01]  /*cb70*/  IMAD.WIDE R54, R4.reuse, 0x2, R84 ;  /* 0x0000000204367825 */ /* 0x040fe200078e0254 */
[----:B------:R-:W-:Y:S01]  /*cb80*/  PRMT R92, RZ, 0x7610, R92 ;  /* 0x00007610ff5c7816 */ /* 0x000fe2000000005c */
[----:B------:R1:W-:Y:S04]  /*cb90*/  STL.64 [R1+0xa00], R56 ;  /* 0x000a003801007387 */ /* 0x0003e80000100a00 */
[----:B------:R-:W3:Y:S01]  /*cba0*/  @!P5 LDG.E.U16 R2, desc[UR6][R52.64] ;  /* 0x000000063402d981 */ /* 0x000ee2000c1e1500 */
[----:B0-----:R-:W-:-:S03]  /*cbb0*/  IMAD.WIDE R6, R4, 0x2, R86 ;  /* 0x0000000204067825 */ /* 0x001fc600078e0256 */
[----:B------:R-:W4:Y:S04]  /*cbc0*/  @!P5 LDG.E.U16 R3, desc[UR6][R54.64] ;  /* 0x000000063603d981 */ /* 0x000f28000c1e1500 */
[----:B------:R0:W-:Y:S04]  /*cbd0*/  STL.64 [R1+0x9f8], R6 ;  /* 0x0009f80601007387 */ /* 0x0001e80000100a00 */
[----:B-1----:R-:W4:Y:S04]  /*cbe0*/  LDL.LU.64 R56, [R1+0x2480] ;  /* 0x0024800001387983 */ /* 0x002f280000300a00 */
[----:B------:R1:W-:Y:S04]  /*cbf0*/  STL.64 [R1+0x9f0], R54 ;  /* 0x0009f03601007387 */ /* 0x0003e80000100a00 */
[----:B------:R-:W4:Y:S04]  /*cc00*/  @!P5 LDG.E.U16 R92, desc[UR6][R6.64] ;  /* 0x00000006065cd981 */ /* 0x000f28000c1e1500 */
[----:B--2---:R-:W-:Y:S04]  /*cc10*/  STL [R1+0x214c], R68 ;  /* 0x00214c4401007387 */ /* 0x004fe80000100800 */
[----:B------:R2:W-:Y:S04]  /*cc20*/  STL.64 [R1+0x9e8], R52 ;  /* 0x0009e83401007387 */ /* 0x0005e80000100a00 */
[----:B0-----:R-:W4:Y:S01]  /*cc30*/  LDL.LU.64 R6, [R1+0x2478] ;  /* 0x0024780001067983 */ /* 0x001f220000300a00 */
[----:B------:R-:W-:-:S05]  /*cc40*/  VIADD R4, R11, 0xffffffd3 ;  /* 0xffffffd30b047836 */ /* 0x000fca0000000000 */
[----:B------:R-:W-:Y:S01]  /*cc50*/  ISETP.GE.U32.AND P5, PT, R4, 0x7fffff54, PT ;  /* 0x7fffff540400780c */ /* 0x000fe20003fa6070 */
[----:B------:R-:W-:Y:S01]  /*cc60*/  IMAD R4, R90, 0x27, RZ ;  /* 0x000000275a047824 */ /* 0x000fe200078e02ff */
[----:B---3--:R-:W-:Y:S04]  /*cc70*/  STL [R1+0x13a4], R2 ;  /* 0x0013a40201007387 */ /* 0x008fe80000100800 */
[----:B----4-:R0:W-:Y:S01]  /*cc80*/  STL [R1+0x13a8], R3 ;  /* 0x0013a80301007387 */ /* 0x0101e20000100800 */
[----:B-1----:R-:W-:-:S04]  /*cc90*/  IMAD.WIDE R54, R4, 0x2, R84 ;  /* 0x0000000204367825 */ /* 0x002fc800078e0254 */
[C---:B--2---:R-:W-:Y:S01]  /*cca0*/  IMAD.WIDE R52, R4.reuse, 0x2, R82 ;  /* 0x0000000204347825 */ /* 0x044fe200078e0252 */
[----:B------:R-:W-:Y:S02]  /*ccb0*/  PRMT R57, RZ, 0x7610, R57 ;  /* 0x00007610ff397816 */ /* 0x000fe40000000039 */
[----:B------:R-:W-:Y:S01]  /*ccc0*/  PRMT R56, RZ, 0x7610, R56 ;  /* 0x00007610ff387816 */ /* 0x000fe20000000038 */
[C---:B0-----:R-:W-:Y:S01]  /*ccd0*/  IMAD.WIDE R2, R4.reuse, 0x2, R88 ;  /* 0x0000000204027825 */ /* 0x041fe200078e0258 */
[----:B------:R0:W-:Y:S04]  /*cce0*/  STL [R1+0x13ac], R92 ;  /* 0x0013ac5c01007387 */ /* 0x0001e80000100800 */
[----:B------:R1:W-:Y:S04]  /*ccf0*/  STL.64 [R1+0x9e0], R2 ;  /* 0x0009e00201007387 */ /* 0x0003e80000100a00 */
[----:B------:R-:W2:Y:S01]  /*cd00*/  @!P4 LDG.E.U16 R57, desc[UR6][R2.64] ;  /* 0x000000060239c981 */ /* 0x000ea2000c1e1500 */
[----:B0-----:R-:W-:-:S05]  /*cd10*/  IMAD.WIDE R92, R4, 0x2, R86 ;  /* 0x00000002045c7825 */ /* 0x001fca00078e0256 */
[----:B------:R0:W-:Y:S04]  /*cd20*/  STL.64 [R1+0x9d8], R92 ;  /* 0x0009d85c01007387 */ /* 0x0001e80000100a00 */
[----:B------:R-:W3:Y:S04]  /*cd30*/  @!P4 LDG.E.U16 R56, desc[UR6][R92.64] ;  /* 0x000000065c38c981 */ /* 0x000ee8000c1e1500 */
[----:B-1----:R-:W4:Y:S04]  /*cd40*/  LDL.LU.64 R2, [R1+0x2470] ;  /* 0x0024700001027983 */ /* 0x002f280000300a00 */
[----:B------:R1:W-:Y:S04]  /*cd50*/  STL.64 [R1+0x9d0], R54 ;  /* 0x0009d03601007387 */ /* 0x0003e80000100a00 */
[----:B0-----:R-:W2:Y:S01]  /*cd60*/  LDL.LU.64 R92, [R1+0x2468] ;  /* 0x00246800015c7983 */ /* 0x001ea20000300a00 */
[----:B------:R-:W-:-:S02]  /*cd70*/  PRMT R6, RZ, 0x7610, R6 ;  /* 0x00007610ff067816 */ /* 0x000fc40000000006 */
[----:B------:R-:W-:-:S04]  /*cd80*/  PRMT R7, RZ, 0x7610, R7 ;  /* 0x00007610ff077816 */ /* 0x000fc80000000007 */
[----:B------:R-:W2:Y:S04]  /*cd90*/  @!P4 LDG.E.U16 R6, desc[UR6][R52.64] ;  /* 0x000000063406c981 */ /* 0x000ea8000c1e1500 */
[----:B------:R1:W2:Y:S01]  /*cda0*/  @!P4 LDG.E.U16 R7, desc[UR6][R54.64] ;  /* 0x000000063607c981 */ /* 0x0002a2000c1e1500 */
[----:B------:R-:W-:-:S03]  /*cdb0*/  VIADD R4, R11, 0xffffffd2 ;  /* 0xffffffd20b047836 */ /* 0x000fc60000000000 */
[----:B------:R0:W-:Y:S02]  /*cdc0*/  STL.64 [R1+0x9c8], R52 ;  /* 0x0009c83401007387 */ /* 0x0001e40000100a00 */
[----:B------:R-:W-:Y:S01]  /*cdd0*/  ISETP.GE.U32.AND P4, PT, R4, 0x7fffff53, PT ;  /* 0x7fffff530400780c */ /* 0x000fe20003f86070 */
[----:B------:R-:W-:-:S04]  /*cde0*/  IMAD R4, R90, 0x2b, RZ ;  /* 0x0000002b5a047824 */ /* 0x000fc800078e02ff */
[----:B-1----:R-:W-:-:S04]  /*cdf0*/  IMAD.WIDE R54, R4, 0x2, R84 ;  /* 0x0000000204367825 */ /* 0x002fc800078e0254 */
[----:B0-----:R-:W-:Y:S01]  /*ce00*/  IMAD.WIDE R52, R4, 0x2, R82 ;  /* 0x0000000204347825 */ /* 0x001fe200078e0252 */
[----:B---3--:R-:W-:Y:S01]  /*ce10*/  STL [R1+0x1458], R56 ;  /* 0x0014583801007387 */ /* 0x008fe20000100800 */
[----:B----4-:R-:W-:-:S03]  /*ce20*/  PRMT R2, RZ, 0x7610, R2 ;  /* 0x00007610ff027816 */ /* 0x010fc60000000002 */
[----:B--2---:R0:W-:Y:S01]  /*ce30*/  STL [R1+0x145c], R57 ;  /* 0x00145c3901007387 */ /* 0x0041e20000100800 */
[----:B------:R-:W-:-:S03]  /*ce40*/  PRMT R3, RZ, 0x7610, R3 ;  /* 0x00007610ff037816 */ /* 0x000fc60000000003 */
[----:B------:R-:W2:Y:S01]  /*ce50*/  @!P2 LDG.E.U16 R2, desc[UR6][R52.64] ;  /* 0x000000063402a981 */ /* 0x000ea2000c1e1500 */
[----:B------:R-:W-:Y:S02]  /*ce60*/  PRMT R93, RZ, 0x7610, R93 ;  /* 0x00007610ff5d7816 */ /* 0x000fe4000000005d */
[----:B------:R-:W-:Y:S01]  /*ce70*/  PRMT R92, RZ, 0x7610, R92 ;  /* 0x00007610ff5c7816 */ /* 0x000fe2000000005c */
[C---:B0-----:R-:W-:Y:S01]  /*ce80*/  IMAD.WIDE R56, R4.reuse, 0x2, R88 ;  /* 0x0000000204387825 */ /* 0x041fe200078e0258 */
[----:B------:R0:W3:Y:S04]  /*ce90*/  @!P2 LDG.E.U16 R3, desc[UR6][R54.64] ;  /* 0x000000063603a981 */ /* 0x0000e8000c1e1500 */
[----:B------:R1:W4:Y:S04]  /*cea0*/  @!P2 LDG.E.U16 R93, desc[UR6][R56.64] ;  /* 0x00000006385da981 */ /* 0x000328000c1e1500 */
[----:B------:R-:W-:Y:S04]  /*ceb0*/  STL [R1+0x1450], R6 ;  /* 0x0014500601007387 */ /* 0x000fe80000100800 */
[----:B------:R0:W-:Y:S04]  /*cec0*/  STL [R1+0x1454], R7 ;  /* 0x0014540701007387 */ /* 0x0001e80000100800 */
[----:B------:R1:W-:Y:S01]  /*ced0*/  STL.64 [R1+0x960], R56 ;  /* 0x0009603801007387 */ /* 0x0003e20000100a00 */
[----:B0-----:R-:W-:-:S05]  /*cee0*/  IMAD.WIDE R6, R4, 0x2, R86 ;  /* 0x0000000204067825 */ /* 0x001fca00078e0256 */
        /* <DEDUP_REMOVED lines=9> */
[C---:B-1----:R-:W-:Y:S01]  /*cf80*/  IMAD.WIDE R54, R4.reuse, 0x2, R84 ;  /* 0x0000000204367825 */ /* 0x042fe200078e0254 */
[----:B--2---:R-:W-:Y:S03]  /*cf90*/  STL [R1+0x1084], R2 ;  /* 0x0010840201007387 */ /* 0x004fe60000100800 */
[C---:B0-----:R-:W-:Y:S01]  /*cfa0*/  IMAD.WIDE R52, R4.reuse, 0x2, R82 ;  /* 0x0000000204347825 */ /* 0x041fe200078e0252 */
[----:B---3--:R0:W-:Y:S03]  /*cfb0*/  STL [R1+0x1088], R3 ;  /* 0x0010880301007387 */ /* 0x0081e60000100800 */
[----:B0-----:R-:W-:Y:S01]  /*cfc0*/  IMAD.WIDE R2, R4, 0x2, R88 ;  /* 0x0000000204027825 */ /* 0x001fe200078e0258 */
[----:B----4-:R-:W-:Y:S01]  /*cfd0*/  STL [R1+0x108c], R92 ;  /* 0x00108c5c01007387 */ /* 0x010fe20000100800 */
        /* <DEDUP_REMOVED lines=215> */
[----:B------:R-:W-:-:S04]  /*dd50*/  IADD3 R4, PT, PT, R11, -0x3e, RZ ;  /* 0xffffffc20b047810 */ /* 0x000fc80007ffe0ff */
[----:B------:R-:W-:Y:S01]  /*dd60*/  ISETP.GE.U32.AND P2, PT, R4, 0x7fffff43, PT ;  /* 0x7fffff430400780c */ /* 0x000fe20003f46070 */
[----:B------:R-:W-:Y:S01]  /*dd70*/  IMAD R4, R90, 0x3b, RZ ;  /* 0x0000003b5a047824 */ /* 0x000fe200078e02ff */
[----:B------:R0:W-:Y:S03]  /*dd80*/  STL.64 [R1+0x7c8], R52 ;  /* 0x0007c83401007387 */ /* 0x0001e60000100a00 */
        /* <DEDUP_REMOVED lines=654> */
[----:B------:R-:W-:Y:S02]  /*10670*/  PRMT R2, RZ, 0x7610, R2 ;  /* 0x00007610ff027816 */ /* 0x000fe40000000002 */
[----:B------:R-:W-:Y:S01]  /*10680*/  PRMT R3, RZ, 0x7610, R3 ;  /* 0x00007610ff037816 */ /* 0x000fe20000000003 */
[----:B---3--:R-:W-:Y:S01]  /*10690*/  STL [R1+0x1008], R6 ;  /* 0x0010080601007387 */ /* 0x008fe20000100800 */
[----:B------:R-:W-:-:S03]  /*106a0*/  PRMT R93, RZ, 0x7610, R93 ;  /* 0x00007610ff5d7816 */ /* 0x000fc6000000005d */
        /* <DEDUP_REMOVED lines=10> */
[----:B------:R-:W3:Y:S04]  /*10750*/  @!P2 LDG.E.U16 R92, desc[UR6][R6.64] ;  /* 0x00000006065ca981 */ /* 0x000ee8000c1e1500 */
[----:B------:R1:W-:Y:S04]  /*10760*/  STL.64 [R1+0x230], R54 ;  /* 0x0002303601007387 */ /* 0x0003e80000100a00 */
[----:B0-----:R-:W3:Y:S01]  /*10770*/  LDL.LU.64 R6, [R1+0x2218] ;  /* 0x0022180001067983 */ /* 0x001ee20000300a00 */
[----:B------:R-:W-:-:S03]  /*10780*/  VIADD R4, R11, 0xffffff98 ;  /* 0xffffff980b047836 */ /* 0x000fc60000000000 */
[----:B------:R0:W-:Y:S02]  /*10790*/  STL.64 [R1+0x228], R52 ;  /* 0x0002283401007387 */ /* 0x0001e40000100a00 */
[----:B------:R-:W-:Y:S01]  /*107a0*/  ISETP.GE.U32.AND P2, PT, R4, 0x7fffff19, PT ;  /* 0x7fffff190400780c */ /* 0x000fe20003f46070 */
[----:B------:R-:W-:Y:S01]  /*107b0*/  IMAD R4, R90, 0x65, RZ ;  /* 0x000000655a047824 */ /* 0x000fe200078e02ff */
[----:B------:R-:W-:Y:S02]  /*107c0*/  PRMT R80, RZ, 0x7610, R80 ;  /* 0x00007610ff507816 */ /* 0x000fe40000000050 */
[----:B------:R-:W-:Y:S01]  /*107d0*/  PRMT R68, RZ, 0x7610, R68 ;  /* 0x00007610ff447816 */ /* 0x000fe20000000044 */
[----:B-1----:R-:W-:-:S04]  /*107e0*/  IMAD.WIDE R54, R4, 0x2, R84 ;  /* 0x0000000204367825 */ /* 0x002fc800078e0254 */
[C---:B0-----:R-:W-:Y:S01]  /*107f0*/  IMAD.WIDE R52, R4.reuse, 0x2, R82 ;  /* 0x0000000204347825 */ /* 0x041fe200078e0252 */
[----:B------:R-:W-:Y:S02]  /*10800*/  PRMT R44, RZ, 0x7610, R44 ;  /* 0x00007610ff2c7816 */ /* 0x000fe4000000002c */
[----:B------:R-:W-:Y:S01]  /*10810*/  PRMT R45, RZ, 0x7610, R45 ;  /* 0x00007610ff2d7816 */ /* 0x000fe2000000002d */
[----:B--2---:R-:W-:Y:S04]  /*10820*/  STL [R1+0x10b8], R2 ;  /* 0x0010b80201007387 */ /* 0x004fe80000100800 */
[----:B----4-:R0:W-:Y:S02]  /*10830*/  STL [R1+0x10bc], R3 ;  /* 0x0010bc0301007387 */ /* 0x0101e40000100800 */
[----:B0-----:R-:W-:-:S02]  /*10840*/  IMAD.WIDE R2, R4, 0x2, R88 ;  /* 0x0000000204027825 */ /* 0x001fc400078e0258 */
[----:B---3--:R-:W-:Y:S04]  /*10850*/  STL [R1+0x10c0], R92 ;  /* 0x0010c05c01007387 */ /* 0x008fe80000100800 */
[----:B------:R0:W-:Y:S04]  /*10860*/  STL [R1+0x10c4], R93 ;  /* 0x0010c45d01007387 */ /* 0x0001e80000100800 */
[----:B------:R-:W2:Y:S01]  /*10870*/  @!P5 LDG.E.U16 R80, desc[UR6][R2.64] ;  /* 0x000000060250d981 */ /* 0x000ea2000c1e1500 */
[----:B------:R-:W-:Y:S02]  /*10880*/  PRMT R6, RZ, 0x7610, R6 ;  /* 0x00007610ff067816 */ /* 0x000fe40000000006 */
[----:B------:R-:W-:Y:S01]  /*10890*/  PRMT R7, RZ, 0x7610, R7 ;  /* 0x00007610ff077816 */ /* 0x000fe20000000007 */
[----:B0-----:R-:W-:-:S03]  /*108a0*/  IMAD.WIDE R92, R4, 0x2, R86 ;  /* 0x00000002045c7825 */ /* 0x001fc600078e0256 */
[----:B------:R-:W3:Y:S01]  /*108b0*/  @!P5 LDG.E.U16 R6, desc[UR6][R52.64] ;  /* 0x000000063406d981 */ /* 0x000ee2000c1e1500 */
[----:B------:R-:W-:-:S03]  /*108c0*/  VIADD R4, R11, 0xffffff94 ;  /* 0xffffff940b047836 */ /* 0x000fc60000000000 */
[----:B------:R-:W4:Y:S04]  /*108d0*/  @!P5 LDG.E.U16 R68, desc[UR6][R92.64] ;  /* 0x000000065c44d981 */ /* 0x000f28000c1e1500 */
[----:B------:R0:W3:Y:S01]  /*108e0*/  @!P5 LDG.E.U16 R7, desc[UR6][R54.64] ;  /* 0x000000063607d981 */ /* 0x0000e2000c1e1500 */
[----:B------:R-:W-:Y:S01]  /*108f0*/  ISETP.GE.U32.AND P5, PT, R4, 0x7fffff15, PT ;  /* 0x7fffff150400780c */ /* 0x000fe20003fa6070 */
[----:B------:R-:W-:Y:S02]  /*10900*/  IMAD R4, R90, 0x66, RZ ;  /* 0x000000665a047824 */ /* 0x000fe400078e02ff */
[----:B------:R1:W-:Y:S04]  /*10910*/  STL.64 [R1+0x220], R2 ;  /* 0x0002200201007387 */ /* 0x0003e80000100a00 */
[----:B------:R-:W-:Y:S04]  /*10920*/  STL.64 [R1+0x218], R92 ;  /* 0x0002185c01007387 */ /* 0x000fe80000100a00 */
[----:B-1----:R-:W3:Y:S04]  /*10930*/  LDL.LU.64 R2, [R1+0x2210] ;  /* 0x0022100001027983 */ /* 0x002ee80000300a00 */
[----:B------:R0:W-:Y:S04]  /*10940*/  STL.64 [R1+0x210], R54 ;  /* 0x0002103601007387 */ /* 0x0001e80000100a00 */
[----:B------:R1:W-:Y:S01]  /*10950*/  STL.64 [R1+0x208], R52 ;  /* 0x0002083401007387 */ /* 0x0003e20000100a00 */
[----:B0-----:R-:W-:-:S04]  /*10960*/  IMAD.WIDE R54, R4, 0x2, R84 ;  /* 0x0000000204367825 */ /* 0x001fc800078e0254 */
[C---:B-1----:R-:W-:Y:S01]  /*10970*/  IMAD.WIDE R52, R4.reuse, 0x2, R82 ;  /* 0x0000000204347825 */ /* 0x042fe200078e0252 */
[----:B------:R-:W3:Y:S04]  /*10980*/  @!P4 LDG.E.U16 R45, desc[UR6][R54.64] ;  /* 0x00000006362dc981 */ /* 0x000ee8000c1e1500 */
[----:B------:R-:W3:Y:S01]  /*10990*/  @!P4 LDG.E.U16 R44, desc[UR6][R52.64] ;  /* 0x00000006342cc981 */ /* 0x000ee2000c1e1500 */
[----:B------:R-:W-:Y:S01]  /*109a0*/  PRMT R73, RZ, 0x7610, R73 ;  /* 0x00007610ff497816 */ /* 0x000fe20000000049 */
[----:B------:R-:W-:Y:S01]  /*109b0*/  IMAD.WIDE R92, R4, 0x2, R86 ;  /* 0x00000002045c7825 */ /* 0x000fe200078e0256 */
[----:B------:R-:W-:-:S06]  /*109c0*/  PRMT R57, RZ, 0x7610, R57 ;  /* 0x00007610ff397816 */ /* 0x000fcc0000000039 */
[----:B------:R0:W3:Y:S01]  /*109d0*/  @!P4 LDG.E.U16 R57, desc[UR6][R92.64] ;  /* 0x000000065c39c981 */ /* 0x0000e2000c1e1500 */
[----:B------:R-:W-:Y:S02]  /*109e0*/  PRMT R40, RZ, 0x7610, R40 ;  /* 0x00007610ff287816 */ /* 0x000fe40000000028 */
[----:B------:R-:W-:Y:S01]  /*109f0*/  PRMT R41, RZ, 0x7610, R41 ;  /* 0x00007610ff297816 */ /* 0x000fe20000000029 */
[----:B--2---:R-:W-:Y:S04]  /*10a00*/  STL [R1+0x21bc], R80 ;  /* 0x0021bc5001007387 */ /* 0x004fe80000100800 */
[----:B----4-:R-:W-:Y:S04]  /*10a10*/  STL [R1+0x21c0], R68 ;  /* 0x0021c04401007387 */ /* 0x010fe80000100800 */
[----:B---3--:R-:W-:Y:S04]  /*10a20*/  STL [R1+0x11a8], R6 ;  /* 0x0011a80601007387 */ /* 0x008fe80000100800 */
[----:B------:R1:W-:Y:S02]  /*10a30*/  STL [R1+0x11ac], R7 ;  /* 0x0011ac0701007387 */ /* 0x0003e40000100800 */
[----:B-1----:R-:W-:-:S04]  /*10a40*/  IMAD.WIDE R6, R4, 0x2, R88 ;  /* 0x0000000204067825 */ /* 0x002fc800078e0258 */
[----:B------:R-:W-:Y:S01]  /*10a50*/  VIADD R4, R11, 0xffffff93 ;  /* 0xffffff930b047836 */ /* 0x000fe20000000000 */
[----:B------:R1:W-:Y:S04]  /*10a60*/  STL.64 [R1+0x200], R6 ;  /* 0x0002000601007387 */ /* 0x0003e80000100a00 */
[----:B------:R-:W-:Y:S04]  /*10a70*/  STL.64 [R1+0x1f8], R92 ;  /* 0x0001f85c01007387 */ /* 0x000fe80000100a00 */
[----:B------:R-:W2:Y:S01]  /*10a80*/  @!P4 LDG.E.U16 R73, desc[UR6][R6.64] ;  /* 0x000000060649c981 */ /* 0x000ea2000c1e1500 */
[----:B------:R-:W-:Y:S01]  /*10a90*/  ISETP.GE.U32.AND P4, PT, R4, 0x7fffff14, PT ;  /* 0x7fffff140400780c */ /* 0x000fe20003f86070 */
[----:B------:R-:W-:-:S02]  /*10aa0*/  IMAD R4, R90, 0x67, RZ ;  /* 0x000000675a047824 */ /* 0x000fc400078e02ff */
[----:B-1----:R-:W3:Y:S04]  /*10ab0*/  LDL.LU.64 R6, [R1+0x2208] ;  /* 0x0022080001067983 */ /* 0x002ee80000300a00 */
[----:B------:R-:W-:Y:S04]  /*10ac0*/  STL.64 [R1+0x1f0], R54 ;  /* 0x0001f03601007387 */ /* 0x000fe80000100a00 */
[----:B------:R1:W-:Y:S04]  /*10ad0*/  STL.64 [R1+0x1e8], R52 ;  /* 0x0001e83401007387 */ /* 0x0003e80000100a00 */
[----:B------:R-:W-:Y:S04]  /*10ae0*/  STL [R1+0x1324], R44 ;  /* 0x0013242c01007387 */ /* 0x000fe80000100800 */
[----:B------:R4:W-:Y:S01]  /*10af0*/  STL [R1+0x1328], R45 ;  /* 0x0013282d01007387 */ /* 0x0009e20000100800 */
[----:B-1----:R-:W-:-:S05]  /*10b00*/  IMAD.WIDE R52, R4, 0x2, R84 ;  /* 0x0000000204347825 */ /* 0x002fca00078e0254 */
[----:B------:R-:W3:Y:S01]  /*10b10*/  @!P2 LDG.E.U16 R41, desc[UR6][R52.64] ;  /* 0x000000063429a981 */ /* 0x000ee2000c1e1500 */
[----:B----4-:R-:W-:-:S05]  /*10b20*/  IMAD.WIDE R44, R4, 0x2, R82 ;  /* 0x00000002042c7825 */ /* 0x010fca00078e0252 */
[----:B------:R-:W4:Y:S01]  /*10b30*/  @!P2 LDG.E.U16 R40, desc[UR6][R44.64] ;  /* 0x000000062c28a981 */ /* 0x000f22000c1e1500 */
[----:B------:R-:W-:Y:S01]  /*10b40*/  PRMT R56, RZ, 0x7610, R56 ;  /* 0x00007610ff387816 */ /* 0x000fe20000000038 */
[----:B0-----:R-:W-:Y:S01]  /*10b50*/  IMAD.WIDE R92, R4, 0x2, R88 ;  /* 0x00000002045c7825 */ /* 0x001fe200078e0258 */
[----:B------:R-:W-:-:S03]  /*10b60*/  PRMT R51, RZ, 0x7610, R51 ;  /* 0x00007610ff337816 */ /* 0x000fc60000000033 */
[----:B------:R-:W-:Y:S01]  /*10b70*/  IMAD.WIDE R54, R4, 0x2, R86 ;  /* 0x0000000204367825 */ /* 0x000fe200078e0256 */
[----:B------:R-:W-:Y:S03]  /*10b80*/  STL.64 [R1+0x1e0], R92 ;  /* 0x0001e05c01007387 */ /* 0x000fe60000100a00 */
[----:B------:R-:W-:Y:S01]  /*10b90*/  VIADD R4, R11, 0xffffff92 ;  /* 0xffffff920b047836 */ /* 0x000fe20000000000 */
[----:B------:R0:W-:Y:S04]  /*10ba0*/  STL.64 [R1+0x1d8], R54 ;  /* 0x0001d83601007387 */ /* 0x0001e80000100a00 */
[----:B------:R-:W3:Y:S04]  /*10bb0*/  @!P2 LDG.E.U16 R56, desc[UR6][R92.64] ;  /* 0x000000065c38a981 */ /* 0x000ee8000c1e1500 */
[----:B------:R0:W3:Y:S01]  /*10bc0*/  @!P2 LDG.E.U16 R51, desc[UR6][R54.64] ;  /* 0x000000063633a981 */ /* 0x0000e2000c1e1500 */
[----:B------:R-:W-:Y:S01]  /*10bd0*/  ISETP.GE.U32.AND P2, PT, R4, 0x7fffff13, PT ;  /* 0x7fffff130400780c */ /* 0x000fe20003f46070 */
[----:B------:R-:W-:Y:S01]  /*10be0*/  IMAD R4, R90, 0x6b, RZ ;  /* 0x0000006b5a047824 */ /* 0x000fe200078e02ff */
[----:B------:R-:W-:-:S02]  /*10bf0*/  PRMT R80, RZ, 0x7610, R80 ;  /* 0x00007610ff507816 */ /* 0x000fc40000000050 */
[----:B------:R-:W-:Y:S02]  /*10c00*/  PRMT R68, RZ, 0x7610, R68 ;  /* 0x00007610ff447816 */ /* 0x000fe40000000044 */
[----:B------:R-:W-:Y:S02]  /*10c10*/  PRMT R49, RZ, 0x7610, R49 ;  /* 0x00007610ff317816 */ /* 0x000fe40000000031 */
[----:B------:R-:W-:Y:S01]  /*10c20*/  PRMT R48, RZ, 0x7610, R48 ;  /* 0x00007610ff307816 */ /* 0x000fe20000000030 */
[----:B0-----:R-:W-:-:S05]  /*10c30*/  IMAD.WIDE R54, R4, 0x2, R88 ;  /* 0x0000000204367825 */ /* 0x001fca00078e0258 */
[----:B------:R-:W3:Y:S01]  /*10c40*/  @!P5 LDG.E.U16 R49, desc[UR6][R54.64] ;  /* 0x000000063631d981 */ /* 0x000ee2000c1e1500 */
[----:B------:R-:W-:Y:S02]  /*10c50*/  PRMT R36, RZ, 0x7610, R36 ;  /* 0x00007610ff247816 */ /* 0x000fe40000000024 */
[----:B------:R-:W-:Y:S01]  /*10c60*/  PRMT R37, RZ, 0x7610, R37 ;  /* 0x00007610ff257816 */ /* 0x000fe20000000025 */
[----:B--2---:R-:W-:Y:S04]  /*10c70*/  STL [R1+0x1330], R73 ;  /* 0x0013304901007387 */ /* 0x004fe80000100800 */
[----:B------:R-:W2:Y:S04]  /*10c80*/  LDL.LU.64 R92, [R1+0x2200] ;  /* 0x00220000015c7983 */ /* 0x000ea80000300a00 */
[----:B------:R-:W-:Y:S04]  /*10c90*/  STL [R1+0x132c], R57 ;  /* 0x00132c3901007387 */ /* 0x000fe80000100800 */
[----:B------:R0:W-:Y:S04]  /*10ca0*/  STL.64 [R1+0x1d0], R52 ;  /* 0x0001d03401007387 */ /* 0x0001e80000100a00 */
[----:B------:R1:W-:Y:S01]  /*10cb0*/  STL.64 [R1+0x1c8], R44 ;  /* 0x0001c82c01007387 */ /* 0x0003e20000100a00 */
[----:B0-----:R-:W-:-:S04]  /*10cc0*/  IMAD.WIDE R52, R4, 0x2, R86 ;  /* 0x0000000204347825 */ /* 0x001fc800078e0256 */
[C---:B-1----:R-:W-:Y:S01]  /*10cd0*/  IMAD.WIDE R44, R4.reuse, 0x2, R84 ;  /* 0x00000002042c7825 */ /* 0x042fe200078e0254 */
[----:B------:R-:W2:Y:S04]  /*10ce0*/  @!P5 LDG.E.U16 R48, desc[UR6][R52.64] ;  /* 0x000000063430d981 */ /* 0x000ea8000c1e1500 */
[----:B------:R0:W2:Y:S04]  /*10cf0*/  @!P5 LDG.E.U16 R80, desc[UR6][R44.64] ;  /* 0x000000062c50d981 */ /* 0x0000a8000c1e1500 */
[----:B----4-:R-:W-:Y:S04]  /*10d00*/  STL [R1+0x13d0], R40 ;  /* 0x0013d02801007387 */ /* 0x010fe80000100800 */
[----:B---3--:R1:W-:Y:S02]  /*10d10*/  STL [R1+0x13d4], R41 ;  /* 0x0013d42901007387 */ /* 0x0083e40000100800 */
[----:B-1----:R-:W-:-:S04]  /*10d20*/  IMAD.WIDE R40, R4, 0x2, R82 ;  /* 0x0000000204287825 */ /* 0x002fc800078e0252 */
[----:B------:R-:W-:Y:S01]  /*10d30*/  VIADD R4, R11, 0xffffff91 ;  /* 0xffffff910b047836 */ /* 0x000fe20000000000 */
[----:B------:R1:W3:Y:S04]  /*10d40*/  @!P5 LDG.E.U16 R68, desc[UR6][R40.64] ;  /* 0x000000062844d981 */ /* 0x0002e8000c1e1500 */
[----:B------:R-:W-:Y:S01]  /*10d50*/  ISETP.GE.U32.AND P5, PT, R4, 0x7fffff12, PT ;  /* 0x7fffff120400780c */ /* 0x000fe20003fa6070 */
[----:B------:R-:W-:Y:S01]  /*10d60*/  STL.64 [R1+0x160], R54 ;  /* 0x0001603601007387 */ /* 0x000fe20000100a00 */
[----:B------:R-:W-:-:S03]  /*10d70*/  IMAD R4, R90, 0x6c, RZ ;  /* 0x0000006c5a047824 */ /* 0x000fc600078e02ff */
[----:B------:R-:W-:Y:S04]  /*10d80*/  STL.64 [R1+0x158], R52 ;  /* 0x0001583401007387 */ /* 0x000fe80000100a00 */
[----:B------:R0:W-:Y:S04]  /*10d90*/  STL.64 [R1+0x150], R44 ;  /* 0x0001502c01007387 */ /* 0x0001e80000100a00 */
[----:B------:R1:W-:Y:S01]  /*10da0*/  STL.64 [R1+0x148], R40 ;  /* 0x0001482801007387 */ /* 0x0003e20000100a00 */
[----:B0-----:R-:W-:-:S04]  /*10db0*/  IMAD.WIDE R44, R4, 0x2, R84 ;  /* 0x00000002042c7825 */ /* 0x001fc800078e0254 */
[C---:B-1----:R-:W-:Y:S01]  /*10dc0*/  IMAD.WIDE R40, R4.reuse, 0x2, R82 ;  /* 0x0000000204287825 */ /* 0x042fe200078e0252 */
[----:B------:R-:W4:Y:S04]  /*10dd0*/  @!P4 LDG.E.U16 R37, desc[UR6][R44.64] ;  /* 0x000000062c25c981 */ /* 0x000f28000c1e1500 */
[----:B------:R-:W4:Y:S01]  /*10de0*/  @!P4 LDG.E.U16 R36, desc[UR6][R40.64] ;  /* 0x000000062824c981 */ /* 0x000f22000c1e1500 */
[----:B------:R-:W-:Y:S01]  /*10df0*/  PRMT R50, RZ, 0x7610, R50 ;  /* 0x00007610ff327816 */ /* 0x000fe20000000032 */
[----:B------:R-:W-:Y:S01]  /*10e00*/  IMAD.WIDE R52, R4, 0x2, R88 ;  /* 0x0000000204347825 */ /* 0x000fe200078e0258 */
[----:B------:R-:W-:-:S04]  /*10e10*/  PRMT R47, RZ, 0x7610, R47 ;  /* 0x00007610ff2f7816 */ /* 0x000fc8000000002f */
[----:B------:R-:W4:Y:S01]  /*10e20*/  @!P4 LDG.E.U16 R50, desc[UR6][R52.64] ;  /* 0x000000063432c981 */ /* 0x000f22000c1e1500 */
[----:B------:R-:W-:Y:S02]  /*10e30*/  PRMT R32, RZ, 0x7610, R32 ;  /* 0x00007610ff207816 */ /* 0x000fe40000000020 */
[----:B------:R-:W-:Y:S01]  /*10e40*/  PRMT R33, RZ, 0x7610, R33 ;  /* 0x00007610ff217816 */ /* 0x000fe20000000021 */
[----:B--2---:R-:W-:Y:S04]  /*10e50*/  STL [R1+0x21cc], R80 ;  /* 0x0021cc5001007387 */ /* 0x004fe80000100800 */
[----:B------:R-:W-:Y:S04]  /*10e60*/  STL [R1+0x13dc], R56 ;  /* 0x0013dc3801007387 */ /* 0x000fe80000100800 */
[----:B------:R-:W-:Y:S04]  /*10e70*/  STL [R1+0x13d8], R51 ;  /* 0x0013d83301007387 */ /* 0x000fe80000100800 */
[----:B---3--:R-:W-:Y:S04]  /*10e80*/  STL [R1+0x21d0], R68 ;  /* 0x0021d04401007387 */ /* 0x008fe80000100800 */
[----:B------:R-:W-:Y:S04]  /*10e90*/  STL [R1+0x1000], R48 ;  /* 0x0010003001007387 */ /* 0x000fe80000100800 */
[----:B------:R0:W-:Y:S04]  /*10ea0*/  STL [R1+0x1004], R49 ;  /* 0x0010043101007387 */ /* 0x0001e80000100800 */
[----:B------:R-:W-:Y:S01]  /*10eb0*/  STL.64 [R1+0x140], R52 ;  /* 0x0001403401007387 */ /* 0x000fe20000100a00 */
[----:B0-----:R-:W-:Y:S01]  /*10ec0*/  IMAD.WIDE R48, R4, 0x2, R86 ;  /* 0x0000000204307825 */ /* 0x001fe200078e0256 */
[----:B------:R-:W-:-:S04]  /*10ed0*/  IADD3 R4, PT, PT, R11, -0x70, RZ ;  /* 0xffffff900b047810 */ /* 0x000fc80007ffe0ff */
[----:B------:R0:W2:Y:S01]  /*10ee0*/  @!P4 LDG.E.U16 R47, desc[UR6][R48.64] ;  /* 0x00000006302fc981 */ /* 0x0000a2000c1e1500 */
[----:B------:R-:W-:Y:S01]  /*10ef0*/  ISETP.GE.U32.AND P4, PT, R4, 0x7fffff11, PT ;  /* 0x7fffff110400780c */ /* 0x000fe20003f86070 */
[----:B------:R-:W-:Y:S02]  /*10f00*/  IMAD R4, R90, 0x6d, RZ ;  /* 0x0000006d5a047824 */ /* 0x000fe400078e02ff */
[----:B------:R-:W-:Y:S04]  /*10f10*/  STL.64 [R1+0x138], R48 ;  /* 0x0001383001007387 */ /* 0x000fe80000100a00 */
[----:B------:R-:W-:Y:S04]  /*10f20*/  STL.64 [R1+0x130], R44 ;  /* 0x0001302c01007387 */ /* 0x000fe80000100a00 */
[----:B------:R1:W-:Y:S04]  /*10f30*/  STL.64 [R1+0x128], R40 ;  /* 0x0001282801007387 */ /* 0x0003e80000100a00 */
[----:B----4-:R-:W-:Y:S04]  /*10f40*/  STL [R1+0x10a8], R36 ;  /* 0x0010a82401007387 */ /* 0x010fe80000100800 */
[----:B------:R3:W-:Y:S01]  /*10f50*/  STL [R1+0x10ac], R37 ;  /* 0x0010ac2501007387 */ /* 0x0007e20000100800 */
[----:B-1----:R-:W-:-:S05]  /*10f60*/  IMAD.WIDE R40, R4, 0x2, R84 ;  /* 0x0000000204287825 */ /* 0x002fca00078e0254 */
[----:B------:R-:W4:Y:S01]  /*10f70*/  @!P2 LDG.E.U16 R33, desc[UR6][R40.64] ;  /* 0x000000062821a981 */ /* 0x000f22000c1e1500 */
[----:B---3--:R-:W-:-:S05]  /*10f80*/  IMAD.WIDE R36, R4, 0x2, R82 ;  /* 0x0000000204247825 */ /* 0x008fca00078e0252 */
[----:B------:R1:W3:Y:S01]  /*10f90*/  @!P2 LDG.E.U16 R32, desc[UR6][R36.64] ;  /* 0x000000062420a981 */ /* 0x0002e2000c1e1500 */
[C---:B0-----:R-:W-:Y:S01]  /*10fa0*/  IMAD.WIDE R48, R4.reuse, 0x2, R88 ;  /* 0x0000000204307825 */ /* 0x041fe200078e0258 */
[----:B------:R-:W-:Y:S02]  /*10fb0*/  PRMT R46, RZ, 0x7610, R46 ;  /* 0x00007610ff2e7816 */ /* 0x000fe4000000002e */
[----:B------:R-:W-:Y:S01]  /*10fc0*/  PRMT R43, RZ, 0x7610, R43 ;  /* 0x00007610ff2b7816 */ /* 0x000fe2000000002b */
[----:B------:R-:W-:Y:S01]  /*10fd0*/  IMAD.WIDE R44, R4, 0x2, R86 ;  /* 0x00000002042c7825 */ /* 0x000fe200078e0256 */
[----:B------:R-:W-:Y:S03]  /*10fe0*/  STL.64 [R1+0x120], R48 ;  /* 0x0001203001007387 */ /* 0x000fe60000100a00 */
[----:B------:R-:W-:Y:S01]  /*10ff0*/  VIADD R4, R11, 0xffffff8c ;  /* 0xffffff8c0b047836 */ /* 0x000fe20000000000 */
[----:B------:R-:W-:Y:S04]  /*11000*/  STL.64 [R1+0x118], R44 ;  /* 0x0001182c01007387 */ /* 0x000fe80000100a00 */
[----:B------:R-:W4:Y:S04]  /*11010*/  @!P2 LDG.E.U16 R46, desc[UR6][R48.64] ;  /* 0x00000006302ea981 */ /* 0x000f28000c1e1500 */
[----:B------:R-:W-:Y:S04]  /*11020*/  STL.64 [R1+0x110], R40 ;  /* 0x0001102801007387 */ /* 0x000fe80000100a00 */
[----:B------:R0:W4:Y:S01]  /*11030*/  @!P2 LDG.E.U16 R43, desc[UR6][R44.64] ;  /* 0x000000062c2ba981 */ /* 0x000122000c1e1500 */
[----:B------:R-:W-:Y:S01]  /*11040*/  ISETP.GE.U32.AND P2, PT, R4, 0x7fffff0d, PT ;  /* 0x7fffff0d0400780c */ /* 0x000fe20003f46070 */
[----:B------:R-:W-:-:S02]  /*11050*/  IMAD R4, R90, 0x6e, RZ ;  /* 0x0000006e5a047824 */ /* 0x000fc400078e02ff */
[----:B------:R1:W-:Y:S01]  /*11060*/  STL.64 [R1+0x108], R36 ;  /* 0x0001082401007387 */ /* 0x0003e20000100a00 */
[----:B------:R-:W-:-:S03]  /*11070*/  PRMT R28, RZ, 0x7610, R28 ;  /* 0x00007610ff1c7816 */ /* 0x000fc6000000001c */
[----:B------:R-:W-:Y:S01]  /*11080*/  STL [R1+0x10b4], R50 ;  /* 0x0010b43201007387 */ /* 0x000fe20000100800 */
[----:B------:R-:W-:Y:S01]  /*11090*/  PRMT R29, RZ, 0x7610, R29 ;  /* 0x00007610ff1d7816 */ /* 0x000fe2000000001d */
[----:B-1----:R-:W-:-:S05]  /*110a0*/  IMAD.WIDE R36, R4, 0x2, R84 ;  /* 0x0000000204247825 */ /* 0x002fca00078e0254 */
[----:B------:R-:W4:Y:S04]  /*110b0*/  @!P5 LDG.E.U16 R29, desc[UR6][R36.64] ;  /* 0x00000006241dd981 */ /* 0x000f28000c1e1500 */
[----:B--2---:R-:W-:Y:S04]  /*110c0*/  STL [R1+0x10b0], R47 ;  /* 0x0010b02f01007387 */ /* 0x004fe80000100800 */
[----:B---3--:R-:W-:Y:S04]  /*110d0*/  STL [R1+0x1198], R32 ;  /* 0x0011982001007387 */ /* 0x008fe80000100800 */
[----:B----4-:R1:W-:Y:S02]  /*110e0*/  STL [R1+0x119c], R33 ;  /* 0x00119c2101007387 */ /* 0x0103e40000100800 */
[----:B-1----:R-:W-:-:S05]  /*110f0*/  IMAD.WIDE R32, R4, 0x2, R82 ;  /* 0x0000000204207825 */ /* 0x002fca00078e0252 */
[----:B------:R1:W2:Y:S01]  /*11100*/  @!P5 LDG.E.U16 R28, desc[UR6][R32.64] ;  /* 0x00000006201cd981 */ /* 0x0002a2000c1e1500 */
[C---:B0-----:R-:W-:Y:S01]  /*11110*/  IMAD.WIDE R44, R4.reuse, 0x2, R88 ;  /* 0x00000002042c7825 */ /* 0x041fe200078e0258 */
[----:B------:R-:W-:Y:S02]  /*11120*/  PRMT R42, RZ, 0x7610, R42 ;  /* 0x00007610ff2a7816 */ /* 0x000fe4000000002a */
[----:B------:R-:W-:Y:S01]  /*11130*/  PRMT R39, RZ, 0x7610, R39 ;  /* 0x00007610ff277816 */ /* 0x000fe20000000027 */
[----:B------:R-:W-:Y:S01]  /*11140*/  IMAD.WIDE R40, R4, 0x2, R86 ;  /* 0x0000000204287825 */ /* 0x000fe200078e0256 */
[----:B------:R-:W-:Y:S03]  /*11150*/  STL.64 [R1+0x100], R44 ;  /* 0x0001002c01007387 */ /* 0x000fe60000100a00 */
[----:B------:R-:W-:Y:S01]  /*11160*/  VIADD R4, R11, 0xffffff8b ;  /* 0xffffff8b0b047836 */ /* 0x000fe20000000000 */
[----:B------:R-:W-:Y:S04]  /*11170*/  STL.64 [R1+0xf8], R40 ;  /* 0x0000f82801007387 */ /* 0x000fe80000100a00 */
[----:B------:R-:W-:Y:S04]  /*11180*/  STL [R1+0x11a4], R46 ;  /* 0x0011a42e01007387 */ /* 0x000fe80000100800 */
[----:B------:R-:W3:Y:S04]  /*11190*/  @!P5 LDG.E.U16 R42, desc[UR6][R44.64] ;  /* 0x000000062c2ad981 */ /* 0x000ee8000c1e1500 */
[----:B------:R0:W4:Y:S01]  /*111a0*/  @!P5 LDG.E.U16 R39, desc[UR6][R40.64] ;  /* 0x000000062827d981 */ /* 0x000122000c1e1500 */
[----:B------:R-:W-:Y:S01]  /*111b0*/  ISETP.GE.U32.AND P5, PT, R4, 0x7fffff0c, PT ;  /* 0x7fffff0c0400780c */ /* 0x000fe20003fa6070 */
[----:B------:R-:W-:-:S02]  /*111c0*/  IMAD R4, R90, 0x6f, RZ ;  /* 0x0000006f5a047824 */ /* 0x000fc400078e02ff */
[----:B------:R-:W-:Y:S01]  /*111d0*/  STL.64 [R1+0xf0], R36 ;  /* 0x0000f02401007387 */ /* 0x000fe20000100a00 */
[----:B------:R-:W-:-:S03]  /*111e0*/  PRMT R24, RZ, 0x7610, R24 ;  /* 0x00007610ff187816 */ /* 0x000fc60000000018 */
[----:B------:R-:W-:Y:S01]  /*111f0*/  STL [R1+0x11a0], R43 ;  /* 0x0011a02b01007387 */ /* 0x000fe20000100800 */
[----:B------:R-:W-:-:S03]  /*11200*/  PRMT R25, RZ, 0x7610, R25 ;  /* 0x00007610ff197816 */ /* 0x000fc60000000019 */
[----:B------:R1:W-:Y:S02]  /*11210*/  STL.64 [R1+0xe8], R32 ;  /* 0x0000e82001007387 */ /* 0x0003e40000100a00 */
[----:B-1----:R-:W-:-:S05]  /*11220*/  IMAD.WIDE R32, R4, 0x2, R84 ;  /* 0x0000000204207825 */ /* 0x002fca00078e0254 */
[----:B------:R-:W4:Y:S04]  /*11230*/  @!P4 LDG.E.U16 R25, desc[UR6][R32.64] ;  /* 0x000000062019c981 */ /* 0x000f28000c1e1500 */
[----:B--2---:R-:W-:Y:S04]  /*11240*/  STL [R1+0x1314], R28 ;  /* 0x0013141c01007387 */ /* 0x004fe80000100800 */
[----:B------:R1:W-:Y:S02]  /*11250*/  STL [R1+0x1318], R29 ;  /* 0x0013181d01007387 */ /* 0x0003e40000100800 */
        /* <DEDUP_REMOVED lines=9> */
[----:B------:R-:W2:Y:S04]  /*112f0*/  @!P4 LDG.E.U16 R38, desc[UR6][R40.64] ;  /* 0x000000062826c981 */ /* 0x000ea8000c1e1500 */
[----:B------:R-:W-:Y:S04]  /*11300*/  STL.64 [R1+0xd0], R32 ;  /* 0x0000d02001007387 */ /* 0x000fe80000100a00 */
[----:B------:R0:W2:Y:S01]  /*11310*/  @!P4 LDG.E.U16 R35, desc[UR6][R36.64] ;  /* 0x000000062423c981 */ /* 0x0000a2000c1e1500 */
[----:B------:R-:W-:Y:S01]  /*11320*/  ISETP.GE.U32.AND P4, PT, R4, 0x7fffff0b, PT ;  /* 0x7fffff0b0400780c */ /* 0x000fe20003f86070 */
[----:B------:R-:W-:-:S02]  /*11330*/  IMAD R4, R90, 0x73, RZ ;  /* 0x000000735a047824 */ /* 0x000fc400078e02ff */
[----:B------:R1:W-:Y:S01]  /*11340*/  STL.64 [R1+0xc8], R28 ;  /* 0x0000c81c01007387 */ /* 0x0003e20000100a00 */
[----:B------:R-:W-:-:S03]  /*11350*/  PRMT R18, RZ, 0x7610, R18 ;  /* 0x00007610ff127816 */ /* 0x000fc60000000012 */
[----:B---3--:R-:W-:Y:S01]  /*11360*/  STL [R1+0x1320], R42 ;  /* 0x0013202a01007387 */ /* 0x008fe20000100800 */
[----:B------:R-:W-:-:S03]  /*11370*/  PRMT R19, RZ, 0x7610, R19 ;  /* 0x00007610ff137816 */ /* 0x000fc60000000013 */
[----:B----4-:R-:W-:Y:S01]  /*11380*/  STL [R1+0x131c], R39 ;  /* 0x00131c2701007387 */ /* 0x010fe20000100800 */
[----:B-1----:R-:W-:-:S05]  /*11390*/  IMAD.WIDE R28, R4, 0x2, R84 ;  /* 0x00000002041c7825 */ /* 0x002fca00078e0254 */
[----:B------:R-:W3:Y:S04]  /*113a0*/  @!P2 LDG.E.U16 R19, desc[UR6][R28.64] ;  /* 0x000000061c13a981 */ /* 0x000ee8000c1e1500 */
[----:B--2---:R-:W-:Y:S04]  /*113b0*/  STL [R1+0x13c0], R24 ;  /* 0x0013c01801007387 */ /* 0x004fe80000100800 */
[----:B------:R1:W-:Y:S02]  /*113c0*/  STL [R1+0x13c4], R25 ;  /* 0x0013c41901007387 */ /* 0x0003e40000100800 */
[----:B-1----:R-:W-:-:S05]  /*113d0*/  IMAD.WIDE R24, R4, 0x2, R82 ;  /* 0x0000000204187825 */ /* 0x002fca00078e0252 */
[----:B------:R-:W2:Y:S01]  /*113e0*/  @!P2 LDG.E.U16 R18, desc[UR6][R24.64] ;  /* 0x000000061812a981 */ /* 0x000ea2000c1e1500 */
[C---:B0-----:R-:W-:Y:S01]  /*113f0*/  IMAD.WIDE R36, R4.reuse, 0x2, R88 ;  /* 0x0000000204247825 */ /* 0x041fe200078e0258 */
[----:B------:R-:W-:Y:S02]  /*11400*/  PRMT R34, RZ, 0x7610, R34 ;  /* 0x00007610ff227816 */ /* 0x000fe40000000022 */
[----:B------:R-:W-:Y:S01]  /*11410*/  PRMT R31, RZ, 0x7610, R31 ;  /* 0x00007610ff1f7816 */ /* 0x000fe2000000001f */
[----:B------:R-:W-:Y:S01]  /*11420*/  IMAD.WIDE R32, R4, 0x2, R86 ;  /* 0x0000000204207825 */ /* 0x000fe200078e0256 */
[----:B------:R-:W-:Y:S03]  /*11430*/  STL.64 [R1+0x60], R36 ;  /* 0x0000602401007387 */ /* 0x000fe60000100a00 */
[----:B------:R-:W-:Y:S01]  /*11440*/  VIADD R4, R11, 0xffffff89 ;  /* 0xffffff890b047836 */ /* 0x000fe20000000000 */
[----:B------:R0:W-:Y:S04]  /*11450*/  STL.64 [R1+0x58], R32 ;  /* 0x0000582001007387 */ /* 0x0001e80000100a00 */
[----:B------:R-:W-:Y:S04]  /*11460*/  STL [R1+0x13cc], R38 ;  /* 0x0013cc2601007387 */ /* 0x000fe80000100800 */
[----:B------:R-:W4:Y:S04]  /*11470*/  @!P2 LDG.E.U16 R34, desc[UR6][R36.64] ;  /* 0x000000062422a981 */ /* 0x000f28000c1e1500 */
[----:B------:R0:W4:Y:S01]  /*11480*/  @!P2 LDG.E.U16 R31, desc[UR6][R32.64] ;  /* 0x00000006201fa981 */ /* 0x000122000c1e1500 */
[----:B------:R-:W-:Y:S01]  /*11490*/  ISETP.GE.U32.AND P2, PT, R4, 0x7fffff0a, PT ;  /* 0x7fffff0a0400780c */ /* 0x000fe20003f46070 */
[----:B------:R-:W-:-:S02]  /*114a0*/  IMAD R4, R90, 0x74, RZ ;  /* 0x000000745a047824 */ /* 0x000fc400078e02ff */
[----:B------:R1:W-:Y:S01]  /*114b0*/  STL.64 [R1+0x50], R28 ;  /* 0x0000501c01007387 */ /* 0x0003e20000100a00 */
[----:B------:R-:W-:-:S03]  /*114c0*/  PRMT R5, RZ, 0x7610, R5 ;  /* 0x00007610ff057816 */ /* 0x000fc60000000005 */
[----:B------:R-:W-:Y:S01]  /*114d0*/  STL [R1+0x13c8], R35 ;  /* 0x0013c82301007387 */ /* 0x000fe20000100800 */
[----:B------:R-:W-:-:S03]  /*114e0*/  PRMT R30, RZ, 0x7610, R30 ;  /* 0x00007610ff1e7816 */ /* 0x000fc6000000001e */
[----:B------:R3:W-:Y:S01]  /*114f0*/  STL.64 [R1+0x48], R24 ;  /* 0x0000481801007387 */ /* 0x0007e20000100a00 */
[----:B0-----:R-:W-:Y:S01]  /*11500*/  IMAD.WIDE R32, R4, 0x2, R88 ;  /* 0x0000000204207825 */ /* 0x001fe200078e0258 */
[----:B------:R-:W-:-:S04]  /*11510*/  PRMT R22, RZ, 0x7610, R22 ;  /* 0x00007610ff167816 */ /* 0x000fc80000000016 */
[----:B------:R-:W4:Y:S01]  /*11520*/  @!P5 LDG.E.U16 R30, desc[UR6][R32.64] ;  /* 0x00000006201ed981 */ /* 0x000f22000c1e1500 */
[----:B------:R-:W-:Y:S01]  /*11530*/  PRMT R23, RZ, 0x7610, R23 ;  /* 0x00007610ff177816 */ /* 0x000fe20000000017 */
[----:B-1----:R-:W-:-:S04]  /*11540*/  IMAD.WIDE R28, R4, 0x2, R86 ;  /* 0x00000002041c7825 */ /* 0x002fc800078e0256 */
[C---:B---3--:R-:W-:Y:S01]  /*11550*/  IMAD.WIDE R24, R4.reuse, 0x2, R84 ;  /* 0x0000000204187825 */ /* 0x048fe200078e0254 */
[----:B------:R0:W3:Y:S04]  /*11560*/  @!P5 LDG.E.U16 R23, desc[UR6][R28.64] ;  /* 0x000000061c17d981 */ /* 0x0000e8000c1e1500 */
[----:B------:R1:W3:Y:S04]  /*11570*/  @!P5 LDG.E.U16 R22, desc[UR6][R24.64] ;  /* 0x000000061816d981 */ /* 0x0002e8000c1e1500 */
[----:B--2---:R-:W-:Y:S04]  /*11580*/  STL [R1+0xfe8], R18 ;  /* 0x000fe81201007387 */ /* 0x004fe80000100800 */
[----:B------:R2:W-:Y:S02]  /*11590*/  STL [R1+0xfec], R19 ;  /* 0x000fec1301007387 */ /* 0x0005e40000100800 */
[----:B--2---:R-:W-:-:S05]  /*115a0*/  IMAD.WIDE R18, R4, 0x2, R82 ;  /* 0x0000000204127825 */ /* 0x004fca00078e0252 */
[----:B------:R2:W3:Y:S01]  /*115b0*/  @!P5 LDG.E.U16 R5, desc[UR6][R18.64] ;  /* 0x000000061205d981 */ /* 0x0004e2000c1e1500 */
        /* <DEDUP_REMOVED lines=8> */
[----:B----4-:R-:W-:Y:S04]  /*11640*/  STL [R1+0xff4], R34 ;  /* 0x000ff42201007387 */ /* 0x010fe80000100800 */
[----:B------:R-:W-:Y:S01]  /*11650*/  STL [R1+0xff0], R31 ;  /* 0x000ff01f01007387 */ /* 0x000fe20000100800 */
[----:B------:R-:W-:Y:S01]  /*11660*/  PRMT R26, RZ, 0x7610, R26 ;  /* 0x00007610ff1a7816 */ /* 0x000fe2000000001a */
[C---:B0-----:R-:W-:Y:S01]  /*11670*/  IMAD.WIDE R28, R4.reuse, 0x2, R86 ;  /* 0x00000002041c7825 */ /* 0x041fe200078e0256 */
[----:B------:R-:W-:Y:S02]  /*11680*/  PRMT R21, RZ, 0x7610, R21 ;  /* 0x00007610ff157816 */ /* 0x000fe40000000015 */
[----:B------:R-:W-:Y:S01]  /*11690*/  PRMT R20, RZ, 0x7610, R20 ;  /* 0x00007610ff147816 */ /* 0x000fe20000000014 */
[----:B-1----:R-:W-:Y:S01]  /*116a0*/  IMAD.WIDE R24, R4, 0x2, R84 ;  /* 0x0000000204187825 */ /* 0x002fe200078e0254 */
[----:B------:R0:W4:Y:S04]  /*116b0*/  @!P4 LDG.E.U16 R26, desc[UR6][R28.64] ;  /* 0x000000061c1ac981 */ /* 0x000128000c1e1500 */
[----:B------:R-:W4:Y:S01]  /*116c0*/  @!P4 LDG.E.U16 R21, desc[UR6][R24.64] ;  /* 0x000000061815c981 */ /* 0x000f22000c1e1500 */
[----:B------:R-:W-:Y:S01]  /*116d0*/  IMAD R52, R90, 0x76, RZ ;  /* 0x000000765a347824 */ /* 0x000fe200078e02ff */
[----:B------:R-:W-:-:S02]  /*116e0*/  PRMT R17, RZ, 0x7610, R17 ;  /* 0x00007610ff117816 */ /* 0x000fc40000000011 */
[----:B------:R-:W-:Y:S01]  /*116f0*/  PRMT R16, RZ, 0x7610, R16 ;  /* 0x00007610ff107816 */ /* 0x000fe20000000010 */
[----:B--2---:R-:W-:-:S04]  /*11700*/  IMAD.WIDE R18, R52, 0x2, R88 ;  /* 0x0000000234127825 */ /* 0x004fc800078e0258 */
[C---:B------:R-:W-:Y:S01]  /*11710*/  IMAD.WIDE R56, R52.reuse, 0x2, R86 ;  /* 0x0000000234387825 */ /* 0x040fe200078e0256 */
[----:B------:R-:W2:Y:S01]  /*11720*/  @!P2 LDG.E.U16 R17, desc[UR6][R18.64] ;  /* 0x000000061211a981 */ /* 0x000ea2000c1e1500 */
[----:B------:R-:W-:Y:S02]  /*11730*/  PRMT R15, RZ, 0x7610, R15 ;  /* 0x00007610ff0f7816 */ /* 0x000fe4000000000f */
[C---:B------:R-:W-:Y:S01]  /*11740*/  IMAD.WIDE R54, R52.reuse, 0x2, R84 ;  /* 0x0000000234367825 */ /* 0x040fe200078e0254 */
[----:B------:R-:W2:Y:S01]  /*11750*/  @!P2 LDG.E.U16 R16, desc[UR6][R56.64] ;  /* 0x000000063810a981 */ /* 0x000ea2000c1e1500 */
[----:B------:R-:W-:Y:S02]  /*11760*/  PRMT R14, RZ, 0x7610, R14 ;  /* 0x00007610ff0e7816 */ /* 0x000fe4000000000e */
[----:B------:R-:W-:Y:S01]  /*11770*/  IMAD.WIDE R52, R52, 0x2, R82 ;  /* 0x0000000234347825 */ /* 0x000fe200078e0252 */
[----:B------:R-:W2:Y:S04]  /*11780*/  @!P2 LDG.E.U16 R15, desc[UR6][R54.64] ;  /* 0x00000006360fa981 */ /* 0x000ea8000c1e1500 */
[----:B------:R1:W2:Y:S04]  /*11790*/  @!P2 LDG.E.U16 R14, desc[UR6][R52.64] ;  /* 0x00000006340ea981 */ /* 0x0002a8000c1e1500 */
[----:B---3--:R-:W-:Y:S04]  /*117a0*/  STL [R1+0x1098], R5 ;  /* 0x0010980501007387 */ /* 0x008fe80000100800 */
[----:B------:R3:W-:Y:S02]  /*117b0*/  STL [R1+0x10a4], R30 ;  /* 0x0010a41e01007387 */ /* 0x0007e40000100800 */
[----:B---3--:R-:W-:-:S05]  /*117c0*/  IMAD.WIDE R30, R4, 0x2, R88 ;  /* 0x00000002041e7825 */ /* 0x008fca00078e0258 */
[----:B------:R-:W3:Y:S04]  /*117d0*/  @!P4 LDG.E.U16 R27, desc[UR6][R30.64] ;  /* 0x000000061e1bc981 */ /* 0x000ee8000c1e1500 */
[----:B------:R-:W-:Y:S04]  /*117e0*/  STL.64 [R1+0x20], R30 ;  /* 0x0000201e01007387 */ /* 0x000fe80000100a00 */
[----:B------:R-:W-:Y:S04]  /*117f0*/  STL [R1+0x109c], R22 ;  /* 0x00109c1601007387 */ /* 0x000fe80000100800 */
[----:B------:R0:W-:Y:S02]  /*11800*/  STL [R1+0x10a0], R23 ;  /* 0x0010a01701007387 */ /* 0x0001e40000100800 */
[----:B0-----:R-:W-:-:S05]  /*11810*/  IMAD.WIDE R22, R4, 0x2, R82 ;  /* 0x0000000204167825 */ /* 0x001fca00078e0252 */
[----:B------:R-:W2:Y:S04]  /*11820*/  @!P4 LDG.E.U16 R20, desc[UR6][R22.64] ;  /* 0x000000061614c981 */ /* 0x000ea8000c1e1500 */
[----:B------:R0:W-:Y:S04]  /*11830*/  STL.64 [R1+0x18], R28 ;  /* 0x0000181c01007387 */ /* 0x0001e80000100a00 */
[----:B------:R-:W-:Y:S04]  /*11840*/  STL.64 [R1], R18 ;  /* 0x0000001201007387 */ /* 0x000fe80000100a00 */
[----:B------:R-:W-:Y:S04]  /*11850*/  STL.64 [R1+0x10], R24 ;  /* 0x0000101801007387 */ /* 0x000fe80000100a00 */
[----:B------:R-:W-:Y:S04]  /*11860*/  STL.64 [R1+0x8], R22 ;  /* 0x0000081601007387 */ /* 0x000fe80000100a00 */
[----:B------:R-:W-:Y:S01]  /*11870*/  STL [R1+0x1fac], R56 ;  /* 0x001fac3801007387 */ /* 0x000fe20000100800 */
[----:B------:R-:W-:-:S03]  /*11880*/  VIADD R5, R11, 0xffffff84 ;  /* 0xffffff840b057836 */ /* 0x000fc60000000000 */
[----:B------:R-:W-:Y:S04]  /*11890*/  STL [R1+0x2150], R56 ;  /* 0x0021503801007387 */ /* 0x000fe80000100800 */
[----:B------:R-:W-:Y:S04]  /*118a0*/  STL [R1+0x1fa8], R57 ;  /* 0x001fa83901007387 */ /* 0x000fe80000100800 */
[----:B------:R-:W-:Y:S01]  /*118b0*/  STL [R1+0x2154], R57 ;  /* 0x0021543901007387 */ /* 0x000fe20000100800 */
[----:B------:R-:W-:Y:S01]  /*118c0*/  IMAD R44, R90, 0x77, RZ ;  /* 0x000000775a2c7824 */ /* 0x000fe200078e02ff */
[----:B------:R-:W-:-:S02]  /*118d0*/  ISETP.GE.U32.AND P4, PT, R5, 0x7fffff05, PT ;  /* 0x7fffff050500780c */ /* 0x000fc40003f86070 */
[----:B------:R-:W-:Y:S01]  /*118e0*/  PRMT R13, RZ, 0x7610, R13 ;  /* 0x00007610ff0d7816 */ /* 0x000fe2000000000d */
[----:B------:R-:W-:Y:S01]  /*118f0*/  IMAD.WIDE R50, R44, 0x2, R88 ;  /* 0x000000022c327825 */ /* 0x000fe200078e0258 */
[----:B------:R-:W-:-:S03]  /*11900*/  PRMT R12, RZ, 0x7610, R12 ;  /* 0x00007610ff0c7816 */ /* 0x000fc6000000000c */
[----:B------:R-:W-:Y:S01]  /*11910*/  IMAD R36, R90, 0x7b, RZ ;  /* 0x0000007b5a247824 */ /* 0x000fe200078e02ff */
[----:B------:R0:W2:Y:S01]  /*11920*/  @!P5 LDG.E.U16 R13, desc[UR6][R50.64] ;  /* 0x00000006320dd981 */ /* 0x0000a2000c1e1500 */
[----:B------:R-:W-:-:S04]  /*11930*/  IMAD.WIDE R48, R44, 0x2, R86 ;  /* 0x000000022c307825 */ /* 0x000fc800078e0256 */
[----:B------:R-:W-:Y:S01]  /*11940*/  IMAD.WIDE R42, R36, 0x2, R88 ;  /* 0x00000002242a7825 */ /* 0x000fe200078e0258 */
[----:B------:R0:W2:Y:S01]  /*11950*/  @!P5 LDG.E.U16 R12, desc[UR6][R48.64] ;  /* 0x00000006300cd981 */ /* 0x0000a2000c1e1500 */
[----:B------:R-:W-:Y:S02]  /*11960*/  PRMT R10, RZ, 0x7610, R10 ;  /* 0x00007610ff0a7816 */ /* 0x000fe4000000000a */
[----:B------:R-:W-:Y:S01]  /*11970*/  IMAD.WIDE R46, R44, 0x2, R84 ;  /* 0x000000022c2e7825 */ /* 0x000fe200078e0254 */
[----:B------:R-:W-:-:S03]  /*11980*/  PRMT R5, RZ, 0x7610, R5 ;  /* 0x00007610ff057816 */ /* 0x000fc60000000005 */
[----:B------:R-:W-:Y:S01]  /*11990*/  IMAD.WIDE R40, R36, 0x2, R86 ;  /* 0x0000000224287825 */ /* 0x000fe200078e0256 */
[----:B------:R0:W2:Y:S03]  /*119a0*/  @!P5 LDG.E.U16 R10, desc[UR6][R46.64] ;  /* 0x000000062e0ad981 */ /* 0x0000a6000c1e1500 */
[----:B------:R-:W-:-:S04]  /*119b0*/  IMAD.WIDE R44, R44, 0x2, R82 ;  /* 0x000000022c2c7825 */ /* 0x000fc800078e0252 */
[----:B------:R-:W-:Y:S01]  /*119c0*/  VIADD R4, R11, 0xffffff83 ;  /* 0xffffff830b047836 */ /* 0x000fe20000000000 */
[----:B------:R-:W2:Y:S01]  /*119d0*/  @!P5 LDG.E.U16 R5, desc[UR6][R44.64] ;  /* 0x000000062c05d981 */ /* 0x000ea2000c1e1500 */
[----:B------:R-:W-:-:S03]  /*119e0*/  IMAD.WIDE R38, R36, 0x2, R84 ;  /* 0x0000000224267825 */ /* 0x000fc600078e0254 */
[----:B------:R-:W-:Y:S01]  /*119f0*/  ISETP.GE.U32.AND P2, PT, R4, 0x7fffff04, PT ;  /* 0x7fffff040400780c */ /* 0x000fe20003f46070 */
[----:B------:R-:W-:-:S04]  /*11a00*/  IMAD.WIDE R36, R36, 0x2, R82 ;  /* 0x0000000224247825 */ /* 0x000fc800078e0252 */
[----:B0-----:R-:W-:-:S04]  /*11a10*/  IMAD R28, R90, 0x7c, RZ ;  /* 0x0000007c5a1c7824 */ /* 0x001fc800078e02ff */
[----:B------:R-:W-:Y:S01]  /*11a20*/  IMAD.WIDE R34, R28, 0x2, R88 ;  /* 0x000000021c227825 */ /* 0x000fe200078e0258 */
[----:B---3--:R-:W-:Y:S04]  /*11a30*/  STL [R1+0x1194], R27 ;  /* 0x0011941b01007387 */ /* 0x008fe80000100800 */
[----:B------:R-:W-:Y:S04]  /*11a40*/  STL [R1+0x1fb4], R54 ;  /* 0x001fb43601007387 */ /* 0x000fe80000100800 */
[----:B------:R-:W-:Y:S04]  /*11a50*/  STL [R1+0x2158], R54 ;  /* 0x0021583601007387 */ /* 0x000fe80000100800 */
[----:B------:R-:W-:Y:S04]  /*11a60*/  STL [R1+0x1fb0], R55 ;  /* 0x001fb03701007387 */ /* 0x000fe80000100800 */
[----:B----4-:R-:W-:Y:S04]  /*11a70*/  STL [R1+0x1190], R26 ;  /* 0x0011901a01007387 */ /* 0x010fe80000100800 */
[----:B------:R-:W-:Y:S04]  /*11a80*/  STL [R1+0x215c], R55 ;  /* 0x00215c3701007387 */ /* 0x000fe80000100800 */
[----:B------:R-:W-:Y:S04]  /*11a90*/  STL [R1+0x1fbc], R52 ;  /* 0x001fbc3401007387 */ /* 0x000fe80000100800 */
[----:B------:R-:W-:Y:S04]  /*11aa0*/  STL [R1+0x118c], R21 ;  /* 0x00118c1501007387 */ /* 0x000fe80000100800 */
[----:B------:R-:W-:Y:S04]  /*11ab0*/  STL [R1+0x2160], R52 ;  /* 0x0021603401007387 */ /* 0x000fe80000100800 */
[----:B--2---:R-:W-:Y:S04]  /*11ac0*/  STL [R1+0x1188], R20 ;  /* 0x0011881401007387 */ /* 0x004fe80000100800 */
[----:B------:R-:W-:Y:S04]  /*11ad0*/  STL [R1+0x1fb8], R53 ;  /* 0x001fb83501007387 */ /* 0x000fe80000100800 */
[----:B------:R1:W-:Y:S02]  /*11ae0*/  STL [R1+0x2164], R53 ;  /* 0x0021643501007387 */ /* 0x0003e40000100800 */
[----:B-1----:R-:W-:-:S02]  /*11af0*/  PRMT R53, RZ, 0x7610, R53 ;  /* 0x00007610ff357816 */ /* 0x002fc40000000035 */
[----:B------:R-:W-:Y:S04]  /*11b00*/  STL [R1+0x1310], R17 ;  /* 0x0013101101007387 */ /* 0x000fe80000100800 */
[----:B------:R-:W2:Y:S04]  /*11b10*/  @!P4 LDG.E.U16 R53, desc[UR6][R42.64] ;  /* 0x000000062a35c981 */ /* 0x000ea8000c1e1500 */
[----:B------:R-:W-:Y:S04]  /*11b20*/  STL [R1+0x130c], R16 ;  /* 0x00130c1001007387 */ /* 0x000fe80000100800 */
[----:B------:R-:W-:Y:S04]  /*11b30*/  STL [R1+0x1fc4], R50 ;  /* 0x001fc43201007387 */ /* 0x000fe80000100800 */
[----:B------:R-:W-:Y:S04]  /*11b40*/  STL [R1+0x2168], R50 ;  /* 0x0021683201007387 */ /* 0x000fe80000100800 */
[----:B------:R-:W-:Y:S04]  /*11b50*/  STL [R1+0x1fc0], R51 ;  /* 0x001fc03301007387 */ /* 0x000fe80000100800 */
[----:B------:R0:W-:Y:S04]  /*11b60*/  STL [R1+0x216c], R51 ;  /* 0x00216c3301007387 */ /* 0x0001e80000100800 */
[----:B------:R-:W-:Y:S04]  /*11b70*/  STL [R1+0x1308], R15 ;  /* 0x0013080f01007387 */ /* 0x000fe80000100800 */
[----:B------:R-:W-:Y:S01]  /*11b80*/  STL [R1+0x1fcc], R48 ;  /* 0x001fcc3001007387 */ /* 0x000fe20000100800 */
[----:B0-----:R-:W-:-:S03]  /*11b90*/  PRMT R51, RZ, 0x7610, R51 ;  /* 0x00007610ff337816 */ /* 0x001fc60000000033 */
[----:B------:R0:W-:Y:S04]  /*11ba0*/  STL [R1+0x2170], R48 ;  /* 0x0021703001007387 */ /* 0x0001e80000100800 */
[----:B------:R-:W-:Y:S04]  /*11bb0*/  STL [R1+0x1fc8], R49 ;  /* 0x001fc83101007387 */ /* 0x000fe80000100800 */
[----:B------:R-:W-:Y:S01]  /*11bc0*/  STL [R1+0x2174], R49 ;  /* 0x0021743101007387 */ /* 0x000fe20000100800 */
[----:B------:R-:W-:Y:S01]  /*11bd0*/  PRMT R50, RZ, 0x7610, R50 ;  /* 0x00007610ff327816 */ /* 0x000fe20000000032 */
[----:B------:R-:W-:-:S02]  /*11be0*/  VIADD R4, R11, 0xffffff82 ;  /* 0xffffff820b047836 */ /* 0x000fc40000000000 */
[C---:B------:R-:W-:Y:S01]  /*11bf0*/  IMAD.WIDE R32, R28.reuse, 0x2, R86 ;  /* 0x000000021c207825 */ /* 0x040fe200078e0256 */
[----:B------:R-:W-:Y:S03]  /*11c00*/  STL [R1+0x1304], R14 ;  /* 0x0013040e01007387 */ /* 0x000fe60000100800 */
[----:B------:R-:W-:Y:S01]  /*11c10*/  IMAD.WIDE R30, R28, 0x2, R84 ;  /* 0x000000021c1e7825 */ /* 0x000fe200078e0254 */
[----:B------:R-:W-:Y:S01]  /*11c20*/  STL [R1+0x1fd4], R46 ;  /* 0x001fd42e01007387 */ /* 0x000fe20000100800 */
[----:B------:R-:W-:Y:S01]  /*11c30*/  PRMT R6, RZ, 0x7610, R6 ;  /* 0x00007610ff067816 */ /* 0x000fe20000000006 */
[----:B0-----:R-:W0:Y:S02]  /*11c40*/  LDC R48, c[0x0][0x3b0] ;  /* 0x0000ec00ff307b82 */ /* 0x001e240000000800 */
[----:B------:R1:W-:Y:S04]  /*11c50*/  STL [R1+0x2178], R46 ;  /* 0x0021782e01007387 */ /* 0x0003e80000100800 */
[----:B------:R-:W-:Y:S04]  /*11c60*/  STL [R1+0x1fd0], R47 ;  /* 0x001fd02f01007387 */ /* 0x000fe80000100800 */
[----:B------:R3:W-:Y:S04]  /*11c70*/  STL [R1+0x217c], R47 ;  /* 0x00217c2f01007387 */ /* 0x0007e80000100800 */
[----:B------:R-:W4:Y:S01]  /*11c80*/  @!P4 LDG.E.U16 R51, desc[UR6][R40.64] ;  /* 0x000000062833c981 */ /* 0x000f22000c1e1500 */
[----:B-1----:R-:W-:-:S03]  /*11c90*/  PRMT R46, RZ, 0x7610, R46 ;  /* 0x00007610ff2e7816 */ /* 0x002fc6000000002e */
[----:B------:R-:W4:Y:S01]  /*11ca0*/  @!P2 LDG.E.U16 R50, desc[UR6][R34.64] ;  /* 0x000000062232a981 */ /* 0x000f22000c1e1500 */
[----:B---3--:R-:W-:-:S03]  /*11cb0*/  PRMT R47, RZ, 0x7610, R47 ;  /* 0x00007610ff2f7816 */ /* 0x008fc6000000002f */
[----:B------:R-:W3:Y:S04]  /*11cc0*/  @!P4 LDG.E.U16 R46, desc[UR6][R36.64] ;  /* 0x00000006242ec981 */ /* 0x000ee8000c1e1500 */
[----:B------:R-:W3:Y:S04]  /*11cd0*/  @!P4 LDG.E.U16 R47, desc[UR6][R38.64] ;  /* 0x00000006262fc981 */ /* 0x000ee8000c1e1500 */
[----:B------:R-:W-:Y:S04]  /*11ce0*/  STL [R1+0x13bc], R13 ;  /* 0x0013bc0d01007387 */ /* 0x000fe80000100800 */
[----:B------:R-:W-:Y:S04]  /*11cf0*/  STL [R1+0x1fdc], R44 ;  /* 0x001fdc2c01007387 */ /* 0x000fe80000100800 */
[----:B------:R-:W-:Y:S04]  /*11d00*/  STL [R1+0x2180], R44 ;  /* 0x0021802c01007387 */ /* 0x000fe80000100800 */
[----:B------:R-:W-:Y:S04]  /*11d10*/  STL [R1+0x1fd8], R45 ;  /* 0x001fd82d01007387 */ /* 0x000fe80000100800 */
[----:B------:R-:W-:Y:S04]  /*11d20*/  STL [R1+0x2184], R45 ;  /* 0x0021842d01007387 */ /* 0x000fe80000100800 */
[----:B------:R-:W-:Y:S01]  /*11d30*/  STL [R1+0x13b8], R12 ;  /* 0x0013b80c01007387 */ /* 0x000fe20000100800 */
[----:B------:R-:W-:-:S03]  /*11d40*/  ISETP.GE.U32.AND P5, PT, R4, 0x7fffff03, PT ;  /* 0x7fffff030400780c */ /* 0x000fc60003fa6070 */
[----:B--2---:R1:W-:Y:S02]  /*11d50*/  STL [R1+0x21d4], R53 ;  /* 0x0021d43501007387 */ /* 0x0043e40000100800 */
[----:B-1----:R-:W1:Y:S02]  /*11d60*/  LDC R53, c[0x0][0x3a0] ;  /* 0x0000e800ff357b82 */ /* 0x002e640000000800 */
[----:B------:R-:W-:Y:S04]  /*11d70*/  STL [R1+0x1fe4], R42 ;  /* 0x001fe42a01007387 */ /* 0x000fe80000100800 */
[----:B------:R2:W-:Y:S04]  /*11d80*/  STL [R1+0x2188], R42 ;  /* 0x0021882a01007387 */ /* 0x0005e80000100800 */
[----:B------:R-:W-:Y:S04]  /*11d90*/  STL [R1+0x1fe0], R43 ;  /* 0x001fe02b01007387 */ /* 0x000fe80000100800 */
[----:B------:R-:W-:Y:S01]  /*11da0*/  STL [R1+0x13b4], R10 ;  /* 0x0013b40a01007387 */ /* 0x000fe20000100800 */
[----:B------:R-:W-:Y:S01]  /*11db0*/  IMAD.WIDE R28, R28, 0x2, R82 ;  /* 0x000000021c1c7825 */ /* 0x000fe200078e0252 */
[----:B------:R-:W-:Y:S01]  /*11dc0*/  PRMT R9, RZ, 0x7610, R9 ;  /* 0x00007610ff097816 */ /* 0x000fe20000000009 */
[----:B--2---:R-:W2:Y:S01]  /*11dd0*/  LDC R42, c[0x0][0x3b0] ;  /* 0x0000ec00ff2a7b82 */ /* 0x004ea20000000800 */
[----:B------:R-:W-:Y:S01]  /*11de0*/  STL [R1+0x218c], R43 ;  /* 0x00218c2b01007387 */ /* 0x000fe20000100800 */
[----:B-1----:R-:W-:-:S05]  /*11df0*/  VIADD R4, R53, 0xffffff81 ;  /* 0xffffff8135047836 */ /* 0x002fca0000000000 */
[----:B------:R-:W-:Y:S02]  /*11e00*/  ISETP.GE.U32.AND P4, PT, R4, 0x7fffff02, PT ;  /* 0x7fffff020400780c */ /* 0x000fe40003f86070 */
[----:B------:R-:W-:Y:S01]  /*11e10*/  PRMT R4, RZ, 0x7610, R4 ;  /* 0x00007610ff047816 */ /* 0x000fe20000000004 */
[----:B----4-:R-:W-:Y:S04]  /*11e20*/  STL [R1+0x21d8], R51 ;  /* 0x0021d83301007387 */ /* 0x010fe80000100800 */
[----:B------:R-:W-:Y:S04]  /*11e30*/  STL [R1+0x1fec], R40 ;  /* 0x001fec2801007387 */ /* 0x000fe80000100800 */
[----:B------:R-:W-:Y:S04]  /*11e40*/  STL [R1+0x2190], R40 ;  /* 0x0021902801007387 */ /* 0x000fe80000100800 */
[----:B------:R-:W-:Y:S04]  /*11e50*/  STL [R1+0x13b0], R5 ;  /* 0x0013b00501007387 */ /* 0x000fe80000100800 */
[----:B------:R-:W-:Y:S04]  /*11e60*/  STL [R1+0x1fe8], R41 ;  /* 0x001fe82901007387 */ /* 0x000fe80000100800 */
[----:B------:R1:W-:Y:S04]  /*11e70*/  STL [R1+0x2194], R41 ;  /* 0x0021942901007387 */ /* 0x0003e80000100800 */
[----:B---3--:R3:W-:Y:S04]  /*11e80*/  STL [R1+0x21dc], R47 ;  /* 0x0021dc2f01007387 */ /* 0x0087e80000100800 */
[----:B------:R-:W-:Y:S04]  /*11e90*/  STL [R1+0x1ff4], R38 ;  /* 0x001ff42601007387 */ /* 0x000fe80000100800 */
[----:B------:R-:W-:Y:S01]  /*11ea0*/  STL [R1+0x2198], R38 ;  /* 0x0021982601007387 */ /* 0x000fe20000100800 */
[----:B------:R-:W-:Y:S01]  /*11eb0*/  IMAD R12, R90, 0x7e, RZ ;  /* 0x0000007e5a0c7824 */ /* 0x000fe200078e02ff */
[----:B------:R-:W-:-:S02]  /*11ec0*/  PRMT R8, RZ, 0x7610, R8 ;  /* 0x00007610ff087816 */ /* 0x000fc40000000008 */
[----:B------:R-:W-:Y:S01]  /*11ed0*/  PRMT R7, RZ, 0x7610, R7 ;  /* 0x00007610ff077816 */ /* 0x000fe20000000007 */
[----:B------:R-:W-:Y:S01]  /*11ee0*/  STL [R1+0x1ff0], R39 ;  /* 0x001ff02701007387 */ /* 0x000fe20000100800 */
[----:B------:R-:W-:Y:S01]  /*11ef0*/  IMAD R20, R90, 0x7d, RZ ;  /* 0x0000007d5a147824 */ /* 0x000fe200078e02ff */
[----:B-1----:R-:W-:Y:S01]  /*11f00*/  PRMT R41, RZ, 0x7610, R41 ;  /* 0x00007610ff297816 */ /* 0x002fe20000000029 */
[----:B---3--:R-:W1:Y:S01]  /*11f10*/  LDC R47, c[0x0][0x3b0] ;  /* 0x0000ec00ff2f7b82 */ /* 0x008e620000000800 */
[----:B------:R-:W-:Y:S04]  /*11f20*/  STL [R1+0x219c], R39 ;  /* 0x00219c2701007387 */ /* 0x000fe80000100800 */
[----:B------:R3:W-:Y:S04]  /*11f30*/  STL [R1+0x21e0], R46 ;  /* 0x0021e02e01007387 */ /* 0x0007e80000100800 */
[----:B------:R-:W-:Y:S04]  /*11f40*/  STL [R1+0x1ffc], R36 ;  /* 0x001ffc2401007387 */ /* 0x000fe80000100800 */
[----:B------:R4:W-:Y:S01]  /*11f50*/  STL [R1+0x21a0], R36 ;  /* 0x0021a02401007387 */ /* 0x0009e20000100800 */
[----:B------:R-:W-:Y:S01]  /*11f60*/  IMAD.WIDE R18, R12, 0x2, R88 ;  /* 0x000000020c127825 */ /* 0x000fe200078e0258 */
[----:B------:R-:W-:Y:S01]  /*11f70*/  PRMT R40, RZ, 0x7610, R40 ;  /* 0x00007610ff287816 */ /* 0x000fe20000000028 */
[----:B---3--:R-:W3:Y:S01]  /*11f80*/  LDC R46, c[0x0][0x3b0] ;  /* 0x0000ec00ff2e7b82 */ /* 0x008ee20000000800 */
[----:B------:R-:W-:Y:S04]  /*11f90*/  STL [R1+0x1ff8], R37 ;  /* 0x001ff82501007387 */ /* 0x000fe80000100800 */
[----:B------:R0:W-:Y:S04]  /*11fa0*/  STL [R1+0x21a4], R37 ;  /* 0x0021a42501007387 */ /* 0x0001e80000100800 */
[----:B------:R-:W-:Y:S04]  /*11fb0*/  STL.S16 [R1+0x1180], R4 ;  /* 0x0011800401007387 */ /* 0x000fe80000100600 */
[----:B------:R-:W-:Y:S04]  /*11fc0*/  STL [R1+0x21e4], R50 ;  /* 0x0021e43201007387 */ /* 0x000fe80000100800 */
[----:B------:R-:W-:Y:S04]  /*11fd0*/  STL [R1+0x2004], R34 ;  /* 0x0020042201007387 */ /* 0x000fe80000100800 */
[----:B------:R1:W-:Y:S01]  /*11fe0*/  STL [R1+0x21a8], R34 ;  /* 0x0021a82201007387 */ /* 0x0003e20000100800 */
[----:B----4-:R-:W-:-:S02]  /*11ff0*/  PRMT R36, RZ, 0x7610, R36 ;  /* 0x00007610ff247816 */ /* 0x010fc40000000024 */
[----:B0-----:R-:W-:Y:S01]  /*12000*/  PRMT R37, RZ, 0x7610, R37 ;  /* 0x00007610ff257816 */ /* 0x001fe20000000025 */
[C---:B------:R-:W-:Y:S01]  /*12010*/  IMAD.WIDE R16, R12.reuse, 0x2, R86 ;  /* 0x000000020c107825 */ /* 0x040fe200078e0256 */
[----:B------:R-:W4:Y:S04]  /*12020*/  @!P4 LDG.E.U16 R9, desc[UR6][R18.64] ;  /* 0x000000061209c981 */ /* 0x000f28000c1e1500 */
[----:B------:R-:W2:Y:S04]  /*12030*/  @!P2 LDG.E.U16 R37, desc[UR6][R30.64] ;  /* 0x000000061e25a981 */ /* 0x000ea8000c1e1500 */
[----:B-1----:R-:W2:Y:S04]  /*12040*/  LDL.LU R34, [R1+0x1180] ;  /* 0x0011800001227983 */ /* 0x002ea80000300800 */
[----:B------:R-:W3:Y:S01]  /*12050*/  @!P2 LDG.E.U16 R36, desc[UR6][R28.64] ;  /* 0x000000061c24a981 */ /* 0x000ee2000c1e1500 */
[----:B------:R-:W-:-:S03]  /*12060*/  IMAD.WIDE R14, R12, 0x2, R84 ;  /* 0x000000020c0e7825 */ /* 0x000fc600078e0254 */
[----:B------:R-:W3:Y:S01]  /*12070*/  @!P4 LDG.E.U16 R8, desc[UR6][R16.64] ;  /* 0x000000061008c981 */ /* 0x000ee2000c1e1500 */
[----:B------:R-:W-:-:S03]  /*12080*/  IMAD.WIDE R12, R12, 0x2, R82 ;  /* 0x000000020c0c7825 */ /* 0x000fc600078e0252 */
[----:B------:R0:W3:Y:S04]  /*12090*/  @!P4 LDG.E.U16 R7, desc[UR6][R14.64] ;  /* 0x000000060e07c981 */ /* 0x0000e8000c1e1500 */
[----:B------:R1:W3:Y:S04]  /*120a0*/  @!P4 LDG.E.U16 R6, desc[UR6][R12.64] ;  /* 0x000000060c06c981 */ /* 0x0002e8000c1e1500 */
[----:B--2---:R-:W2:Y:S04]  /*120b0*/  @!P2 LDG.E.U16 R34, desc[UR6][R32.64] ;  /* 0x000000062022a981 */ /* 0x004ea8000c1e1500 */
[----:B------:R-:W-:Y:S04]  /*120c0*/  STL [R1+0x2000], R35 ;  /* 0x0020002301007387 */ /* 0x000fe80000100800 */
[----:B------:R-:W-:Y:S01]  /*120d0*/  STL [R1+0x21ac], R35 ;  /* 0x0021ac2301007387 */ /* 0x000fe20000100800 */
[----:B------:R-:W-:-:S02]  /*120e0*/  VIADD R4, R53, 0xffffff80 ;  /* 0xffffff8035047836 */ /* 0x000fc40000000000 */
[C---:B------:R-:W-:Y:S01]  /*120f0*/  IMAD.WIDE R26, R20.reuse, 0x2, R88 ;  /* 0x00000002141a7825 */ /* 0x040fe200078e0258 */
[----:B------:R-:W-:Y:S02]  /*12100*/  PRMT R43, RZ, 0x7610, R43 ;  /* 0x00007610ff2b7816 */ /* 0x000fe4000000002b */
[----:B------:R-:W-:Y:S01]  /*12110*/  PRMT R45, RZ, 0x7610, R45 ;  /* 0x00007610ff2d7816 */ /* 0x000fe2000000002d */
[----:B------:R-:W-:Y:S01]  /*12120*/  IMAD.WIDE R24, R20, 0x2, R86 ;  /* 0x0000000214187825 */ /* 0x000fe200078e0256 */
[----:B------:R-:W-:Y:S01]  /*12130*/  ISETP.GE.U32.AND P2, PT, R4, 0x7fffff01, PT ;  /* 0x7fffff010400780c */ /* 0x000fe20003f46070 */
[----:B------:R-:W3:Y:S02]  /*12140*/  @!P5 LDG.E.U16 R41, desc[UR6][R26.64] ;  /* 0x000000061a29d981 */ /* 0x000ee4000c1e1500 */
[C---:B------:R-:W-:Y:S02]  /*12150*/  IMAD.WIDE R22, R20.reuse, 0x2, R84 ;  /* 0x0000000214167825 */ /* 0x040fe400078e0254 */
[----:B------:R-:W3:Y:S02]  /*12160*/  @!P5 LDG.E.U16 R40, desc[UR6][R24.64] ;  /* 0x000000061828d981 */ /* 0x000ee4000c1e1500 */
[----:B------:R-:W-:-:S02]  /*12170*/  IMAD.WIDE R20, R20, 0x2, R82 ;  /* 0x0000000214147825 */ /* 0x000fc400078e0252 */
[----:B------:R-:W3:Y:S02]  /*12180*/  @!P5 LDG.E.U16 R43, desc[UR6][R22.64] ;  /* 0x00000006162bd981 */ /* 0x000ee4000c1e1500 */
[C---:B------:R-:W-:Y:S02]  /*12190*/  VIADD R4, R93.reuse, 0x38 ;  /* 0x000000385d047836 */ /* 0x040fe40000000000 */
[----:B------:R-:W3:Y:S03]  /*121a0*/  @!P5 LDG.E.U16 R45, desc[UR6][R20.64] ;  /* 0x00000006142dd981 */ /* 0x000ee6000c1e1500 */
[----:B------:R-:W-:Y:S02]  /*121b0*/  ISETP.GE.AND P5, PT, R4, RZ, PT ;  /* 0x000000ff0400720c */ /* 0x000fe40003fa6270 */
[----:B------:R-:W-:Y:S01]  /*121c0*/  IABS R5, R4 ;  /* 0x0000000400057213 */ /* 0x000fe20000000000 */
[----:B------:R-:W-:-:S05]  /*121d0*/  VIADD R4, R93, 0x39 ;  /* 0x000000395d047836 */ /* 0x000fca0000000000 */
[----:B------:R-:W-:Y:S02]  /*121e0*/  ISETP.GE.AND P4, PT, R4, RZ, PT ;  /* 0x000000ff0400720c */ /* 0x000fe40003f86270 */
[----:B------:R-:W-:Y:S01]  /*121f0*/  IABS R4, R4 ;  /* 0x0000000400047213 */ /* 0x000fe20000000000 */
[----:B--2---:R-:W-:Y:S04]  /*12200*/  STL [R1+0x21e8], R34 ;  /* 0x0021e82201007387 */ /* 0x004fe80000100800 */
[----:B------:R-:W-:Y:S04]  /*12210*/  STL [R1+0x200c], R32 ;  /* 0x00200c2001007387 */ /* 0x000fe80000100800 */
[----:B------:R-:W-:Y:S04]  /*12220*/  STL [R1+0x21b0], R32 ;  /* 0x0021b02001007387 */ /* 0x000fe80000100800 */
[----:B------:R-:W-:Y:S04]  /*12230*/  STL [R1+0x2008], R33 ;  /* 0x0020082101007387 */ /* 0x000fe80000100800 */
[----:B------:R-:W-:Y:S04]  /*12240*/  STL [R1+0x21b4], R33 ;  /* 0x0021b42101007387 */ /* 0x000fe80000100800 */
[----:B------:R-:W-:Y:S04]  /*12250*/  STL [R1+0x21ec], R37 ;  /* 0x0021ec2501007387 */ /* 0x000fe80000100800 */
[----:B------:R-:W-:Y:S04]  /*12260*/  STL [R1+0x2014], R30 ;  /* 0x0020141e01007387 */ /* 0x000fe80000100800 */
[----:B------:R2:W-:Y:S04]  /*12270*/  STL [R1+0x21b8], R30 ;  /* 0x0021b81e01007387 */ /* 0x0005e80000100800 */
[----:B------:R-:W-:Y:S04]  /*12280*/  STL [R1+0x2010], R31 ;  /* 0x0020101f01007387 */ /* 0x000fe80000100800 */
[----:B------:R-:W-:Y:S04]  /*12290*/  STL [R1+0x21c4], R31 ;  /* 0x0021c41f01007387 */ /* 0x000fe80000100800 */
[----:B---3--:R-:W-:Y:S04]  /*122a0*/  STL [R1+0x21f0], R36 ;  /* 0x0021f02401007387 */ /* 0x008fe80000100800 */
[----:B------:R-:W-:Y:S04]  /*122b0*/  STL [R1+0x201c], R28 ;  /* 0x00201c1c01007387 */ /* 0x000fe80000100800 */
        /* <DEDUP_REMOVED lines=14> */
[----:B------:R0:W-:Y:S04]  /*123a0*/  STL [R1+0x2054], R14 ;  /* 0x0020540e01007387 */ /* 0x0001e80000100800 */
[----:B------:R-:W-:Y:S01]  /*123b0*/  STL [R1+0x2050], R15 ;  /* 0x0020500f01007387 */ /* 0x000fe20000100800 */
[----:B--2---:R-:W-:-:S03]  /*123c0*/  IMAD.MOV.U32 R30, RZ, RZ, R4 ;  /* 0x000000ffff1e7224 */ /* 0x004fc600078e0004 */
[----:B------:R-:W2:Y:S01]  /*123d0*/  LDL.LU R68, [R1+0xf88] ;  /* 0x000f880001447983 */ /* 0x000ea20000300800 */
[----:B------:R-:W-:-:S03]  /*123e0*/  IMAD R4, R90, 0x7f, RZ ;  /* 0x0000007f5a047824 */ /* 0x000fc600078e02ff */
[----:B------:R-:W3:Y:S04]  /*123f0*/  LDL.LU R80, [R1+0xf70] ;  /* 0x000f700001507983 */ /* 0x000ee80000300800 */
[----:B------:R1:W-:Y:S01]  /*12400*/  STL [R1+0x205c], R12 ;  /* 0x00205c0c01007387 */ /* 0x0003e20000100800 */
[----:B0-----:R-:W-:Y:S01]  /*12410*/  PRMT R14, RZ, 0x7610, R14 ;  /* 0x00007610ff0e7816 */ /* 0x001fe2000000000e */
[----:B------:R-:W-:Y:S02]  /*12420*/  IMAD.WIDE R10, R4, 0x2, R88 ;  /* 0x00000002040a7825 */ /* 0x000fe400078e0258 */
[----:B------:R-:W-:Y:S02]  /*12430*/  STL [R1+0x2058], R13 ;  /* 0x0020580d01007387 */ /* 0x000fe40000100800 */
[----:B-1----:R-:W-:-:S02]  /*12440*/  VIADD R12, R93, 0x3a ;  /* 0x0000003a5d0c7836 */ /* 0x002fc40000000000 */
[----:B------:R0:W-:Y:S01]  /*12450*/  STL [R1+0x12f4], R6 ;  /* 0x0012f40601007387 */ /* 0x0001e20000100800 */
[----:B------:R-:W-:Y:S02]  /*12460*/  PRMT R15, RZ, 0x7610, R15 ;  /* 0x00007610ff0f7816 */ /* 0x000fe4000000000f */
[----:B------:R-:W-:Y:S01]  /*12470*/  PRMT R16, RZ, 0x7610, R16 ;  /* 0x00007610ff107816 */ /* 0x000fe20000000010 */
[----:B----4-:R-:W-:Y:S01]  /*12480*/  STL [R1+0x1300], R9 ;  /* 0x0013000901007387 */ /* 0x010fe20000100800 */
[----:B------:R-:W-:Y:S01]  /*12490*/  IMAD.MOV.U32 R31, RZ, RZ, R5 ;  /* 0x000000ffff1f7224 */ /* 0x000fe200078e0005 */
[----:B------:R-:W-:Y:S02]  /*124a0*/  PRMT R17, RZ, 0x7610, R17 ;  /* 0x00007610ff117816 */ /* 0x000fe40000000011 */
[----:B------:R-:W-:Y:S01]  /*124b0*/  LOP3.LUT R52, R0, 0x30, RZ, 0x3c, !PT ;  /* 0x0000003000347812 */ /* 0x000fe200078e3cff */
[----:B------:R-:W4:Y:S01]  /*124c0*/  @!P2 LDG.E.U16 R14, desc[UR6][R10.64] ;  /* 0x000000060a0ea981 */ /* 0x000f22000c1e1500 */
[----:B0-----:R-:W-:Y:S01]  /*124d0*/  IABS R6, R12 ;  /* 0x0000000c00067213 */ /* 0x001fe20000000000 */
[----:B------:R-:W-:Y:S01]  /*124e0*/  IMAD.HI.U32 R33, R3, R30, RZ ;  /* 0x0000001e03217227 */ /* 0x000fe200078e00ff */
[----:B------:R-:W0:Y:S01]  /*124f0*/  LDC R13, c[0x0][0x3b0] ;  /* 0x0000ec00ff0d7b82 */ /* 0x000e220000000800 */
[----:B------:R1:W-:Y:S02]  /*12500*/  STL [R1+0x12fc], R8 ;  /* 0x0012fc0801007387 */ /* 0x0003e40000100800 */
[----:B------:R-:W-:-:S02]  /*12510*/  IMAD.MOV.U32 R28, RZ, RZ, R6 ;  /* 0x000000ffff1c7224 */ /* 0x000fc400078e0006 */
[----:B------:R-:W-:Y:S04]  /*12520*/  STL [R1+0x2060], R90 ;  /* 0x0020605a01007387 */ /* 0x000fe80000100800 */
[----:B------:R1:W-:Y:S02]  /*12530*/  STL [R1+0x12f8], R7 ;  /* 0x0012f80701007387 */ /* 0x0003e40000100800 */
[----:B-1----:R-:W-:-:S05]  /*12540*/  IMAD.WIDE R8, R4, 0x2, R86 ;  /* 0x0000000204087825 */ /* 0x002fca00078e0256 */
[----:B------:R-:W4:Y:S01]  /*12550*/  @!P2 LDG.E.U16 R15, desc[UR6][R8.64] ;  /* 0x00000006080fa981 */ /* 0x000f22000c1e1500 */
[----:B------:R-:W-:-:S04]  /*12560*/  IMAD.WIDE R6, R4, 0x2, R84 ;  /* 0x0000000204067825 */ /* 0x000fc800078e0254 */
[----:B------:R-:W-:Y:S01]  /*12570*/  IMAD.WIDE R4, R4, 0x2, R82 ;  /* 0x0000000204047825 */ /* 0x000fe200078e0252 */
[----:B------:R-:W4:Y:S04]  /*12580*/  @!P2 LDG.E.U16 R16, desc[UR6][R6.64] ;  /* 0x000000060610a981 */ /* 0x000f28000c1e1500 */
[----:B------:R-:W4:Y:S04]  /*12590*/  @!P2 LDG.E.U16 R17, desc[UR6][R4.64] ;  /* 0x000000060411a981 */ /* 0x000f28000c1e1500 */
        /* <DEDUP_REMOVED lines=8> */
[----:B--2---:R-:W-:Y:S04]  /*12620*/  STS.U16 [R52+UR76+0x18580], R68 ;  /* 0x0185804434007988 */ /* 0x004fe8000800044c */
[----:B---3--:R-:W-:Y:S04]  /*12630*/  STS.U16 [R52+UR76+0x980], R80 ;  /* 0x0009805034007988 */ /* 0x008fe8000800044c */
[----:B------:R-:W-:Y:S04]  /*12640*/  STS.U16 [R52+UR76+0x8980], R59 ;  /* 0x0089803b34007988 */ /* 0x000fe8000800044c */
[----:B----4-:R1:W-:Y:S04]  /*12650*/  STL [R1+0x208c], R14 ;  /* 0x00208c0e01007387 */ /* 0x0103e80000100800 */
[----:B------:R-:W-:Y:S04]  /*12660*/  STL [R1+0x2088], R10 ;  /* 0x0020880a01007387 */ /* 0x000fe80000100800 */
[----:B------:R2:W-:Y:S01]  /*12670*/  STL [R1+0x2084], R11 ;  /* 0x0020840b01007387 */ /* 0x0005e20000100800 */
[C---:B------:R-:W-:Y:S01]  /*12680*/  ISETP.GT.U32.AND P2, PT, R2.reuse, R81, PT ;  /* 0x000000510200720c */ /* 0x040fe20003f44070 */
[----:B------:R-:W-:Y:S01]  /*12690*/  IMAD.HI.U32 R34, R3, R31, RZ ;  /* 0x0000001f03227227 */ /* 0x000fe200078e00ff */
[----:B-1----:R-:W1:Y:S01]  /*126a0*/  LDC R14, c[0x0][0x3b0] ;  /* 0x0000ec00ff0e7b82 */ /* 0x002e620000000800 */
[----:B------:R3:W-:Y:S07]  /*126b0*/  STL [R1+0x2098], R15 ;  /* 0x0020980f01007387 */ /* 0x0007ee0000100800 */
[----:B--2---:R-:W2:Y:S01]  /*126c0*/  LDC.64 R10, c[0x0][0x388] ;  /* 0x0000e200ff0a7b82 */ /* 0x004ea20000000a00 */
[----:B------:R-:W-:Y:S04]  /*126d0*/  STL [R1+0x2094], R8 ;  /* 0x0020940801007387 */ /* 0x000fe80000100800 */
[----:B------:R-:W-:Y:S04]  /*126e0*/  STL [R1+0x2090], R9 ;  /* 0x0020900901007387 */ /* 0x000fe80000100800 */
[----:B------:R-:W-:Y:S01]  /*126f0*/  STS.U16 [R52+UR76+0x10980], R91 ;  /* 0x0109805b34007988 */ /* 0x000fe2000800044c */
[----:B------:R-:W-:Y:S01]  /*12700*/  @!P2 IMAD.IADD R81, R81, 0x1, -R2 ;  /* 0x000000015151a824 */ /* 0x000fe200078e0a02 */
[----:B---3--:R-:W3:Y:S02]  /*12710*/  LDC R15, c[0x0][0x3b0] ;  /* 0x0000ec00ff0f7b82 */ /* 0x008ee40000000800 */
[----:B------:R4:W-:Y:S04]  /*12720*/  STL [R1+0x20a4], R16 ;  /* 0x0020a41001007387 */ /* 0x0009e80000100800 */
[----:B------:R-:W-:Y:S04]  /*12730*/  STL [R1+0x20a0], R6 ;  /* 0x0020a00601007387 */ /* 0x000fe80000100800 */
[----:B------:R-:W-:Y:S04]  /*12740*/  STL [R1+0x209c], R7 ;  /* 0x00209c0701007387 */ /* 0x000fe80000100800 */
[----:B------:R-:W-:Y:S01]  /*12750*/  STS.U16 [R52+UR76+0x18980], R75 ;  /* 0x0189804b34007988 */ /* 0x000fe2000800044c */
[----:B------:R-:W-:Y:S01]  /*12760*/  ISETP.GT.U32.AND P2, PT, R2, R92, PT ;  /* 0x0000005c0200720c */ /* 0x000fe20003f44070 */
[----:B------:R-:W-:Y:S01]  /*12770*/  IMAD.HI.U32 R32, R3, R28, RZ ;  /* 0x0000001c03207227 */ /* 0x000fe200078e00ff */
[----:B----4-:R-:W4:Y:S01]  /*12780*/  LDC R16, c[0x0][0x3b0] ;  /* 0x0000ec00ff107b82 */ /* 0x010f220000000800 */
[----:B------:R-:W-:Y:S04]  /*12790*/  STL [R1+0x20b0], R17 ;  /* 0x0020b01101007387 */ /* 0x000fe80000100800 */
[----:B------:R-:W-:Y:S04]  /*127a0*/  STL [R1+0x20ac], R4 ;  /* 0x0020ac0401007387 */ /* 0x000fe80000100800 */
[----:B------:R-:W-:Y:S04]  /*127b0*/  STL [R1+0x20a8], R5 ;  /* 0x0020a80501007387 */ /* 0x000fe80000100800 */
[----:B------:R-:W2:Y:S04]  /*127c0*/  LDL.LU R73, [R1+0xeac] ;  /* 0x000eac0001497983 */ /* 0x000ea80000300800 */
[----:B------:R-:W2:Y:S04]  /*127d0*/  LDL.LU R59, [R1+0x21f8] ;  /* 0x0021f800013b7983 */ /* 0x000ea80000300800 */
[----:B------:R-:W3:Y:S04]  /*127e0*/  LDL.LU R91, [R1+0x21f4] ;  /* 0x0021f400015b7983 */ /* 0x000ee80000300800 */
[----:B------:R-:W3:Y:S04]  /*127f0*/  LDL.LU R9, [R1+0xec8] ;  /* 0x000ec80001097983 */ /* 0x000ee80000300800 */
[----:B------:R-:W-:Y:S04]  /*12800*/  STS.U16 [R52+UR76+0xd80], R74 ;  /* 0x000d804a34007988 */ /* 0x000fe8000800044c */
[----:B------:R-:W-:Y:S04]  /*12810*/  STS.U16 [R52+UR76+0x8d80], R72 ;  /* 0x008d804834007988 */ /* 0x000fe8000800044c */
[----:B------:R-:W-:Y:S04]  /*12820*/  STS.U16 [R52+UR76+0x10d80], R71 ;  /* 0x010d804734007988 */ /* 0x000fe8000800044c */
[----:B------:R0:W-:Y:S04]  /*12830*/  STS.U16 [R52+UR76+0x18d80], R70 ;  /* 0x018d804634007988 */ /* 0x0001e8000800044c */
[----:B0-----:R-:W4:Y:S04]  /*12840*/  LDL.LU R70, [R1+0xf30] ;  /* 0x000f300001467983 */ /* 0x001f280000300800 */
[----:B------:R-:W4:Y:S04]  /*12850*/  LDL.LU R71, [R1+0xf2c] ;  /* 0x000f2c0001477983 */ /* 0x000f280000300800 */
[----:B------:R-:W-:Y:S04]  /*12860*/  STS.U16 [R52+UR76+0x1180], R65 ;  /* 0x0011804134007988 */ /* 0x000fe8000800044c */
[----:B------:R0:W-:Y:S04]  /*12870*/  STS.U16 [R52+UR76+0x9180], R64 ;  /* 0x0091804034007988 */ /* 0x0001e8000800044c */
[----:B0-----:R-:W4:Y:S04]  /*12880*/  LDL.LU R64, [R1+0xf28] ;  /* 0x000f280001407983 */ /* 0x001f280000300800 */
[----:B------:R-:W4:Y:S04]  /*12890*/  LDL.LU R65, [R1+0xf24] ;  /* 0x000f240001417983 */ /* 0x000f280000300800 */
[----:B------:R0:W-:Y:S04]  /*128a0*/  STS.U16 [R52+UR76+0x11180], R58 ;  /* 0x0111803a34007988 */ /* 0x0001e8000800044c */
[----:B0-----:R-:W4:Y:S01]  /*128b0*/  LDL.LU R58, [R1+0xf20] ;  /* 0x000f2000013a7983 */ /* 0x001f220000300800 */
[----:B--2---:R-:W-:-:S03]  /*128c0*/  LOP3.LUT R44, R59, 0x7f, RZ, 0xc0, !PT ;  /* 0x0000007f3b2c7812 */ /* 0x004fc600078ec0ff */
[----:B------:R-:W2:Y:S01]  /*128d0*/  LDL.LU R59, [R1+0xf1c] ;  /* 0x000f1c00013b7983 */ /* 0x000ea20000300800 */
[----:B------:R-:W-:Y:S02]  /*128e0*/  @!P2 IMAD.IADD R92, R92, 0x1, -R2 ;  /* 0x000000015c5ca824 */ /* 0x000fe400078e0a02 */
[----:B---3--:R-:W-:Y:S01]  /*128f0*/  @!P0 IMAD.MOV R9, RZ, RZ, -R9 ;  /* 0x000000ffff098224 */ /* 0x008fe200078e0a09 */
[C---:B------:R-:W-:Y:S02]  /*12900*/  ISETP.GT.U32.AND P0, PT, R2.reuse, R81, PT ;  /* 0x000000510200720c */ /* 0x040fe40003f04070 */
[C---:B------:R-:W-:Y:S01]  /*12910*/  ISETP.GT.U32.AND P2, PT, R2.reuse, R92, PT ;  /* 0x0000005c0200720c */ /* 0x040fe20003f44070 */
[----:B------:R-:W-:Y:S02]  /*12920*/  IMAD.MOV R6, RZ, RZ, -R34 ;  /* 0x000000ffff067224 */ /* 0x000fe400078e0a22 */
[----:B------:R-:W-:Y:S02]  /*12930*/  IMAD.MOV R4, RZ, RZ, -R32 ;  /* 0x000000ffff047224 */ /* 0x000fe400078e0a20 */
[----:B------:R-:W-:-:S02]  /*12940*/  IMAD R7, R2, R6, R31 ;  /* 0x0000000602077224 */ /* 0x000fc400078e021f */
[----:B------:R-:W0:Y:S04]  /*12950*/  LDC R31, c[0x0][0x3b0] ;  /* 0x0000ec00ff1f7b82 */ /* 0x000e280000000800 */
[--C-:B------:R-:W-:Y:S01]  /*12960*/  @!P0 IMAD.IADD R81, R81, 0x1, -R2.reuse ;  /* 0x0000000151518824 */ /* 0x100fe200078e0a02 */
[----:B------:R-:W-:Y:S01]  /*12970*/  ISETP.GE.AND P0, PT, R93, RZ, PT ;  /* 0x000000ff5d00720c */ /* 0x000fe20003f06270 */
[----:B------:R-:W-:Y:S02]  /*12980*/  @!P2 IMAD.IADD R92, R92, 0x1, -R2 ;  /* 0x000000015c5ca824 */ /* 0x000fe400078e0a02 */
[----:B------:R-:W-:Y:S02]  /*12990*/  IMAD R6, R2, R4, R28 ;  /* 0x0000000402067224 */ /* 0x000fe400078e021c */
[----:B------:R-:W-:Y:S01]  /*129a0*/  IMAD.MOV.U32 R4, RZ, RZ, R10 ;  /* 0x000000ffff047224 */ /* 0x000fe200078e000a */
[----:B------:R-:W3:Y:S01]  /*129b0*/  LDC R28, c[0x0][0x3b0] ;  /* 0x0000ec00ff1c7b82 */ /* 0x000ee20000000800 */
[----:B------:R-:W-:-:S02]  /*129c0*/  IMAD.MOV R5, RZ, RZ, -R33 ;  /* 0x000000ffff057224 */ /* 0x000fc400078e0a21 */
[----:B------:R-:W-:Y:S01]  /*129d0*/  IMAD.MOV.U32 R10, RZ, RZ, R92 ;  /* 0x000000ffff0a7224 */ /* 0x000fe200078e005c */
[----:B------:R-:W-:Y:S01]  /*129e0*/  ISETP.NE.AND P2, PT, R73, RZ, PT ;  /* 0x000000ff4900720c */ /* 0x000fe20003f45270 */
[----:B------:R-:W-:Y:S01]  /*129f0*/  IMAD R8, R2, R5, R30 ;  /* 0x0000000502087224 */ /* 0x000fe200078e021e */
[----:B------:R-:W-:Y:S01]  /*12a00*/  LOP3.LUT R5, RZ, R73, RZ, 0x33, !PT ;  /* 0x00000049ff057212 */ /* 0x000fe200078e33ff */
[----:B------:R-:W-:Y:S02]  /*12a10*/  @!P0 IMAD.MOV R10, RZ, RZ, -R10 ;  /* 0x000000ffff0a8224 */ /* 0x000fe400078e0a0a */
[----:B------:R-:W-:-:S03]  /*12a20*/  IMAD R92, R44, R91, RZ ;  /* 0x0000005b2c5c7224 */ /* 0x000fc600078e02ff */
[C---:B------:R-:W-:Y:S02]  /*12a30*/  SEL R10, R5.reuse, R10, !P2 ;  /* 0x0000000a050a7207 */ /* 0x040fe40005000000 */
[----:B------:R-:W-:Y:S02]  /*12a40*/  LEA R4, P0, R92, R4, 0x1 ;  /* 0x000000045c047211 */ /* 0x000fe400078008ff */
[C---:B----4-:R-:W-:Y:S01]  /*12a50*/  SEL R30, R5.reuse, R70, !P2 ;  /* 0x00000046051e7207 */ /* 0x050fe20005000000 */
[----:B-1----:R-:W-:Y:S01]  /*12a60*/  IMAD R39, R10, R14, RZ ;  /* 0x0000000e0a277224 */ /* 0x002fe200078e02ff */
[----:B------:R-:W-:Y:S02]  /*12a70*/  LEA.HI.X.SX32 R92, R92, R11, 0x1, P0 ;  /* 0x0000000b5c5c7211 */ /* 0x000fe400000f0eff */
[----:B------:R-:W-:Y:S01]  /*12a80*/  SEL R17, R5, R71, !P2 ;  /* 0x0000004705117207 */ /* 0x000fe20005000000 */
[----:B0-----:R-:W-:Y:S01]  /*12a90*/  IMAD R38, R30, R31, RZ ;  /* 0x0000001f1e267224 */ /* 0x001fe200078e02ff */
[----:B------:R-:W-:Y:S01]  /*12aa0*/  LEA R74, P0, R39, R4, 0x1 ;  /* 0x00000004274a7211 */ /* 0x000fe200078008ff */
[----:B------:R-:W0:Y:S02]  /*12ab0*/  LDC R11, c[0x0][0x3b0] ;  /* 0x0000ec00ff0b7b82 */ /* 0x000e240000000800 */
[----:B---3--:R-:W-:Y:S01]  /*12ac0*/  IMAD R37, R17, R28, RZ ;  /* 0x0000001c11257224 */ /* 0x008fe200078e02ff */
[----:B------:R-:W-:-:S02]  /*12ad0*/  LEA.HI.X.SX32 R75, R39, R92, 0x1, P0 ;  /* 0x0000005c274b7211 */ /* 0x000fc400000f0eff */
[C---:B------:R-:W-:Y:S02]  /*12ae0*/  SEL R14, R5.reuse, R64, !P2 ;  /* 0x00000040050e7207 */ /* 0x040fe40005000000 */
[----:B------:R-:W-:Y:S01]  /*12af0*/  LEA R72, P0, R38, R4, 0x1 ;  /* 0x0000000426487211 */ /* 0x000fe200078008ff */
[----:B------:R-:W1:Y:S01]  /*12b00*/  LDC R17, c[0x0][0x3b0] ;  /* 0x0000ec00ff117b82 */ /* 0x000e620000000800 */
[----:B------:R-:W-:Y:S01]  /*12b10*/  SEL R10, R5, R65, !P2 ;  /* 0x00000041050a7207 */ /* 0x000fe20005000000 */
[----:B------:R-:W-:Y:S01]  /*12b20*/  IMAD R36, R14, R15, RZ ;  /* 0x0000000f0e247224 */ /* 0x000fe200078e02ff */
[----:B------:R-:W-:Y:S02]  /*12b30*/  LEA.HI.X.SX32 R73, R38, R92, 0x1, P0 ;  /* 0x0000005c26497211 */ /* 0x000fe400000f0eff */
[----:B------:R-:W-:-:S03]  /*12b40*/  LEA R70, P0, R37, R4, 0x1 ;  /* 0x0000000425467211 */ /* 0x000fc600078008ff */
[----:B------:R-:W3:Y:S01]  /*12b50*/  LDC R15, c[0x0][0x3b0] ;  /* 0x0000ec00ff0f7b82 */ /* 0x000ee20000000800 */
[----:B------:R-:W-:Y:S01]  /*12b60*/  IMAD R35, R10, R13, RZ ;  /* 0x0000000d0a237224 */ /* 0x000fe200078e02ff */
[----:B------:R-:W-:-:S06]  /*12b70*/  LEA.HI.X.SX32 R71, R37, R92, 0x1, P0 ;  /* 0x0000005c25477211 */ /* 0x000fcc00000f0eff */
[----:B------:R-:W4:Y:S01]  /*12b80*/  LDC R14, c[0x0][0x3b0] ;  /* 0x0000ec00ff0e7b82 */ /* 0x000f220000000800 */
[----:B------:R-:W-:Y:S02]  /*12b90*/  SEL R13, R5, R58, !P2 ;  /* 0x0000003a050d7207 */ /* 0x000fe40005000000 */
[----:B------:R-:W-:-:S05]  /*12ba0*/  LEA R58, P0, R36, R4, 0x1 ;  /* 0x00000004243a7211 */ /* 0x000fca00078008ff */
[----:B------:R-:W0:Y:S01]  /*12bb0*/  LDC R31, c[0x0][0x3b0] ;  /* 0x0000ec00ff1f7b82 */ /* 0x000e220000000800 */
[----:B------:R-:W-:Y:S01]  /*12bc0*/  IMAD R34, R13, R16, RZ ;  /* 0x000000100d227224 */ /* 0x000fe200078e02ff */
[----:B------:R-:W-:-:S06]  /*12bd0*/  SEL R16, R5, R60, !P2 ;  /* 0x0000003c05107207 */ /* 0x000fcc0005000000 */
[----:B------:R-:W0:Y:S01]  /*12be0*/  LDC R28, c[0x0][0x3b0] ;  /* 0x0000ec00ff1c7b82 */ /* 0x000e220000000800 */
[----:B------:R-:W-:Y:S01]  /*12bf0*/  SEL R13, R5, R61, !P2 ;  /* 0x0000003d050d7207 */ /* 0x000fe20005000000 */
[----:B-1----:R-:W-:-:S06]  /*12c00*/  IMAD R32, R16, R17, RZ ;  /* 0x0000001110207224 */ /* 0x002fcc00078e02ff */
[----:B------:R-:W1:Y:S01]  /*12c10*/  LDC R30, c[0x0][0x3b0] ;  /* 0x0000ec00ff1e7b82 */ /* 0x000e620000000800 */
[----:B---3--:R-:W-:Y:S01]  /*12c20*/  IMAD R13, R13, R15, RZ ;  /* 0x0000000f0d0d7224 */ /* 0x008fe200078e02ff */
[C---:B------:R-:W-:Y:S01]  /*12c30*/  SEL R16, R5.reuse, R67, !P2 ;  /* 0x0000004305107207 */ /* 0x040fe20005000000 */
[----:B------:R-:W-:Y:S01]  /*12c40*/  STL [R1+0x20b4], R91 ;  /* 0x0020b45b01007387 */ /* 0x000fe20000100800 */
[----:B------:R-:W-:-:S03]  /*12c50*/  SEL R17, R5, R66, !P2 ;  /* 0x0000004205117207 */ /* 0x000fc60005000000 */
[----:B------:R-:W-:Y:S04]  /*12c60*/  STL [R1+0x1528], R74 ;  /* 0x0015284a01007387 */ /* 0x000fe80000100800 */
[----:B------:R-:W-:Y:S04]  /*12c70*/  STL [R1+0x1524], R75 ;  /* 0x0015244b01007387 */ /* 0x000fe80000100800 */
[----:B------:R-:W-:Y:S04]  /*12c80*/  STL [R1+0x1530], R72 ;  /* 0x0015304801007387 */ /* 0x000fe80000100800 */
[----:B------:R-:W-:Y:S04]  /*12c90*/  STL [R1+0x152c], R73 ;  /* 0x00152c4901007387 */ /* 0x000fe80000100800 */
[----:B------:R-:W-:Y:S01]  /*12ca0*/  STL [R1+0x1538], R70 ;  /* 0x0015384601007387 */ /* 0x000fe20000100800 */
[----:B-1----:R-:W-:-:S03]  /*12cb0*/  IMAD R17, R17, R30, RZ ;  /* 0x0000001e11117224 */ /* 0x002fc600078e02ff */
[----:B------:R-:W-:Y:S04]  /*12cc0*/  STL [R1+0x1534], R71 ;  /* 0x0015344701007387 */ /* 0x000fe80000100800 */
[----:B------:R-:W-:Y:S01]  /*12cd0*/  STL [R1+0x1540], R58 ;  /* 0x0015403a01007387 */ /* 0x000fe20000100800 */
[----:B------:R-:W-:-:S05]  /*12ce0*/  SEL R30, R5, R76, !P2 ;  /* 0x0000004c051e7207 */ /* 0x000fca0005000000 */
[----:B------:R-:W-:Y:S01]  /*12cf0*/  IMAD R30, R30, R48, RZ ;  /* 0x000000301e1e7224 */ /* 0x000fe200078e02ff */
[----:B--2---:R-:W-:Y:S02]  /*12d00*/  SEL R10, R5, R59, !P2 ;  /* 0x0000003b050a7207 */ /* 0x004fe40005000000 */
[----:B------:R-:W-:Y:S02]  /*12d10*/  LEA.HI.X.SX32 R59, R36, R92, 0x1, P0 ;  /* 0x0000005c243b7211 */ /* 0x000fe400000f0eff */
[----:B------:R-:W-:Y:S01]  /*12d20*/  LEA R64, P0, R35, R4, 0x1 ;  /* 0x0000000423407211 */ /* 0x000fe200078008ff */
[----:B0-----:R-:W-:-:S03]  /*12d30*/  IMAD R33, R10, R11, RZ ;  /* 0x0000000b0a217224 */ /* 0x001fc600078e02ff */
[----:B------:R-:W-:Y:S01]  /*12d40*/  LEA.HI.X.SX32 R65, R35, R92, 0x1, P0 ;  /* 0x0000005c23417211 */ /* 0x000fe200000f0eff */
[----:B------:R-:W0:Y:S01]  /*12d50*/  LDC R11, c[0x0][0x3b0] ;  /* 0x0000ec00ff0b7b82 */ /* 0x000e220000000800 */
[C---:B------:R-:W-:Y:S02]  /*12d60*/  LEA R60, P0, R34.reuse, R4, 0x1 ;  /* 0x00000004223c7211 */ /* 0x040fe400078008ff */
[----:B------:R-:W-:Y:S02]  /*12d70*/  SEL R10, R5, R62, !P2 ;  /* 0x0000003e050a7207 */ /* 0x000fe40005000000 */
[----:B------:R-:W-:Y:S02]  /*12d80*/  LEA.HI.X.SX32 R61, R34, R92, 0x1, P0 ;  /* 0x0000005c223d7211 */ /* 0x000fe400000f0eff */
[----:B------:R-:W-:Y:S01]  /*12d90*/  LEA R88, P0, R33, R4, 0x1 ;  /* 0x0000000421587211 */ /* 0x000fe200078008ff */
[----:B----4-:R-:W-:Y:S01]  /*12da0*/  IMAD R15, R10, R14, RZ ;  /* 0x0000000e0a0f7224 */ /* 0x010fe200078e02ff */
[----:B------:R-:W-:-:S02]  /*12db0*/  SEL R14, R5, R63, !P2 ;  /* 0x0000003f050e7207 */ /* 0x000fc40005000000 */
[----:B------:R-:W-:Y:S02]  /*12dc0*/  LEA.HI.X.SX32 R90, R33, R92, 0x1, P0 ;  /* 0x0000005c215a7211 */ /* 0x000fe400000f0eff */
[----:B------:R-:W-:Y:S01]  /*12dd0*/  LEA R87, P0, R32, R4, 0x1 ;  /* 0x0000000420577211 */ /* 0x000fe200078008ff */
[----:B------:R-:W-:-:S03]  /*12de0*/  IMAD R14, R14, R31, RZ ;  /* 0x0000001f0e0e7224 */ /* 0x000fc600078e02ff */
[----:B------:R-:W-:Y:S02]  /*12df0*/  LEA.HI.X.SX32 R89, R32, R92, 0x1, P0 ;  /* 0x0000005c20597211 */ /* 0x000fe400000f0eff */
[----:B------:R-:W-:Y:S01]  /*12e00*/  LEA R67, P0, R13, R4, 0x1 ;  /* 0x000000040d437211 */ /* 0x000fe200078008ff */
[----:B------:R-:W-:Y:S01]  /*12e10*/  IMAD R31, R16, R28, RZ ;  /* 0x0000001c101f7224 */ /* 0x000fe200078e02ff */
[----:B------:R-:W-:Y:S02]  /*12e20*/  SEL R16, R5, R77, !P2 ;  /* 0x0000004d05107207 */ /* 0x000fe40005000000 */
[----:B------:R-:W-:Y:S02]  /*12e30*/  LEA.HI.X.SX32 R77, R13, R92, 0x1, P0 ;  /* 0x0000005c0d4d7211 */ /* 0x000fe400000f0eff */
[----:B------:R-:W-:-:S04]  /*12e40*/  LEA R13, P0, R15, R4, 0x1 ;  /* 0x000000040f0d7211 */ /* 0x000fc800078008ff */
[----:B------:R-:W-:Y:S02]  /*12e50*/  LEA.HI.X.SX32 R15, R15, R92, 0x1, P0 ;  /* 0x0000005c0f0f7211 */ /* 0x000fe400000f0eff */
[C---:B------:R-:W-:Y:S01]  /*12e60*/  LEA R62, P0, R14.reuse, R4, 0x1 ;  /* 0x000000040e3e7211 */ /* 0x040fe200078008ff */
[----:B------:R-:W-:Y:S01]  /*12e70*/  STL [R1+0x153c], R59 ;  /* 0x00153c3b01007387 */ /* 0x000fe20000100800 */
[----:B------:R-:W-:Y:S02]  /*12e80*/  SEL R10, R5, R69, !P2 ;  /* 0x00000045050a7207 */ /* 0x000fe40005000000 */
[----:B------:R-:W-:Y:S01]  /*12e90*/  LEA.HI.X.SX32 R63, R14, R92, 0x1, P0 ;  /* 0x0000005c0e3f7211 */ /* 0x000fe200000f0eff */
[----:B------:R-:W-:Y:S01]  /*12ea0*/  STL [R1+0x1548], R64 ;  /* 0x0015484001007387 */ /* 0x000fe20000100800 */
[----:B------:R-:W-:-:S03]  /*12eb0*/  LEA R14, P0, R17, R4, 0x1 ;  /* 0x00000004110e7211 */ /* 0x000fc600078008ff */
[----:B------:R-:W-:Y:S01]  /*12ec0*/  STL [R1+0x1544], R65 ;  /* 0x0015444101007387 */ /* 0x000fe20000100800 */
[----:B------:R-:W-:-:S03]  /*12ed0*/  LEA.HI.X.SX32 R66, R17, R92, 0x1, P0 ;  /* 0x0000005c11427211 */ /* 0x000fc600000f0eff */
[----:B------:R-:W-:Y:S01]  /*12ee0*/  STL [R1+0x1550], R60 ;  /* 0x0015503c01007387 */ /* 0x000fe20000100800 */
[----:B0-----:R-:W-:-:S03]  /*12ef0*/  IMAD R10, R10, R11, RZ ;  /* 0x0000000b0a0a7224 */ /* 0x001fc600078e02ff */
[----:B------:R-:W-:Y:S01]  /*12f00*/  STL [R1+0x154c], R61 ;  /* 0x00154c3d01007387 */ /* 0x000fe20000100800 */
[----:B------:R-:W-:-:S03]  /*12f10*/  LEA R17, P0, R31, R4, 0x1 ;  /* 0x000000041f117211 */ /* 0x000fc600078008ff */
[----:B------:R-:W-:Y:S04]  /*12f20*/  STL [R1+0x1558], R88 ;  /* 0x0015585801007387 */ /* 0x000fe80000100800 */
[----:B------:R-:W-:Y:S04]  /*12f30*/  STL [R1+0x1554], R90 ;  /* 0x0015545a01007387 */ /* 0x000fe80000100800 */
[----:B------:R-:W-:Y:S01]  /*12f40*/  STL [R1+0x1560], R87 ;  /* 0x0015605701007387 */ /* 0x000fe20000100800 */
[----:B------:R-:W-:-:S03]  /*12f50*/  SEL R11, R5, R78, !P2 ;  /* 0x0000004e050b7207 */ /* 0x000fc60005000000 */
[----:B------:R-:W-:Y:S01]  /*12f60*/  STL [R1+0x155c], R89 ;  /* 0x00155c5901007387 */ /* 0x000fe20000100800 */
[----:B------:R-:W-:-:S03]  /*12f70*/  LEA.HI.X.SX32 R76, R31, R92, 0x1, P0 ;  /* 0x0000005c1f4c7211 */ /* 0x000fc600000f0eff */
[----:B------:R-:W-:Y:S01]  /*12f80*/  STL [R1+0x1568], R67 ;  /* 0x0015684301007387 */ /* 0x000fe20000100800 */
[----:B------:R-:W-:-:S03]  /*12f90*/  LEA R78, P0, R10, R4, 0x1 ;  /* 0x000000040a4e7211 */ /* 0x000fc600078008ff */
        /* <DEDUP_REMOVED lines=8> */
[----:B------:R-:W-:Y:S04]  /*13020*/  STL [R1+0x1580], R14 ;  /* 0x0015800e01007387 */ /* 0x000fe80000100800 */
[----:B------:R-:W-:Y:S04]  /*13030*/  STL [R1+0x157c], R66 ;  /* 0x00157c4201007387 */ /* 0x000fe80000100800 */
[----:B------:R-:W2:Y:S01]  /*13040*/  LDL.LU R49, [R1+0x1094] ;  /* 0x0010940001317983 */ /* 0x000ea20000300800 */
[----:B------:R-:W-:-:S03]  /*13050*/  LEA.HI.X.SX32 R86, R30, R92, 0x1, P0 ;  /* 0x0000005c1e567211 */ /* 0x000fc600000f0eff */
[----:B------:R-:W3:Y:S04]  /*13060*/  LDL.LU R48, [R1+0x1090] ;  /* 0x0010900001307983 */ /* 0x000ee80000300800 */
[----:B------:R-:W4:Y:S04]  /*13070*/  LDL.LU R55, [R1+0x108c] ;  /* 0x00108c0001377983 */ /* 0x000f280000300800 */
[----:B------:R-:W4:Y:S04]  /*13080*/  LDL.LU R68, [R1+0x1088] ;  /* 0x0010880001447983 */ /* 0x000f280000300800 */
[----:B------:R-:W-:Y:S04]  /*13090*/  STL [R1+0x1588], R17 ;  /* 0x0015881101007387 */ /* 0x000fe80000100800 */
[----:B------:R-:W-:Y:S04]  /*130a0*/  STL [R1+0x1584], R76 ;  /* 0x0015844c01007387 */ /* 0x000fe80000100800 */
[----:B------:R-:W-:Y:S04]  /*130b0*/  STL [R1+0x1590], R78 ;  /* 0x0015904e01007387 */ /* 0x000fe80000100800 */
[----:B------:R-:W-:Y:S04]  /*130c0*/  STL [R1+0x158c], R79 ;  /* 0x00158c4f01007387 */ /* 0x000fe80000100800 */
[----:B------:R-:W-:Y:S04]  /*130d0*/  STL [R1+0x1598], R10 ;  /* 0x0015980a01007387 */ /* 0x000fe80000100800 */
[----:B------:R-:W-:Y:S04]  /*130e0*/  STL [R1+0x1594], R86 ;  /* 0x0015945601007387 */ /* 0x000fe80000100800 */
[----:B------:R-:W4:Y:S04]  /*130f0*/  LDL.LU R54, [R1+0x1084] ;  /* 0x0010840001367983 */ /* 0x000f280000300800 */
[----:B------:R-:W4:Y:S04]  /*13100*/  LDL.LU R57, [R1+0x1080] ;  /* 0x0010800001397983 */ /* 0x000f280000300800 */
[----:B------:R-:W4:Y:S04]  /*13110*/  LDL.LU R56, [R1+0x107c] ;  /* 0x00107c0001387983 */ /* 0x000f280000300800 */
[----:B------:R-:W4:Y:S01]  /*13120*/  LDL.LU R80, [R1+0x1078] ;  /* 0x0010780001507983 */ /* 0x000f220000300800 */
[----:B------:R-:W-:-:S02]  /*13130*/  IMAD R16, R16, R47, RZ ;  /* 0x0000002f10107224 */ /* 0x000fc400078e02ff */
[----:B------:R-:W-:-:S03]  /*13140*/  IMAD R11, R11, R46, RZ ;  /* 0x0000002e0b0b7224 */ /* 0x000fc600078e02ff */
[----:B------:R-:W-:Y:S01]  /*13150*/  LEA R84, P0, R16, R4, 0x1 ;  /* 0x0000000410547211 */ /* 0x000fe200078008ff */
[----:B------:R-:W-:-:S03]  /*13160*/  IMAD R28, R28, R42, RZ ;  /* 0x0000002a1c1c7224 */ /* 0x000fc600078e02ff */
[----:B------:R-:W-:Y:S02]  /*13170*/  LEA.HI.X.SX32 R85, R16, R92, 0x1, P0 ;  /* 0x0000005c10557211 */ /* 0x000fe400000f0eff */
[----:B------:R-:W-:-:S04]  /*13180*/  LEA R16, P0, R11, R4, 0x1 ;  /* 0x000000040b107211 */ /* 0x000fc800078008ff */
[----:B------:R-:W-:Y:S02]  /*13190*/  LEA.HI.X.SX32 R83, R11, R92, 0x1, P0 ;  /* 0x0000005c0b537211 */ /* 0x000fe400000f0eff */
[C---:B------:R-:W-:Y:S01]  /*131a0*/  LEA R11, P0, R28.reuse, R4, 0x1 ;  /* 0x000000041c0b7211 */ /* 0x040fe200078008ff */
[----:B------:R-:W-:Y:S03]  /*131b0*/  STL [R1+0x15a0], R84 ;  /* 0x0015a05401007387 */ /* 0x000fe60000100800 */
[----:B------:R-:W-:Y:S01]  /*131c0*/  LEA.HI.X.SX32 R82, R28, R92, 0x1, P0 ;  /* 0x0000005c1c527211 */ /* 0x000fe200000f0eff */
[----:B------:R-:W-:Y:S01]  /*131d0*/  STL [R1+0x159c], R85 ;  /* 0x00159c5501007387 */ /* 0x000fe20000100800 */
[----:B------:R-:W-:-:S03]  /*131e0*/  VIADD R69, R53, 0x7f ;  /* 0x0000007f35457836 */ /* 0x000fc60000000000 */
[----:B------:R-:W-:Y:S04]  /*131f0*/  STL [R1+0x15a8], R16 ;  /* 0x0015a81001007387 */ /* 0x000fe80000100800 */
[----:B------:R-:W-:Y:S04]  /*13200*/  STL [R1+0x15a4], R83 ;  /* 0x0015a45301007387 */ /* 0x000fe80000100800 */
[----:B------:R-:W-:Y:S01]  /*13210*/  STL [R1+0x15b0], R11 ;  /* 0x0015b00b01007387 */ /* 0x000fe20000100800 */
[----:B------:R-:W-:-:S03]  /*13220*/  ISETP.GT.AND P0, PT, R69, 0x7f, PT ;  /* 0x0000007f4500780c */ /* 0x000fc60003f04270 */
[----:B------:R-:W-:Y:S04]  /*13230*/  STL [R1+0x15ac], R82 ;  /* 0x0015ac5201007387 */ /* 0x000fe80000100800 */
[----:B------:R-:W4:Y:S04]  /*13240*/  LDL.LU R36, [R1+0x1074] ;  /* 0x0010740001247983 */ /* 0x000f280000300800 */
[----:B------:R-:W4:Y:S04]  /*13250*/  LDL.LU R37, [R1+0x1070] ;  /* 0x0010700001257983 */ /* 0x000f280000300800 */
[----:B------:R-:W4:Y:S01]  /*13260*/  LDL.LU R34, [R1+0x106c] ;  /* 0x00106c0001227983 */ /* 0x000f220000300800 */
[----:B------:R-:W-:-:S03]  /*13270*/  ISETP.LT.AND P0, PT, R44, R53, P0 ;  /* 0x000000352c00720c */ /* 0x000fc60000701270 */
[----:B------:R-:W4:Y:S04]  /*13280*/  LDL.LU R50, [R1+0x1068] ;  /* 0x0010680001327983 */ /* 0x000f280000300800 */
[----:B------:R-:W4:Y:S04]  /*13290*/  LDL.LU R46, [R1+0x1064] ;  /* 0x00106400012e7983 */ /* 0x000f280000300800 */
[----:B------:R-:W4:Y:S04]  /*132a0*/  LDL.LU R47, [R1+0x1060] ;  /* 0x00106000012f7983 */ /* 0x000f280000300800 */
[----:B------:R-:W4:Y:S04]  /*132b0*/  LDL.LU R51, [R1+0x105c] ;  /* 0x00105c0001337983 */ /* 0x000f280000300800 */
[----:B------:R-:W4:Y:S04]  /*132c0*/  LDL.LU R53, [R1+0x1058] ;  /* 0x0010580001357983 */ /* 0x000f280000300800 */
[----:B--2---:R-:W-:Y:S04]  /*132d0*/  STS.U16 [R52+UR76+0x19180], R49 ;  /* 0x0191803134007988 */ /* 0x004fe8000800044c */
[----:B---3--:R-:W-:Y:S04]  /*132e0*/  STS.U16 [R52+UR76+0x1580], R48 ;  /* 0x0015803034007988 */ /* 0x008fe8000800044c */
[----:B----4-:R-:W-:Y:S04]  /*132f0*/  STS.U16 [R52+UR76+0x9580], R55 ;  /* 0x0095803734007988 */ /* 0x010fe8000800044c */
[----:B------:R0:W-:Y:S04]  /*13300*/  STS.U16 [R52+UR76+0x11580], R68 ;  /* 0x0115804434007988 */ /* 0x0001e8000800044c */
[----:B0-----:R-:W2:Y:S04]  /*13310*/  LDL.LU R68, [R1+0x1054] ;  /* 0x0010540001447983 */ /* 0x001ea80000300800 */
[----:B------:R-:W3:Y:S04]  /*13320*/  LDL.LU R39, [R1+0x1050] ;  /* 0x0010500001277983 */ /* 0x000ee80000300800 */
[----:B------:R-:W4:Y:S04]  /*13330*/  LDL.LU R38, [R1+0x104c] ;  /* 0x00104c0001267983 */ /* 0x000f280000300800 */
[----:B------:R-:W4:Y:S04]  /*13340*/  LDL.LU R42, [R1+0x1048] ;  /* 0x00104800012a7983 */ /* 0x000f280000300800 */
[----:B------:R-:W4:Y:S04]  /*13350*/  LDL.LU R44, [R1+0x1044] ;  /* 0x00104400012c7983 */ /* 0x000f280000300800 */
[----:B------:R-:W-:Y:S04]  /*13360*/  STS.U16 [R52+UR76+0x19580], R54 ;  /* 0x0195803634007988 */ /* 0x000fe8000800044c */
[----:B------:R-:W-:Y:S04]  /*13370*/  STS.U16 [R52+UR76+0x1980], R57 ;  /* 0x0019803934007988 */ /* 0x000fe8000800044c */
[----:B------:R-:W-:Y:S04]  /*13380*/  STS.U16 [R52+UR76+0x9980], R56 ;  /* 0x0099803834007988 */ /* 0x000fe8000800044c */
        /* <DEDUP_REMOVED lines=16> */
[----:B------:R1:W-:Y:S04]  /*13490*/  STS.U16 [R52+UR76+0x1d80], R37 ;  /* 0x001d802534007988 */ /* 0x0003e8000800044c */
[----:B------:R1:W-:Y:S04]  /*134a0*/  STS.U16 [R52+UR76+0x9d80], R34 ;  /* 0x009d802234007988 */ /* 0x0003e8000800044c */
[----:B0-----:R-:W4:Y:S04]  /*134b0*/  LDL.LU R36, [R1+0x21f0] ;  /* 0x0021f00001247983 */ /* 0x001f280000300800 */
[----:B-1----:R-:W4:Y:S04]  /*134c0*/  LDL.LU R37, [R1+0x21ec] ;  /* 0x0021ec0001257983 */ /* 0x002f280000300800 */
        /* <DEDUP_REMOVED lines=9> */
[----:B0-----:R-:W4:Y:S04]  /*13560*/  LDL.LU R51, [R1+0x21d8] ;  /* 0x0021d80001337983 */ /* 0x001f280000300800 */
[----:B-1----:R-:W4:Y:S04]  /*13570*/  LDL.LU R53, [R1+0x21d4] ;  /* 0x0021d40001357983 */ /* 0x002f280000300800 */
[----:B--2---:R0:W-:Y:S04]  /*13580*/  STS.U16 [R52+UR76+0x1a180], R68 ;  /* 0x01a1804434007988 */ /* 0x0041e8000800044c */
[----:B---3--:R1:W-:Y:S04]  /*13590*/  STS.U16 [R52+UR76+0x2580], R39 ;  /* 0x0025802734007988 */ /* 0x0083e8000800044c */
[----:B----4-:R2:W-:Y:S04]  /*135a0*/  STS.U16 [R52+UR76+0xa580], R38 ;  /* 0x00a5802634007988 */ /* 0x0105e8000800044c */
[----:B0-----:R-:W3:Y:S04]  /*135b0*/  LDL.LU R68, [R1+0x21d0] ;  /* 0x0021d00001447983 */ /* 0x001ee80000300800 */
[----:B-1----:R-:W4:Y:S04]  /*135c0*/  LDL.LU R39, [R1+0xff4] ;  /* 0x000ff40001277983 */ /* 0x002f280000300800 */
[----:B------:R0:W-:Y:S04]  /*135d0*/  STS.U16 [R52+UR76+0x12580], R42 ;  /* 0x0125802a34007988 */ /* 0x0001e8000800044c */
[----:B--2---:R-:W2:Y:S04]  /*135e0*/  LDL.LU R38, [R1+0xff0] ;  /* 0x000ff00001267983 */ /* 0x004ea80000300800 */
[----:B------:R1:W-:Y:S04]  /*135f0*/  STS.U16 [R52+UR76+0x1a580], R44 ;  /* 0x01a5802c34007988 */ /* 0x0003e8000800044c */
[----:B0-----:R-:W2:Y:S04]  /*13600*/  LDL.LU R42, [R1+0xfec] ;  /* 0x000fec00012a7983 */ /* 0x001ea80000300800 */
[----:B-1----:R-:W2:Y:S04]  /*13610*/  LDL.LU R44, [R1+0xfe8] ;  /* 0x000fe800012c7983 */ /* 0x002ea80000300800 */
[----:B------:R0:W-:Y:S04]  /*13620*/  STS.U16 [R52+UR76+0x2980], R80 ;  /* 0x0029805034007988 */ /* 0x0001e8000800044c */
[----:B0-----:R-:W2:Y:S04]  /*13630*/  LDL.LU R80, [R1+0x21cc] ;  /* 0x0021cc0001507983 */ /* 0x001ea80000300800 */
[----:B------:R-:W-:Y:S04]  /*13640*/  STS.U16 [R52+UR76+0xa980], R91 ;  /* 0x00a9805b34007988 */ /* 0x000fe8000800044c */
[----:B------:R-:W-:Y:S04]  /*13650*/  STS.U16 [R52+UR76+0x12980], R28 ;  /* 0x0129801c34007988 */ /* 0x000fe8000800044c */
[----:B------:R-:W-:Y:S04]  /*13660*/  STS.U16 [R52+UR76+0x1a980], R31 ;  /* 0x01a9801f34007988 */ /* 0x000fe8000800044c */
[----:B------:R0:W-:Y:S04]  /*13670*/  STS.U16 [R52+UR76+0x2d80], R30 ;  /* 0x002d801e34007988 */ /* 0x0001e8000800044c */
[----:B------:R1:W-:Y:S04]  /*13680*/  STS.U16 [R52+UR76+0xad80], R33 ;  /* 0x00ad802134007988 */ /* 0x0003e8000800044c */
[----:B------:R1:W-:Y:S04]  /*13690*/  STS.U16 [R52+UR76+0x12d80], R32 ;  /* 0x012d802034007988 */ /* 0x0003e8000800044c */
[----:B------:R-:W-:Y:S04]  /*136a0*/  STS.U16 [R52+UR76+0x1ad80], R35 ;  /* 0x01ad802334007988 */ /* 0x000fe8000800044c */
[----:B0-----:R-:W4:Y:S04]  /*136b0*/  LDL.LU R30, [R1+0x12b8] ;  /* 0x0012b800011e7983 */ /* 0x001f280000300800 */
[----:B------:R0:W-:Y:S04]  /*136c0*/  STS.U16 [R52+UR76+0x3180], R49 ;  /* 0x0031803134007988 */ /* 0x0001e8000800044c */
        /* <DEDUP_REMOVED lines=8> */
[----:B------:R-:W4:Y:S04]  /*13750*/  LDL.LU R55, [R1+0x1170] ;  /* 0x0011700001377983 */ /* 0x000f280000300800 */
[----:B------:R1:W-:Y:S04]  /*13760*/  STS.U16 [R52+UR76+0xb580], R56 ;  /* 0x00b5803834007988 */ /* 0x0003e8000800044c */
[----:B0-----:R-:W4:Y:S04]  /*13770*/  LDL.LU R54, [R1+0x116c] ;  /* 0x00116c0001367983 */ /* 0x001f280000300800 */
[----:B-1----:R-:W4:Y:S04]  /*13780*/  LDL.LU R57, [R1+0x1168] ;  /* 0x0011680001397983 */ /* 0x002f280000300800 */
[----:B------:R-:W4:Y:S04]  /*13790*/  LDL.LU R56, [R1+0x1164] ;  /* 0x0011640001387983 */ /* 0x000f280000300800 */
[----:B--2---:R-:W-:Y:S04]  /*137a0*/  STS.U16 [R52+UR76+0x13580], R80 ;  /* 0x0135805034007988 */ /* 0x004fe8000800044c */
[----:B---3--:R0:W-:Y:S04]  /*137b0*/  STS.U16 [R52+UR76+0x1b580], R68 ;  /* 0x01b5804434007988 */ /* 0x0081e8000800044c */
[----:B0-----:R-:W2:Y:S04]  /*137c0*/  LDL.LU R68, [R1+0x1160] ;  /* 0x0011600001447983 */ /* 0x001ea80000300800 */
[----:B------:R-:W3:Y:S04]  /*137d0*/  LDL.LU R80, [R1+0x115c] ;  /* 0x00115c0001507983 */ /* 0x000ee80000300800 */
[----:B----4-:R0:W-:Y:S04]  /*137e0*/  STS.U16 [R52+UR76+0x3980], R39 ;  /* 0x0039802734007988 */ /* 0x0101e8000800044c */
[----:B------:R1:W-:Y:S04]  /*137f0*/  STS.U16 [R52+UR76+0xb980], R38 ;  /* 0x00b9802634007988 */ /* 0x0003e8000800044c */
[----:B------:R4:W-:Y:S04]  /*13800*/  STS.U16 [R52+UR76+0x13980], R42 ;  /* 0x0139802a34007988 */ /* 0x0009e8000800044c */
[----:B------:R-:W3:Y:S04]  /*13810*/  LDL.LU R35, [R1+0x1158] ;  /* 0x0011580001237983 */ /* 0x000ee80000300800 */
[----:B------:R1:W-:Y:S04]  /*13820*/  STS.U16 [R52+UR76+0x1b980], R44 ;  /* 0x01b9802c34007988 */ /* 0x0003e8000800044c */
[----:B0-----:R-:W3:Y:S04]  /*13830*/  LDL.LU R39, [R1+0x1154] ;  /* 0x0011540001277983 */ /* 0x001ee80000300800 */
[----:B------:R-:W-:Y:S04]  /*13840*/  STS.U16 [R52+UR76+0x3d80], R53 ;  /* 0x003d803534007988 */ /* 0x000fe8000800044c */
[----:B-1----:R-:W3:Y:S04]  /*13850*/  LDL.LU R38, [R1+0x1150] ;  /* 0x0011500001267983 */ /* 0x002ee80000300800 */
[----:B------:R-:W-:Y:S04]  /*13860*/  STS.U16 [R52+UR76+0xbd80], R51 ;  /* 0x00bd803334007988 */ /* 0x000fe8000800044c */
[----:B----4-:R-:W4:Y:S04]  /*13870*/  LDL.LU R42, [R1+0x114c] ;  /* 0x00114c00012a7983 */ /* 0x010f280000300800 */
[----:B------:R0:W-:Y:S04]  /*13880*/  STS.U16 [R52+UR76+0x13d80], R47 ;  /* 0x013d802f34007988 */ /* 0x0001e8000800044c */
[----:B------:R-:W4:Y:S04]  /*13890*/  LDL.LU R44, [R1+0x1148] ;  /* 0x00114800012c7983 */ /* 0x000f280000300800 */
[----:B------:R1:W-:Y:S04]  /*138a0*/  STS.U16 [R52+UR76+0x1bd80], R46 ;  /* 0x01bd802e34007988 */ /* 0x0003e8000800044c */
[----:B0-----:R-:W4:Y:S01]  /*138b0*/  LDL.LU R47, [R1+0x1144] ;  /* 0x00114400012f7983 */ /* 0x001f220000300800 */
[----:B------:R-:W-:-:S03]  /*138c0*/  LOP3.LUT R28, R0, 0x40, RZ, 0x3c, !PT ;  /* 0x00000040001c7812 */ /* 0x000fc600078e3cff */
[----:B-1----:R-:W4:Y:S04]  /*138d0*/  LDL.LU R46, [R1+0x1140] ;  /* 0x00114000012e7983 */ /* 0x002f280000300800 */
[----:B------:R-:W4:Y:S04]  /*138e0*/  LDL.LU R51, [R1+0x113c] ;  /* 0x00113c0001337983 */ /* 0x000f280000300800 */
[----:B------:R-:W4:Y:S04]  /*138f0*/  LDL.LU R53, [R1+0x1138] ;  /* 0x0011380001357983 */ /* 0x000f280000300800 */
[----:B------:R-:W4:Y:S04]  /*13900*/  LDL.LU R52, [R1+0x1134] ;  /* 0x0011340001347983 */ /* 0x000f280000300800 */
[----:B------:R-:W-:Y:S04]  /*13910*/  STS.U16 [R28+UR76+0x200], R30 ;  /* 0x0002001e1c007988 */ /* 0x000fe8000800044c */
[----:B------:R-:W-:Y:S04]  /*13920*/  STS.U16 [R28+UR76+0x8200], R33 ;  /* 0x008200211c007988 */ /* 0x000fe8000800044c */
[----:B------:R-:W-:Y:S04]  /*13930*/  STS.U16 [R28+UR76+0x10200], R32 ;  /* 0x010200201c007988 */ /* 0x000fe8000800044c */
        /* <DEDUP_REMOVED lines=11> */
[----:B0-----:R-:W4:Y:S04]  /*139f0*/  LDL.LU R56, [R1+0x111c] ;  /* 0x00111c0001387983 */ /* 0x001f280000300800 */
[----:B--2---:R0:W-:Y:S04]  /*13a00*/  STS.U16 [R28+UR76+0x8a00], R68 ;  /* 0x008a00441c007988 */ /* 0x0041e8000800044c */
[----:B---3--:R1:W-:Y:S04]  /*13a10*/  STS.U16 [R28+UR76+0x10a00], R80 ;  /* 0x010a00501c007988 */ /* 0x0083e8000800044c */
[----:B0-----:R-:W2:Y:S04]  /*13a20*/  LDL.LU R68, [R1+0x1118] ;  /* 0x0011180001447983 */ /* 0x001ea80000300800 */
[----:B-1----:R-:W3:Y:S04]  /*13a30*/  LDL.LU R80, [R1+0x1114] ;  /* 0x0011140001507983 */ /* 0x002ee80000300800 */
[----:B------:R-:W3:Y:S04]  /*13a40*/  LDL.LU R91, [R1+0x1110] ;  /* 0x00111000015b7983 */ /* 0x000ee80000300800 */
[----:B------:R-:W3:Y:S04]  /*13a50*/  LDL.LU R31, [R1+0x110c] ;  /* 0x00110c00011f7983 */ /* 0x000ee80000300800 */
[----:B------:R0:W-:Y:S04]  /*13a60*/  STS.U16 [R28+UR76+0x18a00], R35 ;  /* 0x018a00231c007988 */ /* 0x0001e8000800044c */
[----:B------:R-:W3:Y:S04]  /*13a70*/  LDL.LU R30, [R1+0x1108] ;  /* 0x00110800011e7983 */ /* 0x000ee80000300800 */
[----:B------:R1:W-:Y:S04]  /*13a80*/  STS.U16 [R28+UR76+0xe00], R39 ;  /* 0x000e00271c007988 */ /* 0x0003e8000800044c */
[----:B------:R-:W3:Y:S04]  /*13a90*/  LDL.LU R33, [R1+0x1104] ;  /* 0x0011040001217983 */ /* 0x000ee80000300800 */
[----:B------:R0:W-:Y:S04]  /*13aa0*/  STS.U16 [R28+UR76+0x8e00], R38 ;  /* 0x008e00261c007988 */ /* 0x0001e8000800044c */
[----:B------:R-:W3:Y:S04]  /*13ab0*/  LDL.LU R32, [R1+0x1100] ;  /* 0x0011000001207983 */ /* 0x000ee80000300800 */
[----:B----4-:R4:W-:Y:S04]  /*13ac0*/  STS.U16 [R28+UR76+0x10e00], R42 ;  /* 0x010e002a1c007988 */ /* 0x0109e8000800044c */
[----:B0-----:R-:W3:Y:S04]  /*13ad0*/  LDL.LU R35, [R1+0x10fc] ;  /* 0x0010fc0001237983 */ /* 0x001ee80000300800 */
[----:B------:R0:W-:Y:S04]  /*13ae0*/  STS.U16 [R28+UR76+0x18e00], R44 ;  /* 0x018e002c1c007988 */ /* 0x0001e8000800044c */
[----:B-1----:R-:W3:Y:S04]  /*13af0*/  LDL.LU R39, [R1+0x10f8] ;  /* 0x0010f80001277983 */ /* 0x002ee80000300800 */
[----:B------:R-:W-:Y:S04]  /*13b00*/  STS.U16 [R28+UR76+0x1200], R47 ;  /* 0x0012002f1c007988 */ /* 0x000fe8000800044c */
[----:B------:R-:W3:Y:S04]  /*13b10*/  LDL.LU R38, [R1+0x10f4] ;  /* 0x0010f40001267983 */ /* 0x000ee80000300800 */
[----:B------:R-:W-:Y:S04]  /*13b20*/  STS.U16 [R28+UR76+0x9200], R46 ;  /* 0x0092002e1c007988 */ /* 0x000fe8000800044c */
[----:B----4-:R-:W4:Y:S04]  /*13b30*/  LDL.LU R42, [R1+0x10f0] ;  /* 0x0010f000012a7983 */ /* 0x010f280000300800 */
[----:B------:R1:W-:Y:S04]  /*13b40*/  STS.U16 [R28+UR76+0x11200], R51 ;  /* 0x011200331c007988 */ /* 0x0003e8000800044c */
[----:B0-----:R-:W4:Y:S04]  /*13b50*/  LDL.LU R44, [R1+0x10ec] ;  /* 0x0010ec00012c7983 */ /* 0x001f280000300800 */
[----:B------:R0:W-:Y:S04]  /*13b60*/  STS.U16 [R28+UR76+0x19200], R53 ;  /* 0x019200351c007988 */ /* 0x0001e8000800044c */
[----:B-1----:R-:W4:Y:S04]  /*13b70*/  LDL.LU R51, [R1+0x10e8] ;  /* 0x0010e80001337983 */ /* 0x002f280000300800 */
[----:B------:R1:W-:Y:S04]  /*13b80*/  STS.U16 [R28+UR76+0x1600], R52 ;  /* 0x001600341c007988 */ /* 0x0003e8000800044c */
[----:B0-----:R-:W4:Y:S04]  /*13b90*/  LDL.LU R53, [R1+0x10e4] ;  /* 0x0010e40001357983 */ /* 0x001f280000300800 */
[----:B-1----:R-:W4:Y:S04]  /*13ba0*/  LDL.LU R52, [R1+0x10e0] ;  /* 0x0010e00001347983 */ /* 0x002f280000300800 */
        /* <DEDUP_REMOVED lines=15> */
[----:B---3--:R1:W-:Y:S04]  /*13ca0*/  STS.U16 [R28+UR76+0x1e00], R80 ;  /* 0x001e00501c007988 */ /* 0x0083e8000800044c */
[----:B0-----:R-:W2:Y:S04]  /*13cb0*/  LDL.LU R68, [R1+0x10bc] ;  /* 0x0010bc0001447983 */ /* 0x001ea80000300800 */
[----:B-1----:R-:W3:Y:S04]  /*13cc0*/  LDL.LU R80, [R1+0x10b8] ;  /* 0x0010b80001507983 */ /* 0x002ee80000300800 */
[----:B------:R-:W-:Y:S04]  /*13cd0*/  STS.U16 [R28+UR76+0x9e00], R91 ;  /* 0x009e005b1c007988 */ /* 0x000fe8000800044c */
[----:B------:R-:W-:Y:S04]  /*13ce0*/  STS.U16 [R28+UR76+0x11e00], R31 ;  /* 0x011e001f1c007988 */ /* 0x000fe8000800044c */
[----:B------:R0:W-:Y:S04]  /*13cf0*/  STS.U16 [R28+UR76+0x19e00], R30 ;  /* 0x019e001e1c007988 */ /* 0x0001e8000800044c */
[----:B------:R1:W-:Y:S04]  /*13d00*/  STS.U16 [R28+UR76+0x2200], R33 ;  /* 0x002200211c007988 */ /* 0x0003e8000800044c */
[----:B------:R1:W-:Y:S04]  /*13d10*/  STS.U16 [R28+UR76+0xa200], R32 ;  /* 0x00a200201c007988 */ /* 0x0003e8000800044c */
[----:B0-----:R-:W3:Y:S04]  /*13d20*/  LDL.LU R30, [R1+0x10b4] ;  /* 0x0010b400011e7983 */ /* 0x001ee80000300800 */
[----:B------:R0:W-:Y:S04]  /*13d30*/  STS.U16 [R28+UR76+0x12200], R35 ;  /* 0x012200231c007988 */ /* 0x0001e8000800044c */
[----:B-1----:R-:W3:Y:S04]  /*13d40*/  LDL.LU R33, [R1+0x10b0] ;  /* 0x0010b00001217983 */ /* 0x002ee80000300800 */
[----:B------:R-:W-:Y:S04]  /*13d50*/  STS.U16 [R28+UR76+0x1a200], R39 ;  /* 0x01a200271c007988 */ /* 0x000fe8000800044c */
[----:B------:R-:W3:Y:S04]  /*13d60*/  LDL.LU R32, [R1+0x10ac] ;  /* 0x0010ac0001207983 */ /* 0x000ee80000300800 */
[----:B------:R-:W-:Y:S04]  /*13d70*/  STS.U16 [R28+UR76+0x2600], R38 ;  /* 0x002600261c007988 */ /* 0x000fe8000800044c */
[----:B0-----:R-:W3:Y:S04]  /*13d80*/  LDL.LU R35, [R1+0x10a8] ;  /* 0x0010a80001237983 */ /* 0x001ee80000300800 */
[----:B----4-:R0:W-:Y:S04]  /*13d90*/  STS.U16 [R28+UR76+0xa600], R42 ;  /* 0x00a6002a1c007988 */ /* 0x0101e8000800044c */
[----:B------:R-:W-:Y:S04]  /*13da0*/  STS.U16 [R28+UR76+0x12600], R44 ;  /* 0x0126002c1c007988 */ /* 0x000fe8000800044c */
[----:B0-----:R-:W4:Y:S04]  /*13db0*/  LDL.LU R42, [R1+0x10a4] ;  /* 0x0010a400012a7983 */ /* 0x001f280000300800 */
[----:B------:R0:W-:Y:S04]  /*13dc0*/  STS.U16 [R28+UR76+0x1a600], R51 ;  /* 0x01a600331c007988 */ /* 0x0001e8000800044c */
[----:B------:R1:W-:Y:S04]  /*13dd0*/  STS.U16 [R28+UR76+0x2a00], R53 ;  /* 0x002a00351c007988 */ /* 0x0003e8000800044c */
[----:B0-----:R-:W4:Y:S04]  /*13de0*/  LDL.LU R51, [R1+0x10a0] ;  /* 0x0010a00001337983 */ /* 0x001f280000300800 */
[----:B------:R0:W-:Y:S04]  /*13df0*/  STS.U16 [R28+UR76+0xaa00], R52 ;  /* 0x00aa00341c007988 */ /* 0x0001e8000800044c */
[----:B-1----:R-:W4:Y:S04]  /*13e00*/  LDL.LU R53, [R1+0x109c] ;  /* 0x00109c0001357983 */ /* 0x002f280000300800 */
        /* <DEDUP_REMOVED lines=26> */
[----:B------:R-:W-:Y:S04]  /*13fb0*/  STS.U16 [R28+UR76+0x13600], R32 ;  /* 0x013600201c007988 */ /* 0x000fe8000800044c */
[----:B------:R-:W-:Y:S04]  /*13fc0*/  STS.U16 [R28+UR76+0x1b600], R35 ;  /* 0x01b600231c007988 */ /* 0x000fe8000800044c */
[----:B----4-:R0:W-:Y:S02]  /*13fd0*/  STS.U16 [R28+UR76+0x3a00], R42 ;  /* 0x003a002a1c007988 */ /* 0x0101e4000800044c */
[----:B0-----:R-:W-:-:S02]  /*13fe0*/  LOP3.LUT R42, R0, 0x50, RZ, 0x3c, !PT ;  /* 0x00000050002a7812 */ /* 0x001fc400078e3cff */
[----:B------:R0:W-:Y:S04]  /*13ff0*/  STS.U16 [R28+UR76+0xba00], R51 ;  /* 0x00ba00331c007988 */ /* 0x0001e8000800044c */
[----:B------:R-:W-:Y:S04]  /*14000*/  STS.U16 [R28+UR76+0x13a00], R53 ;  /* 0x013a00351c007988 */ /* 0x000fe8000800044c */
[----:B0-----:R-:W4:Y:S04]  /*14010*/  LDL.LU R51, [R1+0x1240] ;  /* 0x0012400001337983 */ /* 0x001f280000300800 */
[----:B------:R-:W-:Y:S04]  /*14020*/  STS.U16 [R28+UR76+0x1ba00], R52 ;  /* 0x01ba00341c007988 */ /* 0x000fe8000800044c */
[----:B------:R0:W-:Y:S04]  /*14030*/  STS.U16 [R28+UR76+0x3e00], R50 ;  /* 0x003e00321c007988 */ /* 0x0001e8000800044c */
[----:B------:R-:W-:Y:S04]  /*14040*/  STS.U16 [R28+UR76+0xbe00], R34 ;  /* 0x00be00221c007988 */ /* 0x000fe8000800044c */
[----:B------:R-:W-:Y:S04]  /*14050*/  STS.U16 [R28+UR76+0x13e00], R37 ;  /* 0x013e00251c007988 */ /* 0x000fe8000800044c */
[----:B------:R1:W-:Y:S04]  /*14060*/  STS.U16 [R28+UR76+0x1be00], R36 ;  /* 0x01be00241c007988 */ /* 0x0003e8000800044c */
[----:B------:R-:W-:Y:S04]  /*14070*/  STS.U16 [R42+UR76+0x280], R39 ;  /* 0x000280272a007988 */ /* 0x000fe8000800044c */
[----:B------:R-:W-:Y:S04]  /*14080*/  STS.U16 [R42+UR76+0x8280], R38 ;  /* 0x008280262a007988 */ /* 0x000fe8000800044c */
[----:B------:R-:W-:Y:S04]  /*14090*/  STS.U16 [R42+UR76+0x10280], R44 ;  /* 0x0102802c2a007988 */ /* 0x000fe8000800044c */
[----:B------:R-:W-:Y:S04]  /*140a0*/  STS.U16 [R42+UR76+0x18280], R47 ;  /* 0x0182802f2a007988 */ /* 0x000fe8000800044c */
[----:B------:R-:W-:Y:S04]  /*140b0*/  STS.U16 [R42+UR76+0x680], R46 ;  /* 0x0006802e2a007988 */ /* 0x000fe8000800044c */
[----:B------:R-:W-:Y:S04]  /*140c0*/  STS.U16 [R42+UR76+0x8680], R49 ;  /* 0x008680312a007988 */ /* 0x000fe8000800044c */
[----:B0-----:R-:W4:Y:S04]  /*140d0*/  LDL.LU R50, [R1+0x123c] ;  /* 0x00123c0001327983 */ /* 0x001f280000300800 */
[----:B------:R-:W-:Y:S04]  /*140e0*/  STS.U16 [R42+UR76+0x10680], R48 ;  /* 0x010680302a007988 */ /* 0x000fe8000800044c */
[----:B------:R-:W4:Y:S04]  /*140f0*/  LDL.LU R53, [R1+0x1238] ;  /* 0x0012380001357983 */ /* 0x000f280000300800 */
[----:B------:R-:W-:Y:S04]  /*14100*/  STS.U16 [R42+UR76+0x18680], R55 ;  /* 0x018680372a007988 */ /* 0x000fe8000800044c */
[----:B------:R-:W4:Y:S04]  /*14110*/  LDL.LU R52, [R1+0x1234] ;  /* 0x0012340001347983 */ /* 0x000f280000300800 */
[----:B------:R-:W-:Y:S04]  /*14120*/  STS.U16 [R42+UR76+0xa80], R54 ;  /* 0x000a80362a007988 */ /* 0x000fe8000800044c */
[----:B-1----:R-:W4:Y:S04]  /*14130*/  LDL.LU R28, [R1+0x1230] ;  /* 0x00123000011c7983 */ /* 0x002f280000300800 */
[----:B------:R-:W-:Y:S04]  /*14140*/  STS.U16 [R42+UR76+0x8a80], R57 ;  /* 0x008a80392a007988 */ /* 0x000fe8000800044c */
[----:B------:R-:W-:Y:S04]  /*14150*/  STS.U16 [R42+UR76+0x10a80], R56 ;  /* 0x010a80382a007988 */ /* 0x000fe8000800044c */
[----:B------:R-:W4:Y:S04]  /*14160*/  LDL.LU R31, [R1+0x122c] ;  /* 0x00122c00011f7983 */ /* 0x000f280000300800 */
[----:B--2---:R0:W-:Y:S04]  /*14170*/  STS.U16 [R42+UR76+0x18a80], R68 ;  /* 0x018a80442a007988 */ /* 0x0041e8000800044c */
[----:B---3--:R1:W-:Y:S04]  /*14180*/  STS.U16 [R42+UR76+0xe80], R80 ;  /* 0x000e80502a007988 */ /* 0x0083e8000800044c */
[----:B0-----:R-:W2:Y:S04]  /*14190*/  LDL.LU R68, [R1+0x1228] ;  /* 0x0012280001447983 */ /* 0x001ea80000300800 */
[----:B-1----:R-:W3:Y:S04]  /*141a0*/  LDL.LU R80, [R1+0x1224] ;  /* 0x0012240001507983 */ /* 0x002ee80000300800 */
[----:B------:R-:W3:Y:S04]  /*141b0*/  LDL.LU R91, [R1+0x1220] ;  /* 0x00122000015b7983 */ /* 0x000ee80000300800 */
        /* <DEDUP_REMOVED lines=17> */
[----:B----4-:R0:W-:Y:S04]  /*142d0*/  STS.U16 [R42+UR76+0x8e80], R51 ;  /* 0x008e80332a007988 */ /* 0x0101e8000800044c */
[----:B------:R-:W4:Y:S04]  /*142e0*/  LDL.LU R48, [R1+0x11d8] ;  /* 0x0011d80001307983 */ /* 0x000f280000300800 */
[----:B0-----:R-:W4:Y:S04]  /*142f0*/  LDL.LU R51, [R1+0x11d4] ;  /* 0x0011d40001337983 */ /* 0x001f280000300800 */
[----:B------:R0:W-:Y:S04]  /*14300*/  STS.U16 [R42+UR76+0x10e80], R50 ;  /* 0x010e80322a007988 */ /* 0x0001e8000800044c */
[----:B------:R1:W-:Y:S04]  /*14310*/  STS.U16 [R42+UR76+0x18e80], R53 ;  /* 0x018e80352a007988 */ /* 0x0003e8000800044c */
[----:B0-----:R-:W4:Y:S04]  /*14320*/  LDL.LU R50, [R1+0x11d0] ;  /* 0x0011d00001327983 */ /* 0x001f280000300800 */
[----:B------:R0:W-:Y:S04]  /*14330*/  STS.U16 [R42+UR76+0x1280], R52 ;  /* 0x001280342a007988 */ /* 0x0001e8000800044c */
[----:B-1----:R-:W4:Y:S04]  /*14340*/  LDL.LU R53, [R1+0x11cc] ;  /* 0x0011cc0001357983 */ /* 0x002f280000300800 */
[----:B------:R1:W-:Y:S04]  /*14350*/  STS.U16 [R42+UR76+0x9280], R28 ;  /* 0x0092801c2a007988 */ /* 0x0003e8000800044c */
[----:B0-----:R-:W4:Y:S04]  /*14360*/  LDL.LU R52, [R1+0x11c8] ;  /* 0x0011c80001347983 */ /* 0x001f280000300800 */
[----:B-1----:R-:W4:Y:S04]  /*14370*/  LDL.LU R28, [R1+0x21c8] ;  /* 0x0021c800011c7983 */ /* 0x002f280000300800 */
[----:B------:R0:W-:Y:S04]  /*14380*/  STS.U16 [R42+UR76+0x11280], R31 ;  /* 0x0112801f2a007988 */ /* 0x0001e8000800044c */
[----:B0-----:R-:W4:Y:S04]  /*14390*/  LDL.LU R31, [R1+0x21c4] ;  /* 0x0021c400011f7983 */ /* 0x001f280000300800 */
[----:B--2---:R0:W-:Y:S04]  /*143a0*/  STS.U16 [R42+UR76+0x19280], R68 ;  /* 0x019280442a007988 */ /* 0x0041e8000800044c */
[----:B---3--:R1:W-:Y:S04]  /*143b0*/  STS.U16 [R42+UR76+0x1680], R80 ;  /* 0x001680502a007988 */ /* 0x0083e8000800044c */
[----:B------:R-:W-:Y:S04]  /*143c0*/  STS.U16 [R42+UR76+0x9680], R91 ;  /* 0x0096805b2a007988 */ /* 0x000fe8000800044c */
[----:B0-----:R-:W2:Y:S04]  /*143d0*/  LDL.LU R68, [R1+0x21c0] ;  /* 0x0021c00001447983 */ /* 0x001ea80000300800 */
[----:B------:R-:W-:Y:S04]  /*143e0*/  STS.U16 [R42+UR76+0x11680], R30 ;  /* 0x0116801e2a007988 */ /* 0x000fe8000800044c */
[----:B-1----:R-:W3:Y:S04]  /*143f0*/  LDL.LU R80, [R1+0x21bc] ;  /* 0x0021bc0001507983 */ /* 0x002ee80000300800 */
[----:B------:R0:W-:Y:S04]  /*14400*/  STS.U16 [R42+UR76+0x19680], R55 ;  /* 0x019680372a007988 */ /* 0x0001e8000800044c */
[----:B------:R1:W-:Y:S04]  /*14410*/  STS.U16 [R42+UR76+0x1a80], R54 ;  /* 0x001a80362a007988 */ /* 0x0003e8000800044c */
[----:B------:R1:W-:Y:S04]  /*14420*/  STS.U16 [R42+UR76+0x9a80], R57 ;  /* 0x009a80392a007988 */ /* 0x0003e8000800044c */
[----:B0-----:R-:W2:Y:S04]  /*14430*/  LDL.LU R55, [R1+0x11c4] ;  /* 0x0011c40001377983 */ /* 0x001ea80000300800 */
[----:B-1----:R-:W3:Y:S04]  /*14440*/  LDL.LU R54, [R1+0x11c0] ;  /* 0x0011c00001367983 */ /* 0x002ee80000300800 */
[----:B------:R0:W-:Y:S04]  /*14450*/  STS.U16 [R42+UR76+0x11a80], R56 ;  /* 0x011a80382a007988 */ /* 0x0001e8000800044c */
[----:B------:R-:W3:Y:S04]  /*14460*/  LDL.LU R57, [R1+0x11bc] ;  /* 0x0011bc0001397983 */ /* 0x000ee80000300800 */
[----:B0-----:R-:W3:Y:S04]  /*14470*/  LDL.LU R56, [R1+0x11b8] ;  /* 0x0011b80001387983 */ /* 0x001ee80000300800 */
[----:B------:R0:W-:Y:S04]  /*14480*/  STS.U16 [R42+UR76+0x19a80], R33 ;  /* 0x019a80212a007988 */ /* 0x0001e8000800044c */
[----:B------:R-:W3:Y:S04]  /*14490*/  LDL.LU R30, [R1+0x11ac] ;  /* 0x0011ac00011e7983 */ /* 0x000ee80000300800 */
[----:B------:R1:W-:Y:S04]  /*144a0*/  STS.U16 [R42+UR76+0x1e80], R32 ;  /* 0x001e80202a007988 */ /* 0x0003e8000800044c */
[----:B0-----:R-:W3:Y:S04]  /*144b0*/  LDL.LU R33, [R1+0x11a8] ;  /* 0x0011a80001217983 */ /* 0x001ee80000300800 */
[----:B------:R0:W-:Y:S04]  /*144c0*/  STS.U16 [R42+UR76+0x9e80], R35 ;  /* 0x009e80232a007988 */ /* 0x0001e8000800044c */
[----:B-1----:R-:W3:Y:S04]  /*144d0*/  LDL.LU R32, [R1+0x11a4] ;  /* 0x0011a40001207983 */ /* 0x002ee80000300800 */
        /* <DEDUP_REMOVED lines=10> */
[----:B-1----:R-:W3:Y:S04]  /*14580*/  LDL.LU R38, [R1+0x118c] ;  /* 0x00118c0001267983 */ /* 0x002ee80000300800 */
[----:B------:R-:W3:Y:S04]  /*14590*/  LDL.LU R91, [R1+0x1188] ;  /* 0x00118800015b7983 */ /* 0x000ee80000300800 */
[----:B------:R0:W-:Y:S04]  /*145a0*/  STS.U16 [R42+UR76+0x1a280], R44 ;  /* 0x01a2802c2a007988 */ /* 0x0001e8000800044c */
[----:B------:R1:W-:Y:S04]  /*145b0*/  STS.U16 [R42+UR76+0x2680], R47 ;  /* 0x0026802f2a007988 */ /* 0x0003e8000800044c */
[----:B------:R1:W-:Y:S04]  /*145c0*/  STS.U16 [R42+UR76+0xa680], R46 ;  /* 0x00a6802e2a007988 */ /* 0x0003e8000800044c */
[----:B0-----:R-:W3:Y:S04]  /*145d0*/  LDL.LU R44, [R1+0x12d8] ;  /* 0x0012d800012c7983 */ /* 0x001ee80000300800 */
[----:B------:R0:W-:Y:S04]  /*145e0*/  STS.U16 [R42+UR76+0x12680], R49 ;  /* 0x012680312a007988 */ /* 0x0001e8000800044c */
[----:B-1----:R-:W3:Y:S04]  /*145f0*/  LDL.LU R47, [R1+0x12d4] ;  /* 0x0012d400012f7983 */ /* 0x002ee80000300800 */
[----:B----4-:R1:W-:Y:S04]  /*14600*/  STS.U16 [R42+UR76+0x1a680], R48 ;  /* 0x01a680302a007988 */ /* 0x0103e8000800044c */
        /* <DEDUP_REMOVED lines=11> */
[----:B--2---:R0:W-:Y:S04]  /*146c0*/  STS.U16 [R42+UR76+0x2e80], R55 ;  /* 0x002e80372a007988 */ /* 0x0041e8000800044c */
[----:B---3--:R1:W-:Y:S04]  /*146d0*/  STS.U16 [R42+UR76+0xae80], R54 ;  /* 0x00ae80362a007988 */ /* 0x0083e8000800044c */
[----:B0-----:R-:W2:Y:S04]  /*146e0*/  LDL.LU R55, [R1+0x1294] ;  /* 0x0012940001377983 */ /* 0x001ea80000300800 */
[----:B------:R0:W-:Y:S04]  /*146f0*/  STS.U16 [R42+UR76+0x12e80], R57 ;  /* 0x012e80392a007988 */ /* 0x0001e8000800044c */
[----:B------:R3:W-:Y:S04]  /*14700*/  STS.U16 [R42+UR76+0x1ae80], R56 ;  /* 0x01ae80382a007988 */ /* 0x0007e8000800044c */
[----:B-1----:R-:W2:Y:S04]  /*14710*/  LDL.LU R54, [R1+0x1290] ;  /* 0x0012900001367983 */ /* 0x002ea80000300800 */
[----:B------:R-:W-:Y:S04]  /*14720*/  STS.U16 [R42+UR76+0x3280], R80 ;  /* 0x003280502a007988 */ /* 0x000fe8000800044c */
[----:B0-----:R-:W2:Y:S04]  /*14730*/  LDL.LU R57, [R1+0x128c] ;  /* 0x00128c0001397983 */ /* 0x001ea80000300800 */
[----:B------:R0:W-:Y:S04]  /*14740*/  STS.U16 [R42+UR76+0xb280], R68 ;  /* 0x00b280442a007988 */ /* 0x0001e8000800044c */
[----:B---3--:R-:W3:Y:S04]  /*14750*/  LDL.LU R56, [R1+0x1288] ;  /* 0x0012880001387983 */ /* 0x008ee80000300800 */
[----:B------:R1:W-:Y:S04]  /*14760*/  STS.U16 [R42+UR76+0x13280], R30 ;  /* 0x0132801e2a007988 */ /* 0x0003e8000800044c */
[----:B0-----:R-:W3:Y:S04]  /*14770*/  LDL.LU R68, [R1+0x1284] ;  /* 0x0012840001447983 */ /* 0x001ee80000300800 */
[----:B------:R-:W3:Y:S04]  /*14780*/  LDL.LU R80, [R1+0x1280] ;  /* 0x0012800001507983 */ /* 0x000ee80000300800 */
        /* <DEDUP_REMOVED lines=16> */
[----:B------:R-:W-:Y:S04]  /*14890*/  STS.U16 [R42+UR76+0x1ba80], R91 ;  /* 0x01ba805b2a007988 */ /* 0x000fe8000800044c */
[----:B-1----:R-:W3:Y:S04]  /*148a0*/  LDL.LU R38, [R1+0x2198] ;  /* 0x0021980001267983 */ /* 0x002ee80000300800 */
[----:B------:R0:W-:Y:S04]  /*148b0*/  STS.U16 [R42+UR76+0x3e80], R41 ;  /* 0x003e80292a007988 */ /* 0x0001e8000800044c */
[----:B------:R1:W-:Y:S04]  /*148c0*/  STS.U16 [R42+UR76+0xbe80], R40 ;  /* 0x00be80282a007988 */ /* 0x0003e8000800044c */
[----:B------:R1:W-:Y:S04]  /*148d0*/  STS.U16 [R42+UR76+0x13e80], R43 ;  /* 0x013e802b2a007988 */ /* 0x0003e8000800044c */
[----:B0-----:R-:W3:Y:S04]  /*148e0*/  LDL.LU R41, [R1+0x2194] ;  /* 0x0021940001297983 */ /* 0x001ee80000300800 */
[----:B-1----:R-:W3:Y:S04]  /*148f0*/  LDL.LU R40, [R1+0x2190] ;  /* 0x0021900001287983 */ /* 0x002ee80000300800 */
[----:B------:R-:W3:Y:S04]  /*14900*/  LDL.LU R43, [R1+0x218c] ;  /* 0x00218c00012b7983 */ /* 0x000ee80000300800 */
[----:B------:R0:W-:Y:S04]  /*14910*/  STS.U16 [R42+UR76+0x1be80], R45 ;  /* 0x01be802d2a007988 */ /* 0x0001e8000800044c */
[----:B0-----:R-:W3:Y:S01]  /*14920*/  LDL.LU R42, [R1+0x2188] ;  /* 0x00218800012a7983 */ /* 0x001ee20000300800 */
[----:B------:R-:W-:-:S03]  /*14930*/  LOP3.LUT R91, R0, 0x60, RZ, 0x3c, !PT ;  /* 0x00000060005b7812 */ /* 0x000fc600078e3cff */
[----:B------:R-:W3:Y:S04]  /*14940*/  LDL.LU R45, [R1+0x2184] ;  /* 0x00218400012d7983 */ /* 0x000ee80000300800 */
[----:B------:R0:W-:Y:S04]  /*14950*/  STS.U16 [R91+UR76+0x300], R44 ;  /* 0x0003002c5b007988 */ /* 0x0001e8000800044c */
[----:B------:R1:W-:Y:S04]  /*14960*/  STS.U16 [R91+UR76+0x8300], R47 ;  /* 0x0083002f5b007988 */ /* 0x0003e8000800044c */
[----:B----4-:R4:W-:Y:S04]  /*14970*/  STS.U16 [R91+UR76+0x10300], R46 ;  /* 0x0103002e5b007988 */ /* 0x0109e8000800044c */
[----:B0-----:R-:W3:Y:S04]  /*14980*/  LDL.LU R44, [R1+0x2180] ;  /* 0x00218000012c7983 */ /* 0x001ee80000300800 */
[----:B-1----:R-:W3:Y:S04]  /*14990*/  LDL.LU R47, [R1+0x217c] ;  /* 0x00217c00012f7983 */ /* 0x002ee80000300800 */
[----:B----4-:R-:W4:Y:S04]  /*149a0*/  LDL.LU R46, [R1+0x2178] ;  /* 0x00217800012e7983 */ /* 0x010f280000300800 */
        /* <DEDUP_REMOVED lines=11> */
[----:B------:R-:W4:Y:S01]  /*14a60*/  LDL.LU R52, [R1+0x2160] ;  /* 0x0021600001347983 */ /* 0x000f220000300800 */
[----:B------:R-:W-:-:S02]  /*14a70*/  PRMT R18, RZ, 0x7610, R18 ;  /* 0x00007610ff127816 */ /* 0x000fc40000000012 */
[----:B------:R-:W-:-:S04]  /*14a80*/  PRMT R26, RZ, 0x7610, R26 ;  /* 0x00007610ff1a7816 */ /* 0x000fc8000000001a */
[----:B------:R-:W4:Y:S04]  /*14a90*/  @P0 LDG.E.U16 R18, desc[UR6][R74.64] ;  /* 0x000000064a120981 */ /* 0x000f28000c1e1500 */
[----:B------:R-:W4:Y:S04]  /*14aa0*/  @P0 LDG.E.U16 R26, desc[UR6][R72.64] ;  /* 0x00000006481a0981 */ /* 0x000f28000c1e1500 */
[----:B--2---:R0:W-:Y:S04]  /*14ab0*/  STS.U16 [R91+UR76+0x8b00], R55 ;  /* 0x008b00375b007988 */ /* 0x0041e8000800044c */
[----:B0-----:R-:W2:Y:S04]  /*14ac0*/  LDL.LU R55, [R1+0x215c] ;  /* 0x00215c0001377983 */ /* 0x001ea80000300800 */
[----:B------:R0:W-:Y:S04]  /*14ad0*/  STS.U16 [R91+UR76+0x10b00], R54 ;  /* 0x010b00365b007988 */ /* 0x0001e8000800044c */
[----:B------:R1:W-:Y:S04]  /*14ae0*/  STS.U16 [R91+UR76+0x18b00], R57 ;  /* 0x018b00395b007988 */ /* 0x0003e8000800044c */
[----:B0-----:R-:W2:Y:S04]  /*14af0*/  LDL.LU R54, [R1+0x2158] ;  /* 0x0021580001367983 */ /* 0x001ea80000300800 */
[----:B---3--:R0:W-:Y:S04]  /*14b00*/  STS.U16 [R91+UR76+0xf00], R56 ;  /* 0x000f00385b007988 */ /* 0x0081e8000800044c */
[----:B-1----:R-:W3:Y:S04]  /*14b10*/  LDL.LU R57, [R1+0x2154] ;  /* 0x0021540001397983 */ /* 0x002ee80000300800 */
[----:B------:R1:W-:Y:S04]  /*14b20*/  STS.U16 [R91+UR76+0x8f00], R68 ;  /* 0x008f00445b007988 */ /* 0x0003e8000800044c */
[----:B0-----:R-:W2:Y:S04]  /*14b30*/  LDL.LU R56, [R1+0x2150] ;  /* 0x0021500001387983 */ /* 0x001ea80000300800 */
[----:B------:R0:W-:Y:S04]  /*14b40*/  STS.U16 [R91+UR76+0x10f00], R80 ;  /* 0x010f00505b007988 */ /* 0x0001e8000800044c */
[----:B-1----:R-:W2:Y:S04]  /*14b50*/  LDL.LU R68, [R1+0x214c] ;  /* 0x00214c0001447983 */ /* 0x002ea80000300800 */
[----:B0-----:R-:W2:Y:S01]  /*14b60*/  LDL.LU R80, [R1+0x2148] ;  /* 0x0021480001507983 */ /* 0x001ea20000300800 */
[----:B------:R-:W-:-:S06]  /*14b70*/  PRMT R33, RZ, 0x7610, R33 ;  /* 0x00007610ff217816 */ /* 0x000fcc0000000021 */
[----:B------:R-:W3:Y:S01]  /*14b80*/  @P0 LDG.E.U16 R33, desc[UR6][R70.64] ;  /* 0x0000000646210981 */ /* 0x000ee2000c1e1500 */
[----:B------:R-:W-:-:S06]  /*14b90*/  PRMT R42, RZ, 0x7610, R42 ;  /* 0x00007610ff2a7816 */ /* 0x000fcc000000002a */
[----:B------:R-:W3:Y:S01]  /*14ba0*/  @P0 LDG.E.U16 R42, desc[UR6][R58.64] ;  /* 0x000000063a2a0981 */ /* 0x000ee2000c1e1500 */
[----:B----4-:R-:W-:-:S06]  /*14bb0*/  PRMT R49, RZ, 0x7610, R49 ;  /* 0x00007610ff317816 */ /* 0x010fcc0000000031 */
[----:B------:R0:W4:Y:S04]  /*14bc0*/  @P0 LDG.E.U16 R49, desc[UR6][R64.64] ;  /* 0x0000000640310981 */ /* 0x000128000c1e1500 */
[----:B--2---:R1:W-:Y:S04]  /*14bd0*/  STS.U16 [R91+UR76+0x18f00], R80 ;  /* 0x018f00505b007988 */ /* 0x0043e8000800044c */
[----:B------:R2:W-:Y:S04]  /*14be0*/  STS.U16 [R91+UR76+0x1300], R68 ;  /* 0x001300445b007988 */ /* 0x0005e8000800044c */
[----:B-1----:R-:W4:Y:S04]  /*14bf0*/  LDL.LU R80, [R1+0x2144] ;  /* 0x0021440001507983 */ /* 0x002f280000300800 */
[----:B--2---:R-:W2:Y:S04]  /*14c00*/  LDL.LU R68, [R1+0x2140] ;  /* 0x0021400001447983 */ /* 0x004ea80000300800 */
[----:B------:R-:W2:Y:S04]  /*14c10*/  LDL.LU.64 R74, [R1+0x2138] ;  /* 0x00213800014a7983 */ /* 0x000ea80000300a00 */
[----:B------:R-:W-:Y:S04]  /*14c20*/  STL [R1+0x20b8], R18 ;  /* 0x0020b81201007387 */ /* 0x000fe80000100800 */
[----:B------:R-:W2:Y:S04]  /*14c30*/  LDL.LU.64 R72, [R1+0x2130] ;  /* 0x0021300001487983 */ /* 0x000ea80000300a00 */
[----:B------:R1:W-:Y:S04]  /*14c40*/  STL [R1+0x20bc], R26 ;  /* 0x0020bc1a01007387 */ /* 0x0003e80000100800 */
[----:B------:R-:W2:Y:S04]  /*14c50*/  LDL.LU.64 R70, [R1+0x2128] ;  /* 0x0021280001467983 */ /* 0x000ea80000300a00 */
[----:B---3--:R-:W-:Y:S01]  /*14c60*/  STL [R1+0x20c0], R33 ;  /* 0x0020c02101007387 */ /* 0x008fe20000100800 */
[----:B------:R-:W-:Y:S01]  /*14c70*/  @P0 IMAD.MOV.U32 R91, RZ, RZ, R90 ;  /* 0x000000ffff5b0224 */ /* 0x000fe200078e005a */
[----:B------:R-:W-:Y:S01]  /*14c80*/  PRMT R19, RZ, 0x7610, R19 ;  /* 0x00007610ff137816 */ /* 0x000fe20000000013 */
[----:B-1----:R-:W1:Y:S01]  /*14c90*/  LDC R26, c[0x0][0x3b0] ;  /* 0x0000ec00ff1a7b82 */ /* 0x002e620000000800 */
[----:B------:R-:W3:Y:S04]  /*14ca0*/  LDL.LU.64 R58, [R1+0x2120] ;  /* 0x00212000013a7983 */ /* 0x000ee80000300a00 */
[----:B------:R0:W-:Y:S04]  /*14cb0*/  STL [R1+0x20c4], R42 ;  /* 0x0020c42a01007387 */ /* 0x0001e80000100800 */
[----:B------:R-:W0:Y:S01]  /*14cc0*/  LDL.LU.64 R64, [R1+0x2118] ;  /* 0x0021180001407983 */ /* 0x000e220000300a00 */
[----:B------:R-:W-:Y:S01]  /*14cd0*/  @P0 IMAD.MOV.U32 R90, RZ, RZ, R88 ;  /* 0x000000ffff5a0224 */ /* 0x000fe200078e0058 */
[----:B---3--:R-:W-:-:S06]  /*14ce0*/  PRMT R58, RZ, 0x7610, R58 ;  /* 0x00007610ff3a7816 */ /* 0x008fcc000000003a */
[----:B------:R-:W3:Y:S01]  /*14cf0*/  @P0 LDG.E.U16 R58, desc[UR6][R60.64] ;  /* 0x000000063c3a0981 */ /* 0x000ee2000c1e1500 */
[----:B0-----:R-:W-:-:S06]  /*14d00*/  PRMT R65, RZ, 0x7610, R65 ;  /* 0x00007610ff417816 */ /* 0x001fcc0000000041 */
[----:B------:R0:W3:Y:S01]  /*14d10*/  @P0 LDG.E.U16 R65, desc[UR6][R90.64] ;  /* 0x000000065a410981 */ /* 0x0000e2000c1e1500 */
[----:B--2---:R-:W-:Y:S01]  /*14d20*/  PRMT R75, RZ, 0x7610, R75 ;  /* 0x00007610ff4b7816 */ /* 0x004fe2000000004b */
[----:B0-----:R-:W-:Y:S01]  /*14d30*/  @P0 IMAD.MOV.U32 R90, RZ, RZ, R87 ;  /* 0x000000ffff5a0224 */ /* 0x001fe200078e0057 */
[----:B------:R-:W-:-:S05]  /*14d40*/  @P0 MOV R91, R89 ;  /* 0x00000059005b0202 */ /* 0x000fca0000000f00 */
[----:B------:R0:W2:Y:S01]  /*14d50*/  @P0 LDG.E.U16 R75, desc[UR6][R90.64] ;  /* 0x000000065a4b0981 */ /* 0x0000a2000c1e1500 */
[----:B------:R-:W-:Y:S02]  /*14d60*/  PRMT R27, RZ, 0x7610, R27 ;  /* 0x00007610ff1b7816 */ /* 0x000fe4000000001b */
[----:B------:R-:W-:Y:S01]  /*14d70*/  PRMT R34, RZ, 0x7610, R34 ;  /* 0x00007610ff227816 */ /* 0x000fe20000000022 */
[----:B----4-:R-:W-:Y:S01]  /*14d80*/  STL [R1+0x20c8], R49 ;  /* 0x0020c83101007387 */ /* 0x010fe20000100800 */
[----:B------:R-:W-:Y:S02]  /*14d90*/  PRMT R43, RZ, 0x7610, R43 ;  /* 0x00007610ff2b7816 */ /* 0x000fe4000000002b */
[----:B------:R-:W-:Y:S01]  /*14da0*/  PRMT R50, RZ, 0x7610, R50 ;  /* 0x00007610ff327816 */ /* 0x000fe20000000032 */
[----:B------:R-:W4:Y:S01]  /*14db0*/  LDL.LU.64 R60, [R1+0x2110] ;  /* 0x00211000013c7983 */ /* 0x000f220000300a00 */
[----:B0-----:R-:W-:Y:S02]  /*14dc0*/  @P0 IMAD.MOV.U32 R90, RZ, RZ, R67 ;  /* 0x000000ffff5a0224 */ /* 0x001fe400078e0043 */
[----:B------:R-:W-:Y:S01]  /*14dd0*/  @P0 IMAD.MOV.U32 R91, RZ, RZ, R77 ;  /* 0x000000ffff5b0224 */ /* 0x000fe200078e004d */
[----:B------:R-:W2:Y:S01]  /*14de0*/  @P0 LDG.E.U16 R34, desc[UR6][R62.64] ;  /* 0x000000063e220981 */ /* 0x000ea2000c1e1500 */
[----:B------:R-:W-:-:S03]  /*14df0*/  @P0 IMAD.MOV.U32 R67, RZ, RZ, R66 ;  /* 0x000000ffff430224 */ /* 0x000fc600078e0042 */
[----:B------:R0:W2:Y:S01]  /*14e00*/  @P0 LDG.E.U16 R19, desc[UR6][R90.64] ;  /* 0x000000065a130981 */ /* 0x0000a2000c1e1500 */
[----:B------:R-:W-:Y:S02]  /*14e10*/  @P0 IMAD.MOV.U32 R66, RZ, RZ, R14 ;  /* 0x000000ffff420224 */ /* 0x000fe400078e000e */
[----:B------:R-:W-:Y:S01]  /*14e20*/  @P0 IMAD.MOV.U32 R77, RZ, RZ, R76 ;  /* 0x000000ffff4d0224 */ /* 0x000fe200078e004c */
[----:B------:R-:W-:Y:S01]  /*14e30*/  PRMT R59, RZ, 0x7610, R59 ;  /* 0x00007610ff3b7816 */ /* 0x000fe2000000003b */
[----:B------:R-:W-:Y:S01]  /*14e40*/  @P0 IMAD.MOV.U32 R76, RZ, RZ, R17 ;  /* 0x000000ffff4c0224 */ /* 0x000fe200078e0011 */
[----:B------:R1:W2:Y:S01]  /*14e50*/  @P0 LDG.E.U16 R43, desc[UR6][R66.64] ;  /* 0x00000006422b0981 */ /* 0x0002a2000c1e1500 */
[----:B------:R-:W-:Y:S01]  /*14e60*/  @P0 IMAD.MOV.U32 R87, RZ, RZ, R86 ;  /* 0x000000ffff570224 */ /* 0x000fe200078e0056 */
[----:B------:R-:W-:Y:S01]  /*14e70*/  PRMT R20, RZ, 0x7610, R20 ;  /* 0x00007610ff147816 */ /* 0x000fe20000000014 */
[----:B------:R-:W1:Y:S01]  /*14e80*/  LDC R14, c[0x0][0x3b0] ;  /* 0x0000ec00ff0e7b82 */ /* 0x000e620000000800 */
[----:B0-----:R-:W-:Y:S01]  /*14e90*/  @P0 IMAD.MOV.U32 R90, RZ, RZ, R13 ;  /* 0x000000ffff5a0224 */ /* 0x001fe200078e000d */
[----:B------:R0:W2:Y:S01]  /*14ea0*/  @P0 LDG.E.U16 R50, desc[UR6][R76.64] ;  /* 0x000000064c320981 */ /* 0x0000a2000c1e1500 */
[----:B------:R-:W-:-:S03]  /*14eb0*/  @P0 IMAD.MOV.U32 R91, RZ, RZ, R15 ;  /* 0x000000ffff5b0224 */ /* 0x000fc600078e000f */
[----:B------:R-:W2:Y:S02]  /*14ec0*/  @P0 LDG.E.U16 R59, desc[UR6][R78.64] ;  /* 0x000000064e3b0981 */ /* 0x000ea4000c1e1500 */
[----:B------:R-:W0:Y:S02]  /*14ed0*/  LDC R15, c[0x0][0x3b0] ;  /* 0x0000ec00ff0f7b82 */ /* 0x000e240000000800 */
[----:B------:R-:W2:Y:S04]  /*14ee0*/  @P0 LDG.E.U16 R27, desc[UR6][R90.64] ;  /* 0x000000065a1b0981 */ /* 0x000ea8000c1e1500 */
[----:B---3--:R-:W-:Y:S02]  /*14ef0*/  STL [R1+0x20cc], R58 ;  /* 0x0020cc3a01007387 */ /* 0x008fe40000100800 */
[----:B------:R-:W3:Y:S02]  /*14f00*/  LDC R17, c[0x0][0x3b0] ;  /* 0x0000ec00ff117b82 */ /* 0x000ee40000000800 */
[----:B------:R-:W2:Y:S04]  /*14f10*/  LDL.LU R88, [R1+0xf34] ;  /* 0x000f340001587983 */ /* 0x000ea80000300800 */
[----:B------:R-:W-:Y:S04]  /*14f20*/  STL [R1+0x20d0], R65 ;  /* 0x0020d04101007387 */ /* 0x000fe80000100800 */
[----:B------:R-:W3:Y:S04]  /*14f30*/  LDL.LU R13, [R1+0xf38] ;  /* 0x000f3800010d7983 */ /* 0x000ee80000300800 */
[----:B------:R-:W4:Y:S04]  /*14f40*/  LDL.LU R90, [R1+0xf3c] ;  /* 0x000f3c00015a7983 */ /* 0x000f280000300800 */
[----:B------:R-:W4:Y:S04]  /*14f50*/  LDL.LU.64 R62, [R1+0x2108] ;  /* 0x00210800013e7983 */ /* 0x000f280000300a00 */
[----:B------:R-:W1:Y:S04]  /*14f60*/  LDL.LU.64 R66, [R1+0x2100] ;  /* 0x0021000001427983 */ /* 0x000e680000300a00 */
[----:B------:R-:W4:Y:S01]  /*14f70*/  LDL.LU.64 R76, [R1+0x20f8] ;  /* 0x0020f800014c7983 */ /* 0x000f220000300a00 */
[----:B------:R-:W-:-:S03]  /*14f80*/  @P0 IMAD.MOV.U32 R86, RZ, RZ, R10 ;  /* 0x000000ffff560224 */ /* 0x000fc600078e000a */
[----:B------:R-:W4:Y:S01]  /*14f90*/  LDL.LU.64 R78, [R1+0x20f0] ;  /* 0x0020f000014e7983 */ /* 0x000f220000300a00 */
[----:B--2---:R-:W-:-:S05]  /*14fa0*/  SEL R10, R5, R88, !P2 ;  /* 0x00000058050a7207 */ /* 0x004fca0005000000 */
[----:B0-----:R-:W-:Y:S01]  /*14fb0*/  IMAD R15, R10, R15, RZ ;  /* 0x0000000f0a0f7224 */ /* 0x001fe200078e02ff */
[----:B---3--:R-:W-:Y:S01]  /*14fc0*/  SEL R10, R5, R13, !P2 ;  /* 0x0000000d050a7207 */ /* 0x008fe20005000000 */
[----:B------:R-:W-:Y:S01]  /*14fd0*/  IMAD.MOV.U32 R13, RZ, RZ, R81 ;  /* 0x000000ffff0d7224 */ /* 0x000fe200078e0051 */
[----:B-1----:R-:W-:Y:S02]  /*14fe0*/  PRMT R66, RZ, 0x7610, R66 ;  /* 0x00007610ff427816 */ /* 0x002fe40000000042 */
[----:B----4-:R-:W-:-:S04]  /*14ff0*/  PRMT R76, RZ, 0x7610, R76 ;  /* 0x00007610ff4c7816 */ /* 0x010fc8000000004c */
[----:B------:R0:W2:Y:S04]  /*15000*/  @P0 LDG.E.U16 R66, desc[UR6][R86.64] ;  /* 0x0000000656420981 */ /* 0x0000a8000c1e1500 */
[----:B------:R-:W3:Y:S01]  /*15010*/  @P0 LDG.E.U16 R76, desc[UR6][R84.64] ;  /* 0x00000006544c0981 */ /* 0x000ee2000c1e1500 */
[----:B0-----:R-:W-:Y:S02]  /*15020*/  @P0 IMAD.MOV.U32 R86, RZ, RZ, R16 ;  /* 0x000000ffff560224 */ /* 0x001fe400078e0010 */
[----:B------:R-:W-:Y:S01]  /*15030*/  @P0 IMAD.MOV.U32 R87, RZ, RZ, R83 ;  /* 0x000000ffff570224 */ /* 0x000fe200078e0053 */
[----:B------:R-:W0:Y:S01]  /*15040*/  LDC R16, c[0x0][0x3b0] ;  /* 0x0000ec00ff107b82 */ /* 0x000e220000000800 */
[----:B------:R-:W4:Y:S04]  /*15050*/  LDL.LU R84, [R1+0xf40] ;  /* 0x000f400001547983 */ /* 0x000f280000300800 */
[----:B------:R-:W2:Y:S04]  /*15060*/  @P0 LDG.E.U16 R20, desc[UR6][R86.64] ;  /* 0x0000000656140981 */ /* 0x000ea8000c1e1500 */
[----:B------:R-:W2:Y:S04]  /*15070*/  LDL.LU R81, [R1+0x20e8] ;  /* 0x0020e80001517983 */ /* 0x000ea80000300800 */
[----:B------:R-:W2:Y:S04]  /*15080*/  LDL.LU R87, [R1+0xf44] ;  /* 0x000f440001577983 */ /* 0x000ea80000300800 */
[----:B------:R-:W3:Y:S01]  /*15090*/  LDL.LU R86, [R1+0xf4c] ;  /* 0x000f4c0001567983 */ /* 0x000ee20000300800 */
[----:B------:R-:W-:Y:S01]  /*150a0*/  @!P1 IMAD.MOV R13, RZ, RZ, -R13 ;  /* 0x000000ffff0d9224 */ /* 0x000fe200078e0a0d */
[----:B------:R-:W-:-:S02]  /*150b0*/  LEA R18, P1, R15, R4, 0x1 ;  /* 0x000000040f127211 */ /* 0x000fc400078208ff */
[----:B------:R-:W3:Y:S04]  /*150c0*/  LDL.LU R89, [R1+0xf48] ;  /* 0x000f480001597983 */ /* 0x000ee80000300800 */
[----:B------:R1:W-:Y:S04]  /*150d0*/  STL [R1+0x15b8], R18 ;  /* 0x0015b81201007387 */ /* 0x0003e80000100800 */
[----:B------:R-:W3:Y:S01]  /*150e0*/  LDL.LU R88, [R1+0xf54] ;  /* 0x000f540001587983 */ /* 0x000ee20000300800 */
[----:B------:R-:W-:Y:S02]  /*150f0*/  @P0 IMAD.MOV.U32 R83, RZ, RZ, R82 ;  /* 0x000000ffff530224 */ /* 0x000fe400078e0052 */
[----:B------:R-:W-:Y:S01]  /*15100*/  @P0 IMAD.MOV.U32 R82, RZ, RZ, R11 ;  /* 0x000000ffff520224 */ /* 0x000fe200078e000b */
[----:B------:R-:W-:-:S02]  /*15110*/  SEL R11, R5, R90, !P2 ;  /* 0x0000005a050b7207 */ /* 0x000fc40005000000 */
[----:B------:R-:W3:Y:S01]  /*15120*/  LDL.LU R90, [R1+0xf50] ;  /* 0x000f5000015a7983 */ /* 0x000ee20000300800 */
[----:B------:R-:W-:Y:S02]  /*15130*/  IMAD R10, R10, R14, RZ ;  /* 0x0000000e0a0a7224 */ /* 0x000fe400078e02ff */
[----:B------:R-:W0:Y:S01]  /*15140*/  LDC R14, c[0x0][0x3b0] ;  /* 0x0000ec00ff0e7b82 */ /* 0x000e220000000800 */
[----:B------:R-:W-:Y:S01]  /*15150*/  PRMT R28, RZ, 0x7610, R28 ;  /* 0x00007610ff1c7816 */ /* 0x000fe2000000001c */
[----:B------:R-:W-:Y:S01]  /*15160*/  IMAD R11, R11, R17, RZ ;  /* 0x000000110b0b7224 */ /* 0x000fe200078e02ff */
[----:B------:R-:W-:Y:S02]  /*15170*/  LEA.HI.X.SX32 R42, R15, R92, 0x1, P1 ;  /* 0x0000005c0f2a7211 */ /* 0x000fe400008f0eff */
[C---:B------:R-:W-:Y:S02]  /*15180*/  LEA R17, P1, R10.reuse, R4, 0x1 ;  /* 0x000000040a117211 */ /* 0x040fe400078208ff */
[----:B------:R1:W3:Y:S01]  /*15190*/  @P0 LDG.E.U16 R28, desc[UR6][R82.64] ;  /* 0x00000006521c0981 */ /* 0x0002e2000c1e1500 */
[----:B------:R-:W-:Y:S01]  /*151a0*/  PRMT R35, RZ, 0x7610, R35 ;  /* 0x00007610ff237816 */ /* 0x000fe20000000023 */
[----:B------:R-:W0:Y:S01]  /*151b0*/  LDC R15, c[0x0][0x3b0] ;  /* 0x0000ec00ff0f7b82 */ /* 0x000e220000000800 */
[----:B------:R-:W-:Y:S01]  /*151c0*/  LEA.HI.X.SX32 R33, R10, R92, 0x1, P1 ;  /* 0x0000005c0a217211 */ /* 0x000fe200008f0eff */
[----:B------:R1:W-:Y:S02]  /*151d0*/  STL [R1+0x15b4], R42 ;  /* 0x0015b42a01007387 */ /* 0x0003e40000100800 */
[----:B-1----:R-:W-:Y:S01]  /*151e0*/  @P0 IMAD.MOV.U32 R82, RZ, RZ, R18 ;  /* 0x000000ffff520224 */ /* 0x002fe200078e0012 */
[----:B------:R-:W-:Y:S01]  /*151f0*/  LEA R18, P1, R11, R4, 0x1 ;  /* 0x000000040b127211 */ /* 0x000fe200078208ff */
[----:B------:R-:W-:Y:S01]  /*15200*/  @P0 IMAD.MOV.U32 R83, RZ, RZ, R42 ;  /* 0x000000ffff530224 */ /* 0x000fe200078e002a */
[----:B------:R-:W-:-:S02]  /*15210*/  PRMT R44, RZ, 0x7610, R44 ;  /* 0x00007610ff2c7816 */ /* 0x000fc4000000002c */
[----:B------:R-:W-:Y:S02]  /*15220*/  LEA.HI.X.SX32 R42, R11, R92, 0x1, P1 ;  /* 0x0000005c0b2a7211 */ /* 0x000fe400008f0eff */
[----:B------:R1:W3:Y:S04]  /*15230*/  @P0 LDG.E.U16 R35, desc[UR6][R82.64] ;  /* 0x0000000652230981 */ /* 0x0002e8000c1e1500 */
[----:B------:R1:W-:Y:S04]  /*15240*/  STL [R1+0x15c0], R17 ;  /* 0x0015c01101007387 */ /* 0x0003e80000100800 */
[----:B------:R0:W-:Y:S01]  /*15250*/  STL [R1+0x15bc], R33 ;  /* 0x0015bc2101007387 */ /* 0x0001e20000100800 */
[----:B-1----:R-:W-:-:S02]  /*15260*/  @P0 IMAD.MOV.U32 R82, RZ, RZ, R17 ;  /* 0x000000ffff520224 */ /* 0x002fc400078e0011 */
[----:B------:R-:W-:Y:S01]  /*15270*/  @P0 IMAD.MOV.U32 R83, RZ, RZ, R33 ;  /* 0x000000ffff530224 */ /* 0x000fe200078e0021 */
[----:B------:R-:W-:Y:S01]  /*15280*/  STL [R1+0x15c8], R18 ;  /* 0x0015c81201007387 */ /* 0x000fe20000100800 */
[----:B------:R-:W1:Y:S03]  /*15290*/  LDC R17, c[0x0][0x3b0] ;  /* 0x0000ec00ff117b82 */ /* 0x000e660000000800 */
[----:B------:R0:W3:Y:S04]  /*152a0*/  @P0 LDG.E.U16 R44, desc[UR6][R82.64] ;  /* 0x00000006522c0981 */ /* 0x0000e8000c1e1500 */
[----:B------:R0:W-:Y:S02]  /*152b0*/  STL [R1+0x15c4], R42 ;  /* 0x0015c42a01007387 */ /* 0x0001e40000100800 */
[----:B0-----:R-:W-:-:S02]  /*152c0*/  @P0 IMAD.MOV.U32 R83, RZ, RZ, R42 ;  /* 0x000000ffff530224 */ /* 0x001fc400078e002a */
[----:B------:R-:W-:Y:S01]  /*152d0*/  @P0 IMAD.MOV.U32 R82, RZ, RZ, R18 ;  /* 0x000000ffff520224 */ /* 0x000fe200078e0012 */
[----:B----4-:R-:W-:-:S05]  /*152e0*/  SEL R10, R5, R84, !P2 ;  /* 0x00000054050a7207 */ /* 0x010fca0005000000 */
[----:B------:R-:W-:Y:S02]  /*152f0*/  IMAD R10, R10, R16, RZ ;  /* 0x000000100a0a7224 */ /* 0x000fe400078e02ff */
[----:B------:R-:W0:Y:S01]  /*15300*/  LDC R16, c[0x0][0x3b0] ;  /* 0x0000ec00ff107b82 */ /* 0x000e220000000800 */
[----:B--2---:R-:W-:Y:S02]  /*15310*/  SEL R11, R5, R87, !P2 ;  /* 0x00000057050b7207 */ /* 0x004fe40005000000 */
[----:B------:R-:W-:-:S03]  /*15320*/  LEA R33, P1, R10, R4, 0x1 ;  /* 0x000000040a217211 */ /* 0x000fc600078208ff */
[----:B------:R-:W-:Y:S01]  /*15330*/  IMAD R14, R11, R14, RZ ;  /* 0x0000000e0b0e7224 */ /* 0x000fe200078e02ff */
[----:B---3--:R-:W-:Y:S02]  /*15340*/  SEL R11, R5, R86, !P2 ;  /* 0x00000056050b7207 */ /* 0x008fe40005000000 */
[----:B------:R-:W-:Y:S02]  /*15350*/  LEA.HI.X.SX32 R42, R10, R92, 0x1, P1 ;  /* 0x0000005c0a2a7211 */ /* 0x000fe400008f0eff */
[C---:B------:R-:W-:Y:S01]  /*15360*/  LEA R18, P1, R14.reuse, R4, 0x1 ;  /* 0x000000040e127211 */ /* 0x040fe200078208ff */
[----:B------:R-:W-:Y:S01]  /*15370*/  IMAD R11, R11, R26, RZ ;  /* 0x0000001a0b0b7224 */ /* 0x000fe200078e02ff */
[----:B------:R-:W-:Y:S02]  /*15380*/  STL [R1+0x15d0], R33 ;  /* 0x0015d02101007387 */ /* 0x000fe40000100800 */
[----:B------:R-:W-:Y:S02]  /*15390*/  LEA.HI.X.SX32 R26, R14, R92, 0x1, P1 ;  /* 0x0000005c0e1a7211 */ /* 0x000fe400008f0eff */
[----:B------:R-:W-:Y:S01]  /*153a0*/  STL [R1+0x15cc], R42 ;  /* 0x0015cc2a01007387 */ /* 0x000fe20000100800 */
[----:B------:R-:W-:-:S03]  /*153b0*/  SEL R10, R5, R89, !P2 ;  /* 0x00000059050a7207 */ /* 0x000fc60005000000 */
[----:B------:R-:W-:Y:S01]  /*153c0*/  STL [R1+0x15d8], R18 ;  /* 0x0015d81201007387 */ /* 0x000fe20000100800 */
[----:B------:R-:W-:-:S03]  /*153d0*/  LEA R49, P1, R11, R4, 0x1 ;  /* 0x000000040b317211 */ /* 0x000fc600078208ff */
[----:B------:R0:W-:Y:S04]  /*153e0*/  STL [R1+0x15d4], R26 ;  /* 0x0015d41a01007387 */ /* 0x0001e80000100800 */
[----:B------:R-:W2:Y:S01]  /*153f0*/  LDL.LU R86, [R1+0xf5c] ;  /* 0x000f5c0001567983 */ /* 0x000ea20000300800 */
[----:B------:R-:W-:Y:S01]  /*15400*/  IMAD R10, R10, R15, RZ ;  /* 0x0000000f0a0a7224 */ /* 0x000fe200078e02ff */
[C---:B------:R-:W-:Y:S02]  /*15410*/  SEL R15, R5.reuse, R88, !P2 ;  /* 0x00000058050f7207 */ /* 0x040fe40005000000 */
[----:B------:R-:W3:Y:S04]  /*15420*/  LDL.LU R89, [R1+0xf74] ;  /* 0x000f740001597983 */ /* 0x000ee80000300800 */
[----:B------:R-:W-:Y:S04]  /*15430*/  STL [R1+0x15e0], R49 ;  /* 0x0015e03101007387 */ /* 0x000fe80000100800 */
[----:B------:R-:W4:Y:S01]  /*15440*/  LDL.LU R88, [R1+0xf7c] ;  /* 0x000f7c0001587983 */ /* 0x000f220000300800 */
[----:B------:R-:W-:-:S03]  /*15450*/  SEL R14, R5, R90, !P2 ;  /* 0x0000005a050e7207 */ /* 0x000fc60005000000 */
[----:B------:R-:W4:Y:S01]  /*15460*/  LDL.LU R90, [R1+0xf78] ;  /* 0x000f7800015a7983 */ /* 0x000f220000300800 */
[----:B------:R-:W-:Y:S02]  /*15470*/  PRMT R51, RZ, 0x7610, R51 ;  /* 0x00007610ff337816 */ /* 0x000fe40000000033 */
[----:B------:R-:W-:-:S04]  /*15480*/  PRMT R60, RZ, 0x7610, R60 ;  /* 0x00007610ff3c7816 */ /* 0x000fc8000000003c */
[----:B------:R0:W4:Y:S01]  /*15490*/  @P0 LDG.E.U16 R51, desc[UR6][R82.64] ;  /* 0x0000000652330981 */ /* 0x000122000c1e1500 */
[----:B------:R-:W-:Y:S01]  /*154a0*/  PRMT R67, RZ, 0x7610, R67 ;  /* 0x00007610ff437816 */ /* 0x000fe20000000043 */
[----:B0-----:R-:W-:Y:S02]  /*154b0*/  @P0 IMAD.MOV.U32 R82, RZ, RZ, R33 ;  /* 0x000000ffff520224 */ /* 0x001fe400078e0021 */
[----:B------:R-:W-:Y:S01]  /*154c0*/  @P0 IMAD.MOV.U32 R83, RZ, RZ, R42 ;  /* 0x000000ffff530224 */ /* 0x000fe200078e002a */
[----:B------:R-:W-:-:S04]  /*154d0*/  LEA.HI.X.SX32 R58, R11, R92, 0x1, P1 ;  /* 0x0000005c0b3a7211 */ /* 0x000fc800008f0eff */
[----:B------:R0:W4:Y:S01]  /*154e0*/  @P0 LDG.E.U16 R60, desc[UR6][R82.64] ;  /* 0x00000006523c0981 */ /* 0x000122000c1e1500 */
[----:B-1----:R-:W-:Y:S01]  /*154f0*/  IMAD R15, R15, R17, RZ ;  /* 0x000000110f0f7224 */ /* 0x002fe200078e02ff */
[----:B------:R-:W-:Y:S01]  /*15500*/  LEA R11, P1, R10, R4, 0x1 ;  /* 0x000000040a0b7211 */ /* 0x000fe200078208ff */
[----:B------:R-:W1:Y:S01]  /*15510*/  LDC R17, c[0x0][0x3b0] ;  /* 0x0000ec00ff117b82 */ /* 0x000e620000000800 */
[----:B------:R-:W-:Y:S01]  /*15520*/  PRMT R77, RZ, 0x7610, R77 ;  /* 0x00007610ff4d7816 */ /* 0x000fe2000000004d */
[----:B0-----:R-:W-:Y:S02]  /*15530*/  @P0 IMAD.MOV.U32 R83, RZ, RZ, R26 ;  /* 0x000000ffff530224 */ /* 0x001fe400078e001a */
[----:B------:R-:W-:Y:S02]  /*15540*/  @P0 IMAD.MOV.U32 R82, RZ, RZ, R18 ;  /* 0x000000ffff520224 */ /* 0x000fe400078e0012 */
[----:B------:R-:W-:Y:S01]  /*15550*/  IMAD R26, R14, R16, RZ ;  /* 0x000000100e1a7224 */ /* 0x000fe200078e02ff */
[----:B------:R-:W-:Y:S01]  /*15560*/  LEA.HI.X.SX32 R42, R10, R92, 0x1, P1 ;  /* 0x0000005c0a2a7211 */ /* 0x000fe200008f0eff */
[----:B------:R-:W0:Y:S01]  /*15570*/  LDC R14, c[0x0][0x3b0] ;  /* 0x0000ec00ff0e7b82 */ /* 0x000e220000000800 */
[----:B------:R1:W4:Y:S01]  /*15580*/  @P0 LDG.E.U16 R67, desc[UR6][R82.64] ;  /* 0x0000000652430981 */ /* 0x000322000c1e1500 */
[----:B------:R-:W-:-:S02]  /*15590*/  LEA R10, P1, R15, R4, 0x1 ;  /* 0x000000040f0a7211 */ /* 0x000fc400078208ff */
[----:B------:R-:W-:Y:S01]  /*155a0*/  PRMT R21, RZ, 0x7610, R21 ;  /* 0x00007610ff157816 */ /* 0x000fe20000000015 */
[----:B------:R-:W-:Y:S01]  /*155b0*/  STL [R1+0x15dc], R58 ;  /* 0x0015dc3a01007387 */ /* 0x000fe20000100800 */
[----:B------:R-:W-:Y:S02]  /*155c0*/  PRMT R40, RZ, 0x7610, R40 ;  /* 0x00007610ff287816 */ /* 0x000fe40000000028 */
[----:B------:R-:W0:Y:S01]  /*155d0*/  LDC R18, c[0x0][0x3b0] ;  /* 0x0000ec00ff127b82 */ /* 0x000e220000000800 */
[----:B-1----:R-:W-:Y:S02]  /*155e0*/  @P0 IMAD.MOV.U32 R82, RZ, RZ, R49 ;  /* 0x000000ffff520224 */ /* 0x002fe400078e0031 */
[----:B------:R-:W-:Y:S01]  /*155f0*/  @P0 IMAD.MOV.U32 R83, RZ, RZ, R58 ;  /* 0x000000ffff530224 */ /* 0x000fe200078e003a */
[----:B------:R-:W-:Y:S02]  /*15600*/  LEA.HI.X.SX32 R33, R15, R92, 0x1, P1 ;  /* 0x0000005c0f217211 */ /* 0x000fe400008f0eff */
[----:B------:R-:W-:-:S02]  /*15610*/  LEA R15, P1, R26, R4, 0x1 ;  /* 0x000000041a0f7211 */ /* 0x000fc400078208ff */
[----:B------:R-:W1:Y:S01]  /*15620*/  LDC R16, c[0x0][0x3b0] ;  /* 0x0000ec00ff107b82 */ /* 0x000e620000000800 */
[----:B------:R0:W4:Y:S01]  /*15630*/  @P0 LDG.E.U16 R77, desc[UR6][R82.64] ;  /* 0x00000006524d0981 */ /* 0x000122000c1e1500 */
[----:B------:R-:W-:-:S03]  /*15640*/  LEA.HI.X.SX32 R26, R26, R92, 0x1, P1 ;  /* 0x0000005c1a1a7211 */ /* 0x000fc600008f0eff */
[----:B------:R-:W-:Y:S01]  /*15650*/  STL [R1+0x15e8], R11 ;  /* 0x0015e80b01007387 */ /* 0x000fe20000100800 */
[----:B0-----:R-:W-:Y:S02]  /*15660*/  @P0 IMAD.MOV.U32 R82, RZ, RZ, R11 ;  /* 0x000000ffff520224 */ /* 0x001fe400078e000b */
[----:B------:R-:W-:Y:S01]  /*15670*/  @P0 IMAD.MOV.U32 R83, RZ, RZ, R42 ;  /* 0x000000ffff530224 */ /* 0x000fe200078e002a */
[----:B------:R-:W-:Y:S04]  /*15680*/  STL [R1+0x15e4], R42 ;  /* 0x0015e42a01007387 */ /* 0x000fe80000100800 */
[----:B------:R0:W4:Y:S04]  /*15690*/  @P0 LDG.E.U16 R21, desc[UR6][R82.64] ;  /* 0x0000000652150981 */ /* 0x000128000c1e1500 */
[----:B------:R-:W-:Y:S04]  /*156a0*/  STL [R1+0x15f0], R10 ;  /* 0x0015f00a01007387 */ /* 0x000fe80000100800 */
[----:B------:R0:W-:Y:S02]  /*156b0*/  STL [R1+0x15ec], R33 ;  /* 0x0015ec2101007387 */ /* 0x0001e40000100800 */
[----:B0-----:R-:W-:Y:S01]  /*156c0*/  @P0 IMAD.MOV.U32 R82, RZ, RZ, R10 ;  /* 0x000000ffff520224 */ /* 0x001fe200078e000a */
[----:B------:R-:W-:Y:S01]  /*156d0*/  @P0 MOV R83, R33 ;  /* 0x0000002100530202 */ /* 0x000fe20000000f00 */
[----:B------:R0:W-:Y:S04]  /*156e0*/  STL [R1+0x15f8], R15 ;  /* 0x0015f80f01007387 */ /* 0x0001e80000100800 */
[----:B------:R0:W-:Y:S01]  /*156f0*/  STL [R1+0x15f4], R26 ;  /* 0x0015f41a01007387 */ /* 0x0001e20000100800 */
[----:B------:R-:W-:Y:S01]  /*15700*/  ISETP.GT.U32.AND P1, PT, R2, R7, PT ;  /* 0x000000070200720c */ /* 0x000fe20003f24070 */
[----:B------:R-:W0:Y:S02]  /*15710*/  LDC R33, c[0x0][0x3b0] ;  /* 0x0000ec00ff217b82 */ /* 0x000e240000000800 */
[----:B------:R1:W4:Y:S02]  /*15720*/  @P0 LDG.E.U16 R40, desc[UR6][R82.64] ;  /* 0x0000000652280981 */ /* 0x000324000c1e1500 */
[----:B-1----:R-:W-:-:S08]  /*15730*/  @P0 IMAD.MOV.U32 R82, RZ, RZ, R15 ;  /* 0x000000ffff520224 */ /* 0x002fd000078e000f */
[----:B------:R-:W-:Y:S01]  /*15740*/  @!P1 IMAD.IADD R7, R7, 0x1, -R2 ;  /* 0x0000000107079824 */ /* 0x000fe200078e0a02 */
[----:B------:R-:W-:Y:S01]  /*15750*/  PRMT R36, RZ, 0x7610, R36 ;  /* 0x00007610ff247816 */ /* 0x000fe20000000024 */
[----:B------:R-:W-:-:S05]  /*15760*/  @P0 IMAD.MOV.U32 R83, RZ, RZ, R26 ;  /* 0x000000ffff530224 */ /* 0x000fca00078e001a */
[----:B------:R1:W4:Y:S01]  /*15770*/  @P0 LDG.E.U16 R36, desc[UR6][R82.64] ;  /* 0x0000000652240981 */ /* 0x000322000c1e1500 */
[----:B--2---:R-:W-:-:S03]  /*15780*/  SEL R11, R5, R86, !P2 ;  /* 0x00000056050b7207 */ /* 0x004fc60005000000 */
[----:B------:R-:W2:Y:S01]  /*15790*/  LDL.LU R86, [R1+0xf94] ;  /* 0x000f940001567983 */ /* 0x000ea20000300800 */
[----:B---3--:R-:W-:Y:S01]  /*157a0*/  SEL R10, R5, R89, !P2 ;  /* 0x00000059050a7207 */ /* 0x008fe20005000000 */
[----:B0-----:R-:W-:Y:S02]  /*157b0*/  IMAD R15, R11, R14, RZ ;  /* 0x0000000e0b0f7224 */ /* 0x001fe400078e02ff */
[----:B------:R-:W3:Y:S01]  /*157c0*/  LDL.LU R89, [R1+0xf90] ;  /* 0x000f900001597983 */ /* 0x000ee20000300800 */
[----:B----4-:R-:W-:-:S03]  /*157d0*/  SEL R11, R5, R88, !P2 ;  /* 0x00000058050b7207 */ /* 0x010fc60005000000 */
[----:B------:R-:W4:Y:S01]  /*157e0*/  LDL.LU R88, [R1+0xf8c] ;  /* 0x000f8c0001587983 */ /* 0x000f220000300800 */
[----:B------:R-:W-:Y:S01]  /*157f0*/  IMAD R10, R10, R18, RZ ;  /* 0x000000120a0a7224 */ /* 0x000fe200078e02ff */
[----:B------:R-:W-:Y:S01]  /*15800*/  LEA R18, P1, R15, R4, 0x1 ;  /* 0x000000040f127211 */ /* 0x000fe200078208ff */
[----:B------:R-:W-:Y:S01]  /*15810*/  IMAD R11, R11, R17, RZ ;  /* 0x000000110b0b7224 */ /* 0x000fe200078e02ff */
[----:B------:R-:W-:Y:S01]  /*15820*/  SEL R14, R5, R90, !P2 ;  /* 0x0000005a050e7207 */ /* 0x000fe20005000000 */
[----:B------:R-:W0:Y:S01]  /*15830*/  LDC R17, c[0x0][0x3b0] ;  /* 0x0000ec00ff117b82 */ /* 0x000e220000000800 */
[----:B------:R-:W-:Y:S02]  /*15840*/  LEA.HI.X.SX32 R42, R15, R92, 0x1, P1 ;  /* 0x0000005c0f2a7211 */ /* 0x000fe400008f0eff */
[----:B------:R-:W-:Y:S01]  /*15850*/  LEA R15, P1, R10, R4, 0x1 ;  /* 0x000000040a0f7211 */ /* 0x000fe200078208ff */
[----:B------:R-:W-:-:S03]  /*15860*/  IMAD R14, R14, R16, RZ ;  /* 0x000000100e0e7224 */ /* 0x000fc600078e02ff */
[----:B------:R-:W-:Y:S01]  /*15870*/  LEA.HI.X.SX32 R26, R10, R92, 0x1, P1 ;  /* 0x0000005c0a1a7211 */ /* 0x000fe200008f0eff */
[----:B------:R1:W-:Y:S01]  /*15880*/  STL [R1+0x1600], R18 ;  /* 0x0016001201007387 */ /* 0x0003e20000100800 */
[C---:B------:R-:W-:Y:S01]  /*15890*/  LEA R10, P1, R11.reuse, R4, 0x1 ;  /* 0x000000040b0a7211 */ /* 0x040fe200078208ff */
[----:B-1----:R-:W-:Y:S01]  /*158a0*/  @P0 IMAD.MOV.U32 R82, RZ, RZ, R18 ;  /* 0x000000ffff520224 */ /* 0x002fe200078e0012 */
[----:B------:R-:W-:Y:S01]  /*158b0*/  PRMT R56, RZ, 0x7610, R56 ;  /* 0x00007610ff387816 */ /* 0x000fe20000000038 */
[----:B------:R-:W-:Y:S01]  /*158c0*/  STL [R1+0x15fc], R42 ;  /* 0x0015fc2a01007387 */ /* 0x000fe20000100800 */
[----:B------:R-:W-:Y:S01]  /*158d0*/  LEA.HI.X.SX32 R11, R11, R92, 0x1, P1 ;  /* 0x0000005c0b0b7211 */ /* 0x000fe200008f0eff */
[----:B------:R-:W-:Y:S01]  /*158e0*/  @P0 IMAD.MOV.U32 R83, RZ, RZ, R42 ;  /* 0x000000ffff530224 */ /* 0x000fe200078e002a */
[----:B------:R-:W-:Y:S01]  /*158f0*/  PRMT R72, RZ, 0x7610, R72 ;  /* 0x00007610ff487816 */ /* 0x000fe20000000048 */
[----:B------:R-:W-:Y:S01]  /*15900*/  STL [R1+0x1608], R15 ;  /* 0x0016080f01007387 */ /* 0x000fe20000100800 */
[----:B------:R-:W1:Y:S01]  /*15910*/  LDC R16, c[0x0][0x3b0] ;  /* 0x0000ec00ff107b82 */ /* 0x000e620000000800 */
[----:B------:R-:W-:-:S02]  /*15920*/  LEA R18, P1, R14, R4, 0x1 ;  /* 0x000000040e127211 */ /* 0x000fc400078208ff */
[----:B------:R0:W-:Y:S04]  /*15930*/  STL [R1+0x1604], R26 ;  /* 0x0016041a01007387 */ /* 0x0001e80000100800 */
[----:B------:R-:W-:Y:S04]  /*15940*/  STL [R1+0x1610], R10 ;  /* 0x0016100a01007387 */ /* 0x000fe80000100800 */
[----:B------:R3:W-:Y:S04]  /*15950*/  STL [R1+0x160c], R11 ;  /* 0x00160c0b01007387 */ /* 0x0007e80000100800 */
[----:B------:R-:W-:Y:S04]  /*15960*/  STL [R1+0x1618], R18 ;  /* 0x0016181201007387 */ /* 0x000fe80000100800 */
[----:B------:R-:W4:Y:S04]  /*15970*/  LDL.LU R90, [R1+0xf98] ;  /* 0x000f9800015a7983 */ /* 0x000f280000300800 */
[----:B------:R0:W4:Y:S04]  /*15980*/  @P0 LDG.E.U16 R56, desc[UR6][R82.64] ;  /* 0x0000000652380981 */ /* 0x000128000c1e1500 */
[----:B------:R3:W4:Y:S01]  /*15990*/  @P0 LDG.E.U16 R72, desc[UR6][R10.64] ;  /* 0x000000060a480981 */ /* 0x000722000c1e1500 */
[----:B0-----:R-:W-:Y:S01]  /*159a0*/  @P0 IMAD.MOV.U32 R83, RZ, RZ, R26 ;  /* 0x000000ffff530224 */ /* 0x001fe200078e001a */
[----:B------:R-:W-:Y:S01]  /*159b0*/  LEA.HI.X.SX32 R26, R14, R92, 0x1, P1 ;  /* 0x0000005c0e1a7211 */ /* 0x000fe200008f0eff */
[----:B------:R-:W-:Y:S01]  /*159c0*/  @P0 IMAD.MOV.U32 R82, RZ, RZ, R15 ;  /* 0x000000ffff520224 */ /* 0x000fe200078e000f */
[----:B------:R-:W-:Y:S01]  /*159d0*/  PRMT R52, RZ, 0x7610, R52 ;  /* 0x00007610ff347816 */ /* 0x000fe20000000034 */
[----:B------:R-:W0:Y:S02]  /*159e0*/  LDC R14, c[0x0][0x3b0] ;  /* 0x0000ec00ff0e7b82 */ /* 0x000e240000000800 */
[----:B------:R0:W-:Y:S04]  /*159f0*/  STL [R1+0x1614], R26 ;  /* 0x0016141a01007387 */ /* 0x0001e80000100800 */
[----:B------:R-:W4:Y:S01]  /*15a00*/  LDL.LU R87, [R1+0xfa0] ;  /* 0x000fa00001577983 */ /* 0x000f220000300800 */
[----:B------:R-:W-:-:S03]  /*15a10*/  ISETP.GT.U32.AND P1, PT, R2, R7, PT ;  /* 0x000000070200720c */ /* 0x000fc60003f24070 */
[----:B------:R0:W4:Y:S10]  /*15a20*/  @P0 LDG.E.U16 R52, desc[UR6][R82.64] ;  /* 0x0000000652340981 */ /* 0x000134000c1e1500 */
[----:B------:R-:W-:Y:S01]  /*15a30*/  @!P1 IMAD.IADD R7, R7, 0x1, -R2 ;  /* 0x0000000107079824 */ /* 0x000fe200078e0a02 */
[----:B--2---:R-:W-:-:S02]  /*15a40*/  SEL R15, R5, R86, !P2 ;  /* 0x00000056050f7207 */ /* 0x004fc40005000000 */
[----:B------:R-:W2:Y:S01]  /*15a50*/  LDL.LU R86, [R1+0xf9c] ;  /* 0x000f9c0001567983 */ /* 0x000ea20000300800 */
[----:B---3--:R-:W-:-:S03]  /*15a60*/  SEL R11, R5, R89, !P2 ;  /* 0x00000059050b7207 */ /* 0x008fc60005000000 */
[----:B------:R-:W3:Y:S01]  /*15a70*/  LDL.LU R89, [R1+0xfa8] ;  /* 0x000fa80001597983 */ /* 0x000ee20000300800 */
[----:B----4-:R-:W-:-:S03]  /*15a80*/  SEL R10, R5, R88, !P2 ;  /* 0x00000058050a7207 */ /* 0x010fc60005000000 */
[----:B------:R-:W4:Y:S01]  /*15a90*/  LDL.LU R88, [R1+0xfa4] ;  /* 0x000fa40001587983 */ /* 0x000f220000300800 */
[----:B------:R-:W-:Y:S02]  /*15aa0*/  IMAD R15, R15, R33, RZ ;  /* 0x000000210f0f7224 */ /* 0x000fe400078e02ff */
[----:B------:R-:W-:-:S03]  /*15ab0*/  IMAD R11, R11, R17, RZ ;  /* 0x000000110b0b7224 */ /* 0x000fc600078e02ff */
[----:B------:R-:W-:-:S04]  /*15ac0*/  LEA R42, P1, R15, R4, 0x1 ;  /* 0x000000040f2a7211 */ /* 0x000fc800078208ff */
[----:B------:R-:W-:Y:S02]  /*15ad0*/  LEA.HI.X.SX32 R49, R15, R92, 0x1, P1 ;  /* 0x0000005c0f317211 */ /* 0x000fe400008f0eff */
[C---:B------:R-:W-:Y:S01]  /*15ae0*/  LEA R17, P1, R11.reuse, R4, 0x1 ;  /* 0x000000040b117211 */ /* 0x040fe200078208ff */
[----:B------:R1:W-:Y:S01]  /*15af0*/  STL [R1+0x1620], R42 ;  /* 0x0016202a01007387 */ /* 0x0003e20000100800 */
[----:B0-----:R-:W-:Y:S01]  /*15b00*/  @P0 IMAD.MOV.U32 R83, RZ, RZ, R26 ;  /* 0x000000ffff530224 */ /* 0x001fe200078e001a */
[----:B------:R-:W-:Y:S01]  /*15b10*/  PRMT R68, RZ, 0x7610, R68 ;  /* 0x00007610ff447816 */ /* 0x000fe20000000044 */
[----:B------:R-:W0:Y:S01]  /*15b20*/  LDC R26, c[0x0][0x3b0] ;  /* 0x0000ec00ff1a7b82 */ /* 0x000e220000000800 */
[----:B------:R-:W-:Y:S01]  /*15b30*/  LEA.HI.X.SX32 R33, R11, R92, 0x1, P1 ;  /* 0x0000005c0b217211 */ /* 0x000fe200008f0eff */
[----:B------:R1:W-:Y:S04]  /*15b40*/  STL [R1+0x161c], R49 ;  /* 0x00161c3101007387 */ /* 0x0003e80000100800 */
[----:B------:R-:W-:Y:S01]  /*15b50*/  STL [R1+0x1628], R17 ;  /* 0x0016281101007387 */ /* 0x000fe20000100800 */
[----:B------:R-:W-:Y:S01]  /*15b60*/  @P0 IMAD.MOV.U32 R82, RZ, RZ, R18 ;  /* 0x000000ffff520224 */ /* 0x000fe200078e0012 */
[----:B------:R-:W0:Y:S02]  /*15b70*/  LDC R15, c[0x0][0x3b0] ;  /* 0x0000ec00ff0f7b82 */ /* 0x000e240000000800 */
[----:B------:R0:W-:Y:S01]  /*15b80*/  STL [R1+0x1624], R33 ;  /* 0x0016242101007387 */ /* 0x0001e20000100800 */
[----:B-1----:R-:W-:Y:S01]  /*15b90*/  IMAD R10, R10, R16, RZ ;  /* 0x000000100a0a7224 */ /* 0x002fe200078e02ff */
[----:B------:R-:W-:-:S02]  /*15ba0*/  PRMT R78, RZ, 0x7610, R78 ;  /* 0x00007610ff4e7816 */ /* 0x000fc4000000004e */
[----:B------:R1:W3:Y:S02]  /*15bb0*/  @P0 LDG.E.U16 R68, desc[UR6][R82.64] ;  /* 0x0000000652440981 */ /* 0x0002e4000c1e1500 */
[----:B------:R-:W2:Y:S01]  /*15bc0*/  LDC R18, c[0x0][0x3b0] ;  /* 0x0000ec00ff127b82 */ /* 0x000ea20000000800 */
[----:B------:R-:W-:-:S07]  /*15bd0*/  SEL R11, R5, R90, !P2 ;  /* 0x0000005a050b7207 */ /* 0x000fce0005000000 */
[----:B------:R-:W2:Y:S01]  /*15be0*/  LDC R16, c[0x0][0x3b0] ;  /* 0x0000ec00ff107b82 */ /* 0x000ea20000000800 */
[----:B------:R-:W3:Y:S01]  /*15bf0*/  LDL.LU R90, [R1+0xfac] ;  /* 0x000fac00015a7983 */ /* 0x000ee20000300800 */
[----:B-1----:R-:W-:Y:S01]  /*15c00*/  @P0 IMAD.MOV.U32 R82, RZ, RZ, R42 ;  /* 0x000000ffff520224 */ /* 0x002fe200078e002a */
[C---:B------:R-:W-:Y:S01]  /*15c10*/  LEA R42, P1, R10.reuse, R4, 0x1 ;  /* 0x000000040a2a7211 */ /* 0x040fe200078208ff */
[----:B------:R-:W-:Y:S01]  /*15c20*/  @P0 IMAD.MOV.U32 R83, RZ, RZ, R49 ;  /* 0x000000ffff530224 */ /* 0x000fe200078e0031 */
[----:B------:R-:W-:Y:S01]  /*15c30*/  PRMT R22, RZ, 0x7610, R22 ;  /* 0x00007610ff167816 */ /* 0x000fe20000000016 */
[----:B------:R-:W-:Y:S01]  /*15c40*/  IMAD R11, R11, R14, RZ ;  /* 0x0000000e0b0b7224 */ /* 0x000fe200078e02ff */
[----:B------:R-:W-:Y:S02]  /*15c50*/  LEA.HI.X.SX32 R49, R10, R92, 0x1, P1 ;  /* 0x0000005c0a317211 */ /* 0x000fe400008f0eff */
[----:B------:R1:W3:Y:S01]  /*15c60*/  @P0 LDG.E.U16 R78, desc[UR6][R82.64] ;  /* 0x00000006524e0981 */ /* 0x0002e2000c1e1500 */
[----:B------:R-:W-:-:S03]  /*15c70*/  PRMT R29, RZ, 0x7610, R29 ;  /* 0x00007610ff1d7816 */ /* 0x000fc6000000001d */
[----:B------:R0:W-:Y:S01]  /*15c80*/  STL [R1+0x1630], R42 ;  /* 0x0016302a01007387 */ /* 0x0001e20000100800 */
[----:B-1----:R-:W-:Y:S02]  /*15c90*/  @P0 IMAD.MOV.U32 R82, RZ, RZ, R17 ;  /* 0x000000ffff520224 */ /* 0x002fe400078e0011 */
[----:B------:R-:W-:Y:S01]  /*15ca0*/  @P0 IMAD.MOV.U32 R83, RZ, RZ, R33 ;  /* 0x000000ffff530224 */ /* 0x000fe200078e0021 */
[----:B------:R-:W-:Y:S01]  /*15cb0*/  SEL R10, R5, R87, !P2 ;  /* 0x00000057050a7207 */ /* 0x000fe20005000000 */
[----:B------:R-:W-:Y:S01]  /*15cc0*/  STL [R1+0x162c], R49 ;  /* 0x00162c3101007387 */ /* 0x000fe20000100800 */
[C---:B0-----:R-:W-:Y:S01]  /*15cd0*/  LEA R33, P1, R11.reuse, R4, 0x1 ;  /* 0x000000040b217211 */ /* 0x041fe200078208ff */
[----:B------:R-:W0:Y:S02]  /*15ce0*/  LDC R17, c[0x0][0x3b0] ;  /* 0x0000ec00ff117b82 */ /* 0x000e240000000800 */
[----:B------:R-:W-:Y:S01]  /*15cf0*/  IMAD R10, R10, R26, RZ ;  /* 0x0000001a0a0a7224 */ /* 0x000fe200078e02ff */
[----:B------:R1:W3:Y:S04]  /*15d00*/  @P0 LDG.E.U16 R22, desc[UR6][R82.64] ;  /* 0x0000000652160981 */ /* 0x0002e8000c1e1500 */
[----:B------:R1:W-:Y:S02]  /*15d10*/  STL [R1+0x1638], R33 ;  /* 0x0016382101007387 */ /* 0x0003e40000100800 */
[----:B-1----:R-:W-:Y:S01]  /*15d20*/  @P0 IMAD.MOV.U32 R82, RZ, RZ, R42 ;  /* 0x000000ffff520224 */ /* 0x002fe200078e002a */
[----:B------:R-:W-:Y:S01]  /*15d30*/  LEA.HI.X.SX32 R42, R11, R92, 0x1, P1 ;  /* 0x0000005c0b2a7211 */ /* 0x000fe200008f0eff */
[----:B------:R-:W-:Y:S01]  /*15d40*/  @P0 IMAD.MOV.U32 R83, RZ, RZ, R49 ;  /* 0x000000ffff530224 */ /* 0x000fe200078e0031 */
[----:B------:R-:W-:-:S03]  /*15d50*/  LEA R26, P1, R10, R4, 0x1 ;  /* 0x000000040a1a7211 */ /* 0x000fc600078208ff */
[----:B------:R1:W-:Y:S04]  /*15d60*/  STL [R1+0x1634], R42 ;  /* 0x0016342a01007387 */ /* 0x0003e80000100800 */
[----:B------:R1:W3:Y:S04]  /*15d70*/  @P0 LDG.E.U16 R29, desc[UR6][R82.64] ;  /* 0x00000006521d0981 */ /* 0x0002e8000c1e1500 */
[----:B------:R0:W-:Y:S01]  /*15d80*/  STL [R1+0x1640], R26 ;  /* 0x0016401a01007387 */ /* 0x0001e20000100800 */
[----:B-1----:R-:W-:Y:S01]  /*15d90*/  @P0 IMAD.MOV.U32 R82, RZ, RZ, R33 ;  /* 0x000000ffff520224 */ /* 0x002fe200078e0021 */
[----:B------:R-:W-:Y:S01]  /*15da0*/  LEA.HI.X.SX32 R33, R10, R92, 0x1, P1 ;  /* 0x0000005c0a217211 */ /* 0x000fe200008f0eff */
[----:B------:R-:W-:Y:S01]  /*15db0*/  @P0 IMAD.MOV.U32 R83, RZ, RZ, R42 ;  /* 0x000000ffff530224 */ /* 0x000fe200078e002a */
[----:B--2---:R-:W-:-:S02]  /*15dc0*/  SEL R14, R5, R86, !P2 ;  /* 0x00000056050e7207 */ /* 0x004fc40005000000 */
[----:B------:R-:W2:Y:S03]  /*15dd0*/  LDL.LU R86, [R1+0xfbc] ;  /* 0x000fbc0001567983 */ /* 0x000ea60000300800 */
[----:B------:R-:W-:Y:S01]  /*15de0*/  IMAD R18, R14, R18, RZ ;  /* 0x000000120e127224 */ /* 0x000fe200078e02ff */
[----:B----4-:R-:W-:-:S05]  /*15df0*/  SEL R11, R5, R88, !P2 ;  /* 0x00000058050b7207 */ /* 0x010fca0005000000 */
[----:B------:R-:W-:Y:S01]  /*15e00*/  IMAD R11, R11, R15, RZ ;  /* 0x0000000f0b0b7224 */ /* 0x000fe200078e02ff */
[----:B------:R-:W-:Y:S01]  /*15e10*/  LEA R15, P1, R18, R4, 0x1 ;  /* 0x00000004120f7211 */ /* 0x000fe200078208ff */
[----:B------:R1:W-:Y:S01]  /*15e20*/  STL [R1+0x163c], R33 ;  /* 0x00163c2101007387 */ /* 0x0003e20000100800 */
[----:B---3--:R-:W-:-:S03]  /*15e30*/  SEL R14, R5, R89, !P2 ;  /* 0x00000059050e7207 */ /* 0x008fc60005000000 */
[----:B------:R3:W-:Y:S04]  /*15e40*/  STL [R1+0x1648], R15 ;  /* 0x0016480f01007387 */ /* 0x0007e80000100800 */
[----:B------:R-:W4:Y:S01]  /*15e50*/  LDL.LU R89, [R1+0xfcc] ;  /* 0x000fcc0001597983 */ /* 0x000f220000300800 */
[----:B------:R-:W-:Y:S01]  /*15e60*/  IMAD R14, R14, R16, RZ ;  /* 0x000000100e0e7224 */ /* 0x000fe200078e02ff */
[----:B------:R-:W-:Y:S01]  /*15e70*/  LEA.HI.X.SX32 R18, R18, R92, 0x1, P1 ;  /* 0x0000005c12127211 */ /* 0x000fe200008f0eff */
[----:B------:R-:W1:Y:S01]  /*15e80*/  LDC R16, c[0x0][0x3b0] ;  /* 0x0000ec00ff107b82 */ /* 0x000e620000000800 */
[----:B------:R-:W4:Y:S02]  /*15e90*/  LDL.LU R88, [R1+0xfc8] ;  /* 0x000fc80001587983 */ /* 0x000f240000300800 */
[----:B------:R-:W-:-:S02]  /*15ea0*/  LEA R42, P1, R14, R4, 0x1 ;  /* 0x000000040e2a7211 */ /* 0x000fc400078208ff */
[----:B------:R0:W-:Y:S04]  /*15eb0*/  STL [R1+0x1644], R18 ;  /* 0x0016441201007387 */ /* 0x0001e80000100800 */
[----:B------:R-:W-:Y:S01]  /*15ec0*/  STL [R1+0x1650], R42 ;  /* 0x0016502a01007387 */ /* 0x000fe20000100800 */
[----:B------:R-:W-:-:S03]  /*15ed0*/  SEL R10, R5, R90, !P2 ;  /* 0x0000005a050a7207 */ /* 0x000fc60005000000 */
[----:B------:R-:W4:Y:S01]  /*15ee0*/  LDL.LU R90, [R1+0xfd0] ;  /* 0x000fd000015a7983 */ /* 0x000f220000300800 */
[----:B------:R-:W-:Y:S02]  /*15ef0*/  PRMT R37, RZ, 0x7610, R37 ;  /* 0x00007610ff257816 */ /* 0x000fe40000000025 */
[----:B------:R-:W-:-:S04]  /*15f00*/  PRMT R45, RZ, 0x7610, R45 ;  /* 0x00007610ff2d7816 */ /* 0x000fc8000000002d */
[----:B------:R1:W4:Y:S01]  /*15f10*/  @P0 LDG.E.U16 R37, desc[UR6][R82.64] ;  /* 0x0000000652250981 */ /* 0x000322000c1e1500 */
[----:B------:R-:W-:Y:S01]  /*15f20*/  LEA.HI.X.SX32 R49, R14, R92, 0x1, P1 ;  /* 0x0000005c0e317211 */ /* 0x000fe200008f0eff */
[----:B0-----:R-:W-:Y:S01]  /*15f30*/  IMAD R10, R10, R17, RZ ;  /* 0x000000110a0a7224 */ /* 0x001fe200078e02ff */
[----:B------:R-:W-:Y:S01]  /*15f40*/  PRMT R53, RZ, 0x7610, R53 ;  /* 0x00007610ff357816 */ /* 0x000fe20000000035 */
[----:B------:R-:W0:Y:S01]  /*15f50*/  LDC R17, c[0x0][0x3b0] ;  /* 0x0000ec00ff117b82 */ /* 0x000e220000000800 */
[----:B-1----:R-:W-:Y:S02]  /*15f60*/  @P0 IMAD.MOV.U32 R82, RZ, RZ, R26 ;  /* 0x000000ffff520224 */ /* 0x002fe400078e001a */
[----:B------:R-:W-:Y:S01]  /*15f70*/  @P0 IMAD.MOV.U32 R83, RZ, RZ, R33 ;  /* 0x000000ffff530224 */ /* 0x000fe200078e0021 */
[----:B------:R-:W-:-:S04]  /*15f80*/  LEA R26, P1, R11, R4, 0x1 ;  /* 0x000000040b1a7211 */ /* 0x000fc800078208ff */
[----:B------:R-:W1:Y:S01]  /*15f90*/  LDC R14, c[0x0][0x3b0] ;  /* 0x0000ec00ff0e7b82 */ /* 0x000e620000000800 */
[----:B------:R3:W4:Y:S01]  /*15fa0*/  @P0 LDG.E.U16 R45, desc[UR6][R82.64] ;  /* 0x00000006522d0981 */ /* 0x000722000c1e1500 */
[----:B------:R-:W-:Y:S02]  /*15fb0*/  LEA.HI.X.SX32 R33, R11, R92, 0x1, P1 ;  /* 0x0000005c0b217211 */ /* 0x000fe400008f0eff */
[C---:B------:R-:W-:Y:S02]  /*15fc0*/  LEA R11, P1, R10.reuse, R4, 0x1 ;  /* 0x000000040a0b7211 */ /* 0x040fe400078208ff */
[----:B------:R-:W-:Y:S01]  /*15fd0*/  PRMT R61, RZ, 0x7610, R61 ;  /* 0x00007610ff3d7816 */ /* 0x000fe2000000003d */
[----:B---3--:R-:W-:Y:S02]  /*15fe0*/  @P0 IMAD.MOV.U32 R82, RZ, RZ, R15 ;  /* 0x000000ffff520224 */ /* 0x008fe400078e000f */
[----:B------:R-:W-:Y:S01]  /*15ff0*/  @P0 IMAD.MOV.U32 R83, RZ, RZ, R18 ;  /* 0x000000ffff530224 */ /* 0x000fe200078e0012 */
[----:B------:R-:W-:Y:S01]  /*16000*/  LEA.HI.X.SX32 R15, R10, R92, 0x1, P1 ;  /* 0x0000005c0a0f7211 */ /* 0x000fe200008f0eff */
[----:B------:R-:W-:Y:S01]  /*16010*/  STL [R1+0x164c], R49 ;  /* 0x00164c3101007387 */ /* 0x000fe20000100800 */
[----:B------:R-:W-:Y:S01]  /*16020*/  PRMT R81, RZ, 0x7610, R81 ;  /* 0x00007610ff517816 */ /* 0x000fe20000000051 */
[----:B------:R-:W3:Y:S02]  /*16030*/  LDC R18, c[0x0][0x3b0] ;  /* 0x0000ec00ff127b82 */ /* 0x000ee40000000800 */
[----:B------:R0:W4:Y:S04]  /*16040*/  @P0 LDG.E.U16 R53, desc[UR6][R82.64] ;  /* 0x0000000652350981 */ /* 0x000128000c1e1500 */
[----:B------:R-:W-:Y:S01]  /*16050*/  STL [R1+0x1658], R26 ;  /* 0x0016581a01007387 */ /* 0x000fe20000100800 */
[----:B0-----:R-:W-:-:S02]  /*16060*/  @P0 IMAD.MOV.U32 R82, RZ, RZ, R42 ;  /* 0x000000ffff520224 */ /* 0x001fc400078e002a */
[----:B------:R-:W-:Y:S01]  /*16070*/  @P0 IMAD.MOV.U32 R83, RZ, RZ, R49 ;  /* 0x000000ffff530224 */ /* 0x000fe200078e0031 */
[----:B------:R-:W-:Y:S04]  /*16080*/  STL [R1+0x1654], R33 ;  /* 0x0016542101007387 */ /* 0x000fe80000100800 */
[----:B------:R-:W-:Y:S04]  /*16090*/  STL [R1+0x1660], R11 ;  /* 0x0016600b01007387 */ /* 0x000fe80000100800 */
[----:B------:R0:W4:Y:S04]  /*160a0*/  @P0 LDG.E.U16 R61, desc[UR6][R82.64] ;  /* 0x00000006523d0981 */ /* 0x000128000c1e1500 */
[----:B------:R4:W-:Y:S01]  /*160b0*/  STL [R1+0x165c], R15 ;  /* 0x00165c0f01007387 */ /* 0x0009e20000100800 */
[----:B0-----:R-:W-:-:S02]  /*160c0*/  @P0 IMAD.MOV.U32 R82, RZ, RZ, R26 ;  /* 0x000000ffff520224 */ /* 0x001fc400078e001a */
[----:B------:R-:W-:-:S05]  /*160d0*/  @P0 IMAD.MOV.U32 R83, RZ, RZ, R33 ;  /* 0x000000ffff530224 */ /* 0x000fca00078e0021 */
[----:B------:R0:W4:Y:S02]  /*160e0*/  @P0 LDG.E.U16 R81, desc[UR6][R82.64] ;  /* 0x0000000652510981 */ /* 0x000124000c1e1500 */
[----:B0-----:R-:W-:Y:S01]  /*160f0*/  @P0 IMAD.MOV.U32 R83, RZ, RZ, R15 ;  /* 0x000000ffff530224 */ /* 0x001fe200078e000f */
[----:B------:R-:W-:Y:S01]  /*16100*/  ISETP.GT.U32.AND P1, PT, R2, R8, PT ;  /* 0x000000080200720c */ /* 0x000fe20003f24070 */
[----:B------:R-:W-:-:S12]  /*16110*/  @P0 IMAD.MOV.U32 R82, RZ, RZ, R11 ;  /* 0x000000ffff520224 */ /* 0x000fd800078e000b */
[----:B------:R-:W-:Y:S01]  /*16120*/  @!P1 IMAD.IADD R8, R8, 0x1, -R2 ;  /* 0x0000000108089824 */ /* 0x000fe200078e0a02 */
[C---:B--2---:R-:W-:Y:S02]  /*16130*/  SEL R10, R5.reuse, R86, !P2 ;  /* 0x00000056050a7207 */ /* 0x044fe40005000000 */
[----:B------:R-:W2:Y:S01]  /*16140*/  LDL.LU R86, [R1+0xfd4] ;  /* 0x000fd40001567983 */ /* 0x000ea20000300800 */
[----:B----4-:R-:W-:-:S03]  /*16150*/  SEL R15, R5, R89, !P2 ;  /* 0x00000059050f7207 */ /* 0x010fc60005000000 */
[----:B------:R-:W4:Y:S01]  /*16160*/  LDL.LU R89, [R1+0x100c] ;  /* 0x00100c0001597983 */ /* 0x000f220000300800 */
[----:B------:R-:W-:Y:S01]  /*16170*/  IMAD R10, R10, R16, RZ ;  /* 0x000000100a0a7224 */ /* 0x000fe200078e02ff */
[----:B------:R-:W-:Y:S01]  /*16180*/  SEL R11, R5, R88, !P2 ;  /* 0x00000058050b7207 */ /* 0x000fe20005000000 */
[----:B------:R-:W0:Y:S03]  /*16190*/  LDC R16, c[0x0][0x3b0] ;  /* 0x0000ec00ff107b82 */ /* 0x000e260000000800 */
[----:B------:R-:W-:-:S04]  /*161a0*/  LEA R26, P1, R10, R4, 0x1 ;  /* 0x000000040a1a7211 */ /* 0x000fc800078208ff */
[----:B------:R-:W-:Y:S01]  /*161b0*/  LEA.HI.X.SX32 R33, R10, R92, 0x1, P1 ;  /* 0x0000005c0a217211 */ /* 0x000fe200008f0eff */
[----:B------:R-:W-:Y:S04]  /*161c0*/  STL [R1+0x1668], R26 ;  /* 0x0016681a01007387 */ /* 0x000fe80000100800 */
[----:B------:R-:W4:Y:S04]  /*161d0*/  LDL.LU R88, [R1+0x1024] ;  /* 0x0010240001587983 */ /* 0x000f280000300800 */
[----:B------:R0:W-:Y:S01]  /*161e0*/  STL [R1+0x1664], R33 ;  /* 0x0016642101007387 */ /* 0x0001e20000100800 */
[----:B------:R-:W-:-:S03]  /*161f0*/  SEL R10, R5, R90, !P2 ;  /* 0x0000005a050a7207 */ /* 0x000fc60005000000 */
[----:B------:R-:W4:Y:S01]  /*16200*/  LDL.LU R90, [R1+0x1018] ;  /* 0x00101800015a7983 */ /* 0x000f220000300800 */
[----:B------:R-:W-:Y:S01]  /*16210*/  IMAD R17, R15, R17, RZ ;  /* 0x000000110f117224 */ /* 0x000fe200078e02ff */
[----:B------:R-:W-:Y:S01]  /*16220*/  PRMT R79, RZ, 0x7610, R79 ;  /* 0x00007610ff4f7816 */ /* 0x000fe2000000004f */
[----:B-1----:R-:W-:Y:S02]  /*16230*/  IMAD R11, R11, R14, RZ ;  /* 0x0000000e0b0b7224 */ /* 0x002fe400078e02ff */
[----:B------:R-:W1:Y:S01]  /*16240*/  LDC R14, c[0x0][0x3b0] ;  /* 0x0000ec00ff0e7b82 */ /* 0x000e620000000800 */
[C---:B------:R-:W-:Y:S01]  /*16250*/  LEA R15, P1, R17.reuse, R4, 0x1 ;  /* 0x00000004110f7211 */ /* 0x040fe200078208ff */
[----:B---3--:R-:W-:Y:S01]  /*16260*/  IMAD R10, R10, R18, RZ ;  /* 0x000000120a0a7224 */ /* 0x008fe200078e02ff */
[----:B------:R3:W4:Y:S01]  /*16270*/  @P0 LDG.E.U16 R79, desc[UR6][R82.64] ;  /* 0x00000006524f0981 */ /* 0x000722000c1e1500 */
[----:B------:R-:W-:Y:S02]  /*16280*/  PRMT R23, RZ, 0x7610, R23 ;  /* 0x00007610ff177816 */ /* 0x000fe40000000017 */
[----:B------:R-:W-:-:S02]  /*16290*/  LEA.HI.X.SX32 R42, R17, R92, 0x1, P1 ;  /* 0x0000005c112a7211 */ /* 0x000fc400008f0eff */
[C---:B------:R-:W-:Y:S01]  /*162a0*/  LEA R18, P1, R11.reuse, R4, 0x1 ;  /* 0x000000040b127211 */ /* 0x040fe200078208ff */
[----:B------:R0:W-:Y:S01]  /*162b0*/  STL [R1+0x1670], R15 ;  /* 0x0016700f01007387 */ /* 0x0001e20000100800 */
[----:B------:R-:W-:Y:S01]  /*162c0*/  PRMT R30, RZ, 0x7610, R30 ;  /* 0x00007610ff1e7816 */ /* 0x000fe2000000001e */
[----:B------:R-:W1:Y:S01]  /*162d0*/  LDC R17, c[0x0][0x3b0] ;  /* 0x0000ec00ff117b82 */ /* 0x000e620000000800 */
[----:B---3--:R-:W-:Y:S02]  /*162e0*/  @P0 IMAD.MOV.U32 R82, RZ, RZ, R26 ;  /* 0x000000ffff520224 */ /* 0x008fe400078e001a */
[----:B------:R-:W-:Y:S01]  /*162f0*/  @P0 IMAD.MOV.U32 R83, RZ, RZ, R33 ;  /* 0x000000ffff530224 */ /* 0x000fe200078e0021 */
[----:B0-----:R-:W-:Y:S02]  /*16300*/  LEA.HI.X.SX32 R33, R11, R92, 0x1, P1 ;  /* 0x0000005c0b217211 */ /* 0x001fe400008f0eff */
[----:B------:R-:W-:Y:S01]  /*16310*/  PRMT R38, RZ, 0x7610, R38 ;  /* 0x00007610ff267816 */ /* 0x000fe20000000026 */
[----:B------:R-:W-:Y:S01]  /*16320*/  STL [R1+0x166c], R42 ;  /* 0x00166c2a01007387 */ /* 0x000fe20000100800 */
[----:B------:R-:W-:Y:S01]  /*16330*/  PRMT R46, RZ, 0x7610, R46 ;  /* 0x00007610ff2e7816 */ /* 0x000fe2000000002e */
[----:B------:R-:W0:Y:S02]  /*16340*/  LDC R26, c[0x0][0x3b0] ;  /* 0x0000ec00ff1a7b82 */ /* 0x000e240000000800 */
[----:B------:R3:W4:Y:S02]  /*16350*/  @P0 LDG.E.U16 R23, desc[UR6][R82.64] ;  /* 0x0000000652170981 */ /* 0x000724000c1e1500 */
[----:B---3--:R-:W-:Y:S01]  /*16360*/  @P0 MOV R82, R15 ;  /* 0x0000000f00520202 */ /* 0x008fe20000000f00 */
[----:B------:R-:W-:Y:S01]  /*16370*/  @P0 IMAD.MOV.U32 R83, RZ, RZ, R42 ;  /* 0x000000ffff530224 */ /* 0x000fe200078e002a */
[----:B------:R-:W-:Y:S01]  /*16380*/  LEA R15, P1, R10, R4, 0x1 ;  /* 0x000000040a0f7211 */ /* 0x000fe200078208ff */
[----:B------:R3:W-:Y:S04]  /*16390*/  STL [R1+0x1678], R18 ;  /* 0x0016781201007387 */ /* 0x0007e80000100800 */
[----:B------:R3:W4:Y:S04]  /*163a0*/  @P0 LDG.E.U16 R30, desc[UR6][R82.64] ;  /* 0x00000006521e0981 */ /* 0x000728000c1e1500 */
[----:B------:R0:W-:Y:S01]  /*163b0*/  STL [R1+0x1674], R33 ;  /* 0x0016742101007387 */ /* 0x0001e20000100800 */
[----:B---3--:R-:W-:-:S02]  /*163c0*/  @P0 IMAD.MOV.U32 R82, RZ, RZ, R18 ;  /* 0x000000ffff520224 */ /* 0x008fc400078e0012 */
[----:B------:R-:W-:Y:S01]  /*163d0*/  @P0 IMAD.MOV.U32 R83, RZ, RZ, R33 ;  /* 0x000000ffff530224 */ /* 0x000fe200078e0021 */
[----:B------:R-:W-:Y:S01]  /*163e0*/  STL [R1+0x1680], R15 ;  /* 0x0016800f01007387 */ /* 0x000fe20000100800 */
[----:B------:R-:W3:Y:S03]  /*163f0*/  LDC R18, c[0x0][0x3b0] ;  /* 0x0000ec00ff127b82 */ /* 0x000ee60000000800 */
[----:B------:R1:W4:Y:S02]  /*16400*/  @P0 LDG.E.U16 R38, desc[UR6][R82.64] ;  /* 0x0000000652260981 */ /* 0x000324000c1e1500 */
[----:B-1----:R-:W-:Y:S01]  /*16410*/  @P0 IMAD.MOV.U32 R82, RZ, RZ, R15 ;  /* 0x000000ffff520224 */ /* 0x002fe200078e000f */
[----:B------:R-:W-:Y:S02]  /*16420*/  PRMT R54, RZ, 0x7610, R54 ;  /* 0x00007610ff367816 */ /* 0x000fe40000000036 */
[----:B------:R-:W-:-:S02]  /*16430*/  PRMT R62, RZ, 0x7610, R62 ;  /* 0x00007610ff3e7816 */ /* 0x000fc4000000003e */
[----:B------:R-:W-:Y:S02]  /*16440*/  PRMT R70, RZ, 0x7610, R70 ;  /* 0x00007610ff467816 */ /* 0x000fe40000000046 */
[----:B--2---:R-:W-:-:S05]  /*16450*/  SEL R11, R5, R86, !P2 ;  /* 0x00000056050b7207 */ /* 0x004fca0005000000 */
[----:B------:R-:W-:Y:S01]  /*16460*/  IMAD R11, R11, R16, RZ ;  /* 0x000000100b0b7224 */ /* 0x000fe200078e02ff */
[----:B------:R-:W-:-:S04]  /*16470*/  LEA.HI.X.SX32 R16, R10, R92, 0x1, P1 ;  /* 0x0000005c0a107211 */ /* 0x000fc800008f0eff */
[C---:B0-----:R-:W-:Y:S01]  /*16480*/  LEA R33, P1, R11.reuse, R4, 0x1 ;  /* 0x000000040b217211 */ /* 0x041fe200078208ff */
[----:B------:R-:W-:Y:S01]  /*16490*/  @P0 IMAD.MOV.U32 R83, RZ, RZ, R16 ;  /* 0x000000ffff530224 */ /* 0x000fe200078e0010 */
[----:B------:R0:W-:Y:S02]  /*164a0*/  STL [R1+0x167c], R16 ;  /* 0x00167c1001007387 */ /* 0x0001e40000100800 */
[----:B------:R-:W-:Y:S02]  /*164b0*/  LEA.HI.X.SX32 R42, R11, R92, 0x1, P1 ;  /* 0x0000005c0b2a7211 */ /* 0x000fe400008f0eff */
[----:B------:R1:W2:Y:S01]  /*164c0*/  @P0 LDG.E.U16 R46, desc[UR6][R82.64] ;  /* 0x00000006522e0981 */ /* 0x0002a2000c1e1500 */
[----:B----4-:R-:W-:-:S05]  /*164d0*/  SEL R10, R5, R89, !P2 ;  /* 0x00000059050a7207 */ /* 0x010fca0005000000 */
[----:B------:R-:W-:Y:S01]  /*164e0*/  IMAD R10, R10, R14, RZ ;  /* 0x0000000e0a0a7224 */ /* 0x000fe200078e02ff */
[----:B------:R4:W-:Y:S01]  /*164f0*/  STL [R1+0x1688], R33 ;  /* 0x0016882101007387 */ /* 0x0009e20000100800 */
[----:B-1----:R-:W-:Y:S01]  /*16500*/  @P0 IMAD.MOV.U32 R82, RZ, RZ, R33 ;  /* 0x000000ffff520224 */ /* 0x002fe200078e0021 */
[----:B------:R-:W1:Y:S02]  /*16510*/  LDC R14, c[0x0][0x3b0] ;  /* 0x0000ec00ff0e7b82 */ /* 0x000e640000000800 */
[C---:B0-----:R-:W-:Y:S01]  /*16520*/  LEA R16, P1, R10.reuse, R4, 0x1 ;  /* 0x000000040a107211 */ /* 0x041fe200078208ff */
[----:B------:R-:W-:Y:S04]  /*16530*/  STL [R1+0x1684], R42 ;  /* 0x0016842a01007387 */ /* 0x000fe80000100800 */
[----:B------:R-:W-:Y:S01]  /*16540*/  STL [R1+0x1690], R16 ;  /* 0x0016901001007387 */ /* 0x000fe20000100800 */
[----:B----4-:R-:W-:-:S02]  /*16550*/  LEA.HI.X.SX32 R33, R10, R92, 0x1, P1 ;  /* 0x0000005c0a217211 */ /* 0x010fc400008f0eff */
[C---:B------:R-:W-:Y:S02]  /*16560*/  SEL R10, R5.reuse, R80, !P2 ;  /* 0x00000050050a7207 */ /* 0x040fe40005000000 */
[----:B------:R-:W4:Y:S01]  /*16570*/  LDL.LU R80, [R1+0x20e4] ;  /* 0x0020e40001507983 */ /* 0x000f220000300800 */
[----:B------:R-:W-:Y:S01]  /*16580*/  SEL R15, R5, R88, !P2 ;  /* 0x00000058050f7207 */ /* 0x000fe20005000000 */
[----:B------:R-:W-:-:S04]  /*16590*/  @P0 IMAD.MOV.U32 R83, RZ, RZ, R42 ;  /* 0x000000ffff530224 */ /* 0x000fc800078e002a */
[----:B------:R-:W-:Y:S01]  /*165a0*/  IMAD R15, R15, R26, RZ ;  /* 0x0000001a0f0f7224 */ /* 0x000fe200078e02ff */
[----:B------:R0:W2:Y:S01]  /*165b0*/  @P0 LDG.E.U16 R54, desc[UR6][R82.64] ;  /* 0x0000000652360981 */ /* 0x0000a2000c1e1500 */
[----:B------:R-:W-:-:S03]  /*165c0*/  SEL R11, R5, R90, !P2 ;  /* 0x0000005a050b7207 */ /* 0x000fc60005000000 */
[----:B------:R-:W-:Y:S02]  /*165d0*/  LEA R26, P1, R15, R4, 0x1 ;  /* 0x000000040f1a7211 */ /* 0x000fe400078208ff */
[----:B------:R-:W-:Y:S01]  /*165e0*/  IMAD R11, R11, R17, RZ ;  /* 0x000000110b0b7224 */ /* 0x000fe200078e02ff */
[----:B------:R0:W-:Y:S01]  /*165f0*/  STL [R1+0x168c], R33 ;  /* 0x00168c2101007387 */ /* 0x0001e20000100800 */
[----:B---3--:R-:W-:Y:S01]  /*16600*/  IMAD R10, R10, R18, RZ ;  /* 0x000000120a0a7224 */ /* 0x008fe200078e02ff */
[----:B------:R-:W3:Y:S01]  /*16610*/  LDC R17, c[0x0][0x3b0] ;  /* 0x0000ec00ff117b82 */ /* 0x000ee20000000800 */
[----:B0-----:R-:W-:Y:S02]  /*16620*/  @P0 IMAD.MOV.U32 R82, RZ, RZ, R16 ;  /* 0x000000ffff520224 */ /* 0x001fe400078e0010 */
[----:B------:R-:W-:Y:S01]  /*16630*/  @P0 IMAD.MOV.U32 R83, RZ, RZ, R33 ;  /* 0x000000ffff530224 */ /* 0x000fe200078e0021 */
[----:B------:R-:W-:-:S04]  /*16640*/  LEA.HI.X.SX32 R33, R15, R92, 0x1, P1 ;  /* 0x0000005c0f217211 */ /* 0x000fc800008f0eff */
[----:B------:R0:W2:Y:S01]  /*16650*/  @P0 LDG.E.U16 R62, desc[UR6][R82.64] ;  /* 0x00000006523e0981 */ /* 0x0000a2000c1e1500 */
[C---:B------:R-:W-:Y:S01]  /*16660*/  LEA R15, P1, R11.reuse, R4, 0x1 ;  /* 0x000000040b0f7211 */ /* 0x040fe200078208ff */
[----:B------:R-:W3:Y:S02]  /*16670*/  LDC R16, c[0x0][0x3b0] ;  /* 0x0000ec00ff107b82 */ /* 0x000ee40000000800 */
[----:B------:R1:W-:Y:S01]  /*16680*/  STL [R1+0x1698], R26 ;  /* 0x0016981a01007387 */ /* 0x0003e20000100800 */
[----:B------:R-:W-:Y:S02]  /*16690*/  LEA.HI.X.SX32 R18, R11, R92, 0x1, P1 ;  /* 0x0000005c0b127211 */ /* 0x000fe400008f0eff */
[----:B------:R-:W-:Y:S01]  /*166a0*/  SEL R11, R5, R64, !P2 ;  /* 0x00000040050b7207 */ /* 0x000fe20005000000 */
[----:B0-----:R-:W-:Y:S02]  /*166b0*/  @P0 IMAD.MOV.U32 R82, RZ, RZ, R26 ;  /* 0x000000ffff520224 */ /* 0x001fe400078e001a */
[----:B------:R-:W-:Y:S01]  /*166c0*/  @P0 IMAD.MOV.U32 R83, RZ, RZ, R33 ;  /* 0x000000ffff530224 */ /* 0x000fe200078e0021 */
[----:B------:R-:W-:Y:S01]  /*166d0*/  STL [R1+0x1694], R33 ;  /* 0x0016942101007387 */ /* 0x000fe20000100800 */
[----:B-1----:R-:W-:-:S03]  /*166e0*/  LEA R26, P1, R10, R4, 0x1 ;  /* 0x000000040a1a7211 */ /* 0x002fc600078208ff */
[----:B------:R0:W-:Y:S04]  /*166f0*/  STL [R1+0x16a0], R15 ;  /* 0x0016a00f01007387 */ /* 0x0001e80000100800 */
[----:B------:R1:W2:Y:S04]  /*16700*/  @P0 LDG.E.U16 R70, desc[UR6][R82.64] ;  /* 0x0000000652460981 */ /* 0x0002a8000c1e1500 */
[----:B------:R-:W2:Y:S04]  /*16710*/  LDL.LU R64, [R1+0x20e0] ;  /* 0x0020e00001407983 */ /* 0x000ea80000300800 */
[----:B------:R3:W-:Y:S01]  /*16720*/  STL [R1+0x169c], R18 ;  /* 0x00169c1201007387 */ /* 0x0007e20000100800 */
[----:B-1----:R-:W-:-:S02]  /*16730*/  @P0 IMAD.MOV.U32 R82, RZ, RZ, R15 ;  /* 0x000000ffff520224 */ /* 0x002fc400078e000f */
[----:B0-----:R-:W-:Y:S01]  /*16740*/  IMAD R15, R11, R14, RZ ;  /* 0x0000000e0b0f7224 */ /* 0x001fe200078e02ff */
[----:B------:R0:W-:Y:S01]  /*16750*/  STL [R1+0x16a8], R26 ;  /* 0x0016a81a01007387 */ /* 0x0001e20000100800 */
[----:B------:R-:W-:-:S03]  /*16760*/  SEL R11, R5, R71, !P2 ;  /* 0x00000047050b7207 */ /* 0x000fc60005000000 */
[----:B------:R-:W2:Y:S01]  /*16770*/  LDL.LU R71, [R1+0x20dc] ;  /* 0x0020dc0001477983 */ /* 0x000ea20000300800 */
[----:B------:R-:W-:Y:S01]  /*16780*/  @P0 IMAD.MOV.U32 R83, RZ, RZ, R18 ;  /* 0x000000ffff530224 */ /* 0x000fe200078e0012 */
[----:B------:R-:W-:Y:S01]  /*16790*/  LEA.HI.X.SX32 R33, R10, R92, 0x1, P1 ;  /* 0x0000005c0a217211 */ /* 0x000fe200008f0eff */
[----:B---3--:R-:W-:Y:S01]  /*167a0*/  IMAD R11, R11, R17, RZ ;  /* 0x000000110b0b7224 */ /* 0x008fe200078e02ff */
[----:B------:R-:W-:Y:S01]  /*167b0*/  LEA R10, P1, R15, R4, 0x1 ;  /* 0x000000040f0a7211 */ /* 0x000fe200078208ff */
[----:B------:R-:W1:Y:S01]  /*167c0*/  LDC R18, c[0x0][0x3b0] ;  /* 0x0000ec00ff127b82 */ /* 0x000e620000000800 */
[----:B------:R-:W-:Y:S02]  /*167d0*/  SEL R14, R5, R73, !P2 ;  /* 0x00000049050e7207 */ /* 0x000fe40005000000 */
[----:B------:R-:W-:Y:S01]  /*167e0*/  LEA.HI.X.SX32 R15, R15, R92, 0x1, P1 ;  /* 0x0000005c0f0f7211 */ /* 0x000fe200008f0eff */
[----:B------:R-:W3:Y:S01]  /*167f0*/  LDL.LU R73, [R1+0x20d8] ;  /* 0x0020d80001497983 */ /* 0x000ee20000300800 */
[----:B------:R-:W-:-:S03]  /*16800*/  PRMT R24, RZ, 0x7610, R24 ;  /* 0x00007610ff187816 */ /* 0x000fc60000000018 */
[----:B------:R0:W-:Y:S01]  /*16810*/  STL [R1+0x16a4], R33 ;  /* 0x0016a42101007387 */ /* 0x0001e20000100800 */
[----:B------:R-:W0:Y:S03]  /*16820*/  LDC R17, c[0x0][0x3b0] ;  /* 0x0000ec00ff117b82 */ /* 0x000e260000000800 */
[----:B------:R-:W-:Y:S04]  /*16830*/  STL [R1+0x16b0], R10 ;  /* 0x0016b00a01007387 */ /* 0x000fe80000100800 */
[----:B------:R0:W-:Y:S01]  /*16840*/  STL [R1+0x16ac], R15 ;  /* 0x0016ac0f01007387 */ /* 0x0001e20000100800 */
[----:B------:R-:W-:Y:S02]  /*16850*/  IMAD R14, R14, R16, RZ ;  /* 0x000000100e0e7224 */ /* 0x000fe400078e02ff */
[----:B------:R-:W0:Y:S01]  /*16860*/  LDC R16, c[0x0][0x3b0] ;  /* 0x0000ec00ff107b82 */ /* 0x000e220000000800 */
[----:B------:R-:W-:-:S02]  /*16870*/  PRMT R31, RZ, 0x7610, R31 ;  /* 0x00007610ff1f7816 */ /* 0x000fc4000000001f */
[----:B------:R-:W-:Y:S01]  /*16880*/  PRMT R39, RZ, 0x7610, R39 ;  /* 0x00007610ff277816 */ /* 0x000fe20000000027 */
[----:B------:R-:W-:Y:S01]  /*16890*/  @!P5 IMAD.MOV R7, RZ, RZ, -R7 ;  /* 0x000000ffff07d224 */ /* 0x000fe200078e0a07 */
[----:B------:R-:W-:-:S04]  /*168a0*/  SEL R13, R5, R13, !P2 ;  /* 0x0000000d050d7207 */ /* 0x000fc80005000000 */
[----:B------:R-:W-:Y:S02]  /*168b0*/  SEL R7, R5, R7, !P2 ;  /* 0x0000000705077207 */ /* 0x000fe40005000000 */
[----:B------:R-:W-:Y:S01]  /*168c0*/  PRMT R63, RZ, 0x7610, R63 ;  /* 0x00007610ff3f7816 */ /* 0x000fe2000000003f */
[----:B0-----:R-:W-:Y:S01]  /*168d0*/  IMAD R13, R13, R16, RZ ;  /* 0x000000100d0d7224 */ /* 0x001fe200078e02ff */
[----:B------:R-:W-:Y:S02]  /*168e0*/  PRMT R32, RZ, 0x7610, R32 ;  /* 0x00007610ff207816 */ /* 0x000fe40000000020 */
[----:B------:R-:W-:Y:S02]  /*168f0*/  PRMT R41, RZ, 0x7610, R41 ;  /* 0x00007610ff297816 */ /* 0x000fe40000000029 */
[----:B----4-:R-:W-:-:S06]  /*16900*/  PRMT R80, RZ, 0x7610, R80 ;  /* 0x00007610ff507816 */ /* 0x010fcc0000000050 */
[----:B------:R0:W4:Y:S02]  /*16910*/  @P0 LDG.E.U16 R80, desc[UR6][R82.64] ;  /* 0x0000000652500981 */ /* 0x000124000c1e1500 */
[----:B0-----:R-:W-:Y:S01]  /*16920*/  @P0 IMAD.MOV.U32 R82, RZ, RZ, R26 ;  /* 0x000000ffff520224 */ /* 0x001fe200078e001a */
[----:B------:R-:W-:Y:S01]  /*16930*/  LEA R26, P1, R11, R4, 0x1 ;  /* 0x000000040b1a7211 */ /* 0x000fe200078208ff */
[----:B------:R-:W-:-:S03]  /*16940*/  @P0 IMAD.MOV.U32 R83, RZ, RZ, R33 ;  /* 0x000000ffff530224 */ /* 0x000fc600078e0021 */
[----:B------:R-:W-:Y:S01]  /*16950*/  LEA.HI.X.SX32 R33, R11, R92, 0x1, P1 ;  /* 0x0000005c0b217211 */ /* 0x000fe200008f0eff */
[----:B------:R-:W-:Y:S04]  /*16960*/  STL [R1+0x16b8], R26 ;  /* 0x0016b81a01007387 */ /* 0x000fe80000100800 */
[----:B------:R0:W3:Y:S04]  /*16970*/  @P0 LDG.E.U16 R24, desc[UR6][R82.64] ;  /* 0x0000000652180981 */ /* 0x0000e8000c1e1500 */
[----:B------:R-:W-:Y:S01]  /*16980*/  STL [R1+0x16b4], R33 ;  /* 0x0016b42101007387 */ /* 0x000fe20000100800 */
[----:B0-----:R-:W-:Y:S01]  /*16990*/  @P0 IMAD.MOV.U32 R83, RZ, RZ, R15 ;  /* 0x000000ffff530224 */ /* 0x001fe200078e000f */
[----:B------:R-:W-:-:S02]  /*169a0*/  SEL R15, R5, R74, !P2 ;  /* 0x0000004a050f7207 */ /* 0x000fc40005000000 */
[----:B------:R-:W3:Y:S01]  /*169b0*/  LDL.LU R74, [R1+0x20d4] ;  /* 0x0020d400014a7983 */ /* 0x000ee20000300800 */
[----:B------:R-:W-:Y:S02]  /*169c0*/  @P0 IMAD.MOV.U32 R82, RZ, RZ, R10 ;  /* 0x000000ffff520224 */ /* 0x000fe400078e000a */
[----:B------:R-:W0:Y:S01]  /*169d0*/  LDC R10, c[0x0][0x3b0] ;  /* 0x0000ec00ff0a7b82 */ /* 0x000e220000000800 */
[C---:B------:R-:W-:Y:S02]  /*169e0*/  LEA R11, P1, R14.reuse, R4, 0x1 ;  /* 0x000000040e0b7211 */ /* 0x040fe400078208ff */
[----:B------:R1:W3:Y:S02]  /*169f0*/  @P0 LDG.E.U16 R31, desc[UR6][R82.64] ;  /* 0x00000006521f0981 */ /* 0x0002e4000c1e1500 */
[----:B------:R-:W-:Y:S02]  /*16a00*/  LEA.HI.X.SX32 R14, R14, R92, 0x1, P1 ;  /* 0x0000005c0e0e7211 */ /* 0x000fe400008f0eff */
[----:B------:R-:W-:Y:S01]  /*16a10*/  ISETP.GT.U32.AND P1, PT, R2, R8, PT ;  /* 0x000000080200720c */ /* 0x000fe20003f24070 */
[----:B------:R-:W-:Y:S01]  /*16a20*/  STL [R1+0x16c0], R11 ;  /* 0x0016c00b01007387 */ /* 0x000fe20000100800 */
[----:B-1----:R-:W-:-:S02]  /*16a30*/  @P0 IMAD.MOV.U32 R82, RZ, RZ, R26 ;  /* 0x000000ffff520224 */ /* 0x002fc400078e001a */
[----:B------:R-:W-:Y:S01]  /*16a40*/  @P0 IMAD.MOV.U32 R83, RZ, RZ, R33 ;  /* 0x000000ffff530224 */ /* 0x000fe200078e0021 */
[----:B------:R1:W-:Y:S01]  /*16a50*/  STL [R1+0x16bc], R14 ;  /* 0x0016bc0e01007387 */ /* 0x0003e20000100800 */
[----:B------:R-:W-:-:S03]  /*16a60*/  IMAD R15, R15, R18, RZ ;  /* 0x000000120f0f7224 */ /* 0x000fc600078e02ff */
[----:B------:R1:W3:Y:S04]  /*16a70*/  @P0 LDG.E.U16 R39, desc[UR6][R82.64] ;  /* 0x0000000652270981 */ /* 0x0002e8000c1e1500 */
[----:B------:R-:W-:Y:S02]  /*16a80*/  @!P1 IMAD.IADD R8, R8, 0x1, -R2 ;  /* 0x0000000108089824 */ /* 0x000fe400078e0a02 */
[----:B-1----:R-:W-:Y:S01]  /*16a90*/  @P0 IMAD.MOV.U32 R83, RZ, RZ, R14 ;  /* 0x000000ffff530224 */ /* 0x002fe200078e000e */
[----:B------:R-:W-:Y:S01]  /*16aa0*/  SEL R14, R5, R9, !P2 ;  /* 0x00000009050e7207 */ /* 0x000fe20005000000 */
[----:B------:R-:W-:Y:S01]  /*16ab0*/  @P0 IMAD.MOV.U32 R82, RZ, RZ, R11 ;  /* 0x000000ffff520224 */ /* 0x000fe200078e000b */
[----:B------:R-:W1:Y:S01]  /*16ac0*/  LDC R9, c[0x0][0x3b0] ;  /* 0x0000ec00ff097b82 */ /* 0x000e620000000800 */
[----:B------:R-:W-:-:S02]  /*16ad0*/  LEA R11, P5, R15, R4, 0x1 ;  /* 0x000000040f0b7211 */ /* 0x000fc400078a08ff */
[----:B------:R-:W-:-:S03]  /*16ae0*/  IMAD R14, R14, R17, RZ ;  /* 0x000000110e0e7224 */ /* 0x000fc600078e02ff */
[----:B------:R2:W-:Y:S01]  /*16af0*/  STL [R1+0x16c8], R11 ;  /* 0x0016c80b01007387 */ /* 0x0005e20000100800 */
[----:B------:R-:W-:Y:S01]  /*16b00*/  @P0 IMAD.MOV.U32 R16, RZ, RZ, R11 ;  /* 0x000000ffff100224 */ /* 0x000fe200078e000b */
[----:B------:R-:W-:Y:S01]  /*16b10*/  LEA.HI.X.SX32 R15, R15, R92, 0x1, P5 ;  /* 0x0000005c0f0f7211 */ /* 0x000fe200028f0eff */
[----:B0-----:R-:W-:Y:S02]  /*16b20*/  IMAD R7, R7, R10, RZ ;  /* 0x0000000a07077224 */ /* 0x001fe400078e02ff */
[----:B------:R-:W-:Y:S01]  /*16b30*/  @!P4 IMAD.MOV R8, RZ, RZ, -R8 ;  /* 0x000000ffff08c224 */ /* 0x000fe200078e0a08 */
[-C--:B------:R-:W-:Y:S02]  /*16b40*/  LEA R10, P4, R13, R4.reuse, 0x1 ;  /* 0x000000040d0a7211 */ /* 0x080fe400078808ff */
[C---:B--2---:R-:W-:Y:S01]  /*16b50*/  LEA R11, P1, R14.reuse, R4, 0x1 ;  /* 0x000000040e0b7211 */ /* 0x044fe200078208ff */
[----:B------:R0:W-:Y:S03]  /*16b60*/  STL [R1+0x16c4], R15 ;  /* 0x0016c40f01007387 */ /* 0x0001e60000100800 */
[----:B------:R-:W-:Y:S01]  /*16b70*/  LEA.HI.X.SX32 R14, R14, R92, 0x1, P1 ;  /* 0x0000005c0e0e7211 */ /* 0x000fe200008f0eff */
[----:B------:R-:W-:Y:S01]  /*16b80*/  STL [R1+0x16d0], R11 ;  /* 0x0016d00b01007387 */ /* 0x000fe20000100800 */
[----:B------:R-:W-:-:S03]  /*16b90*/  @P0 IMAD.MOV.U32 R17, RZ, RZ, R15 ;  /* 0x000000ffff110224 */ /* 0x000fc600078e000f */
[----:B------:R-:W-:Y:S01]  /*16ba0*/  STL [R1+0x16d8], R10 ;  /* 0x0016d80a01007387 */ /* 0x000fe20000100800 */
[----:B0-----:R-:W-:-:S03]  /*16bb0*/  @P0 IMAD.MOV.U32 R15, RZ, RZ, R14 ;  /* 0x000000ffff0f0224 */ /* 0x001fc600078e000e */
[----:B------:R0:W-:Y:S01]  /*16bc0*/  STL [R1+0x16cc], R14 ;  /* 0x0016cc0e01007387 */ /* 0x0001e20000100800 */
[----:B------:R-:W-:Y:S02]  /*16bd0*/  SEL R8, R5, R8, !P2 ;  /* 0x0000000805087207 */ /* 0x000fe40005000000 */
[----:B------:R-:W-:Y:S01]  /*16be0*/  LEA.HI.X.SX32 R13, R13, R92, 0x1, P4 ;  /* 0x0000005c0d0d7211 */ /* 0x000fe200020f0eff */
[----:B0-----:R-:W-:Y:S01]  /*16bf0*/  @P0 IMAD.MOV.U32 R14, RZ, RZ, R11 ;  /* 0x000000ffff0e0224 */ /* 0x001fe200078e000b */
[----:B------:R-:W-:-:S03]  /*16c00*/  LEA R11, P1, R7, R4, 0x1 ;  /* 0x00000004070b7211 */ /* 0x000fc600078208ff */
[----:B------:R0:W-:Y:S04]  /*16c10*/  STL [R1+0x16d4], R13 ;  /* 0x0016d40d01007387 */ /* 0x0001e80000100800 */
[----:B------:R2:W3:Y:S01]  /*16c20*/  @P0 LDG.E.U16 R63, desc[UR6][R14.64] ;  /* 0x000000060e3f0981 */ /* 0x0004e2000c1e1500 */
[----:B------:R-:W-:Y:S01]  /*16c30*/  PRMT R71, RZ, 0x7610, R71 ;  /* 0x00007610ff477816 */ /* 0x000fe20000000047 */
[----:B--2---:R-:W-:Y:S02]  /*16c40*/  @P0 IMAD.MOV.U32 R14, RZ, RZ, R10 ;  /* 0x000000ffff0e0224 */ /* 0x004fe400078e000a */
[----:B-1----:R-:W-:Y:S02]  /*16c50*/  IMAD R10, R8, R9, RZ ;  /* 0x00000009080a7224 */ /* 0x002fe400078e02ff */
[----:B------:R-:W-:Y:S01]  /*16c60*/  @P0 IMAD.MOV.U32 R15, RZ, RZ, R13 ;  /* 0x000000ffff0f0224 */ /* 0x000fe200078e000d */
[----:B0-----:R-:W-:-:S02]  /*16c70*/  LEA.HI.X.SX32 R13, R7, R92, 0x1, P1 ;  /* 0x0000005c070d7211 */ /* 0x001fc400008f0eff */
[----:B------:R-:W-:Y:S01]  /*16c80*/  ISETP.GT.U32.AND P1, PT, R2, R6, PT ;  /* 0x000000060200720c */ /* 0x000fe20003f24070 */
[----:B------:R-:W-:Y:S01]  /*16c90*/  VIADD R9, R93, 0x3b ;  /* 0x0000003b5d097836 */ /* 0x000fe20000000000 */
[C---:B------:R-:W-:Y:S01]  /*16ca0*/  LEA R7, P4, R10.reuse, R4, 0x1 ;  /* 0x000000040a077211 */ /* 0x040fe200078808ff */
[----:B------:R0:W-:Y:S03]  /*16cb0*/  STL [R1+0x16e0], R11 ;  /* 0x0016e00b01007387 */ /* 0x0001e60000100800 */
[----:B------:R-:W-:Y:S01]  /*16cc0*/  LEA.HI.X.SX32 R10, R10, R92, 0x1, P4 ;  /* 0x0000005c0a0a7211 */ /* 0x000fe200020f0eff */
[----:B------:R1:W2:Y:S01]  /*16cd0*/  @P0 LDG.E.U16 R71, desc[UR6][R14.64] ;  /* 0x000000060e470981 */ /* 0x0002a2000c1e1500 */
[----:B------:R-:W-:-:S03]  /*16ce0*/  IABS R8, R9 ;  /* 0x0000000900087213 */ /* 0x000fc60000000000 */
[----:B------:R-:W-:Y:S04]  /*16cf0*/  STL [R1+0x16dc], R13 ;  /* 0x0016dc0d01007387 */ /* 0x000fe80000100800 */
[----:B------:R-:W-:Y:S01]  /*16d00*/  STL [R1+0x16e8], R7 ;  /* 0x0016e80701007387 */ /* 0x000fe20000100800 */
[----:B-1----:R-:W-:Y:S01]  /*16d10*/  @P0 MOV R14, R11 ;  /* 0x0000000b000e0202 */ /* 0x002fe20000000f00 */
[----:B0-----:R-:W-:Y:S02]  /*16d20*/  @P0 IMAD.MOV.U32 R11, RZ, RZ, R10 ;  /* 0x000000ffff0b0224 */ /* 0x001fe400078e000a */
[----:B------:R0:W-:Y:S01]  /*16d30*/  STL [R1+0x16e4], R10 ;  /* 0x0016e40a01007387 */ /* 0x0001e20000100800 */
[----:B------:R-:W-:Y:S02]  /*16d40*/  @!P1 IMAD.IADD R6, R6, 0x1, -R2 ;  /* 0x0000000106069824 */ /* 0x000fe400078e0a02 */
[----:B0-----:R-:W-:-:S02]  /*16d50*/  @P0 IMAD.MOV.U32 R10, RZ, RZ, R7 ;  /* 0x000000ffff0a0224 */ /* 0x001fc400078e0007 */
[----:B------:R-:W-:Y:S01]  /*16d60*/  IMAD.HI.U32 R7, R3, R8, RZ ;  /* 0x0000000803077227 */ /* 0x000fe200078e00ff */
[----:B------:R-:W-:Y:S02]  /*16d70*/  ISETP.GT.U32.AND P1, PT, R2, R6, PT ;  /* 0x000000060200720c */ /* 0x000fe40003f24070 */
[----:B------:R0:W2:Y:S01]  /*16d80*/  @P0 LDG.E.U16 R32, desc[UR6][R10.64] ;  /* 0x000000060a200981 */ /* 0x0000a2000c1e1500 */
[----:B------:R-:W-:-:S04]  /*16d90*/  IMAD.MOV R7, RZ, RZ, -R7 ;  /* 0x000000ffff077224 */ /* 0x000fc800078e0a07 */
[----:B------:R-:W-:Y:S02]  /*16da0*/  IMAD R8, R2, R7, R8 ;  /* 0x0000000702087224 */ /* 0x000fe400078e0208 */
[----:B------:R-:W-:Y:S01]  /*16db0*/  VIADD R7, R93, 0x3c ;  /* 0x0000003c5d077836 */ /* 0x000fe20000000000 */
[----:B------:R-:W-:Y:S01]  /*16dc0*/  ISETP.GE.AND P4, PT, R12, RZ, PT ;  /* 0x000000ff0c00720c */ /* 0x000fe20003f86270 */
[----:B0-----:R-:W0:Y:S03]  /*16dd0*/  LDC R11, c[0x0][0x3b0] ;  /* 0x0000ec00ff0b7b82 */ /* 0x001e260000000800 */
[----:B------:R-:W-:Y:S01]  /*16de0*/  IABS R10, R7 ;  /* 0x00000007000a7213 */ /* 0x000fe20000000000 */
[----:B------:R-:W-:-:S04]  /*16df0*/  @!P1 IMAD.IADD R6, R6, 0x1, -R2 ;  /* 0x0000000106069824 */ /* 0x000fc800078e0a02 */
[----:B------:R-:W-:Y:S02]  /*16e00*/  IMAD.MOV.U32 R12, RZ, RZ, R10 ;  /* 0x000000ffff0c7224 */ /* 0x000fe400078e000a */
[----:B------:R-:W-:Y:S01]  /*16e10*/  IMAD.MOV.U32 R10, RZ, RZ, R6 ;  /* 0x000000ffff0a7224 */ /* 0x000fe200078e0006 */
[----:B------:R-:W-:Y:S01]  /*16e20*/  ISETP.GT.U32.AND P1, PT, R2, R8, PT ;  /* 0x000000080200720c */ /* 0x000fe20003f24070 */
[----:B------:R-:W-:-:S04]  /*16e30*/  IMAD.HI.U32 R6, R3, R12, RZ ;  /* 0x0000000c03067227 */ /* 0x000fc800078e00ff */
[----:B------:R-:W-:-:S04]  /*16e40*/  IMAD.MOV R6, RZ, RZ, -R6 ;  /* 0x000000ffff067224 */ /* 0x000fc800078e0a06 */
[----:B------:R-:W-:Y:S02]  /*16e50*/  IMAD R6, R2, R6, R12 ;  /* 0x0000000602067224 */ /* 0x000fe400078e020c */
[----:B------:R-:W-:Y:S01]  /*16e60*/  @!P4 IMAD.MOV R10, RZ, RZ, -R10 ;  /* 0x000000ffff0ac224 */ /* 0x000fe200078e0a0a */
[----:B------:R-:W1:Y:S01]  /*16e70*/  LDC R12, c[0x0][0x3b0] ;  /* 0x0000ec00ff0c7b82 */ /* 0x000e620000000800 */
[----:B------:R-:W-:Y:S01]  /*16e80*/  @!P1 IMAD.IADD R8, R8, 0x1, -R2 ;  /* 0x0000000108089824 */ /* 0x000fe200078e0a02 */
[C---:B------:R-:W-:Y:S02]  /*16e90*/  ISETP.GT.U32.AND P4, PT, R2.reuse, R6, PT ;  /* 0x000000060200720c */ /* 0x040fe40003f84070 */
[----:B------:R-:W-:Y:S02]  /*16ea0*/  SEL R10, R5, R10, !P2 ;  /* 0x0000000a050a7207 */ /* 0x000fe40005000000 */
[----:B------:R-:W-:-:S03]  /*16eb0*/  ISETP.GT.U32.AND P5, PT, R2, R8, PT ;  /* 0x000000080200720c */ /* 0x000fc60003fa4070 */
[----:B0-----:R-:W-:-:S05]  /*16ec0*/  IMAD R11, R10, R11, RZ ;  /* 0x0000000b0a0b7224 */ /* 0x001fca00078e02ff */
[----:B------:R-:W-:Y:S01]  /*16ed0*/  LEA R10, P1, R11, R4, 0x1 ;  /* 0x000000040b0a7211 */ /* 0x000fe200078208ff */
[----:B------:R-:W-:-:S03]  /*16ee0*/  @!P4 IMAD.IADD R6, R6, 0x1, -R2 ;  /* 0x000000010606c824 */ /* 0x000fc600078e0a02 */
[----:B------:R-:W-:Y:S01]  /*16ef0*/  LEA.HI.X.SX32 R11, R11, R92, 0x1, P1 ;  /* 0x0000005c0b0b7211 */ /* 0x000fe200008f0eff */
[----:B------:R-:W-:Y:S01]  /*16f00*/  @!P5 IMAD.IADD R8, R8, 0x1, -R2 ;  /* 0x000000010808d824 */ /* 0x000fe200078e0a02 */
[----:B------:R-:W-:Y:S02]  /*16f10*/  ISETP.GE.AND P1, PT, R9, RZ, PT ;  /* 0x000000ff0900720c */ /* 0x000fe40003f26270 */
[----:B------:R-:W-:Y:S01]  /*16f20*/  ISETP.GT.U32.AND P4, PT, R2, R6, PT ;  /* 0x000000060200720c */ /* 0x000fe20003f84070 */
[----:B------:R0:W-:Y:S01]  /*16f30*/  STL [R1+0x16f0], R10 ;  /* 0x0016f00a01007387 */ /* 0x0001e20000100800 */
[----:B------:R-:W-:Y:S02]  /*16f40*/  ISETP.GE.AND P5, PT, R7, RZ, PT ;  /* 0x000000ff0700720c */ /* 0x000fe40003fa6270 */
[----:B------:R-:W4:Y:S01]  /*16f50*/  LDC R7, c[0x0][0x3b0] ;  /* 0x0000ec00ff077b82 */ /* 0x000f220000000800 */
[----:B------:R0:W2:Y:S02]  /*16f60*/  @P0 LDG.E.U16 R41, desc[UR6][R10.64] ;  /* 0x000000060a290981 */ /* 0x0000a4000c1e1500 */
[----:B0-----:R-:W-:-:S06]  /*16f70*/  VIADD R10, R93, 0x3d ;  /* 0x0000003d5d0a7836 */ /* 0x001fcc0000000000 */
[----:B------:R-:W-:Y:S02]  /*16f80*/  @!P4 IMAD.IADD R6, R6, 0x1, -R2 ;  /* 0x000000010606c824 */ /* 0x000fe400078e0a02 */
[----:B------:R-:W-:Y:S01]  /*16f90*/  @!P1 IMAD.MOV R8, RZ, RZ, -R8 ;  /* 0x000000ffff089224 */ /* 0x000fe200078e0a08 */
[----:B------:R-:W-:Y:S01]  /*16fa0*/  IABS R9, R10 ;  /* 0x0000000a00097213 */ /* 0x000fe20000000000 */
[----:B------:R0:W-:Y:S01]  /*16fb0*/  STL [R1+0x16ec], R11 ;  /* 0x0016ec0b01007387 */ /* 0x0001e20000100800 */
[----:B------:R-:W-:-:S03]  /*16fc0*/  @!P5 IMAD.MOV R6, RZ, RZ, -R6 ;  /* 0x000000ffff06d224 */ /* 0x000fc600078e0a06 */
[----:B0-----:R-:W-:Y:S01]  /*16fd0*/  IMAD.MOV.U32 R11, RZ, RZ, R9 ;  /* 0x000000ffff0b7224 */ /* 0x001fe200078e0009 */
[C---:B------:R-:W-:Y:S02]  /*16fe0*/  SEL R9, R5.reuse, R8, !P2 ;  /* 0x0000000805097207 */ /* 0x040fe40005000000 */
[----:B------:R-:W-:Y:S01]  /*16ff0*/  SEL R6, R5, R6, !P2 ;  /* 0x0000000605067207 */ /* 0x000fe20005000000 */
[----:B------:R-:W-:-:S04]  /*17000*/  IMAD.HI.U32 R8, R3, R11, RZ ;  /* 0x0000000b03087227 */ /* 0x000fc800078e00ff */
[----:B-1----:R-:W-:Y:S02]  /*17010*/  IMAD R9, R9, R12, RZ ;  /* 0x0000000c09097224 */ /* 0x002fe400078e02ff */
[----:B------:R-:W-:Y:S02]  /*17020*/  IMAD.MOV R8, RZ, RZ, -R8 ;  /* 0x000000ffff087224 */ /* 0x000fe400078e0a08 */
[----:B----4-:R-:W-:Y:S01]  /*17030*/  IMAD R7, R6, R7, RZ ;  /* 0x0000000706077224 */ /* 0x010fe200078e02ff */
[----:B------:R-:W-:Y:S01]  /*17040*/  LEA R6, P1, R9, R4, 0x1 ;  /* 0x0000000409067211 */ /* 0x000fe200078208ff */
[----:B------:R-:W-:-:S04]  /*17050*/  IMAD R8, R2, R8, R11 ;  /* 0x0000000802087224 */ /* 0x000fc800078e020b */
[----:B------:R0:W-:Y:S01]  /*17060*/  STL [R1+0x16f8], R6 ;  /* 0x0016f80601007387 */ /* 0x0001e20000100800 */
[----:B------:R-:W-:Y:S01]  /*17070*/  @P0 IMAD.MOV.U32 R12, RZ, RZ, R6 ;  /* 0x000000ffff0c0224 */ /* 0x000fe200078e0006 */
[----:B------:R-:W-:Y:S02]  /*17080*/  LEA.HI.X.SX32 R9, R9, R92, 0x1, P1 ;  /* 0x0000005c09097211 */ /* 0x000fe400008f0eff */
[----:B------:R-:W-:Y:S02]  /*17090*/  ISETP.GT.U32.AND P1, PT, R2, R8, PT ;  /* 0x000000080200720c */ /* 0x000fe40003f24070 */
[----:B------:R-:W-:Y:S02]  /*170a0*/  PRMT R57, RZ, 0x7610, R57 ;  /* 0x00007610ff397816 */ /* 0x000fe40000000039 */
[----:B0-----:R-:W-:-:S04]  /*170b0*/  LEA R6, P4, R7, R4, 0x1 ;  /* 0x0000000407067211 */ /* 0x001fc800078808ff */
[----:B------:R-:W-:Y:S01]  /*170c0*/  LEA.HI.X.SX32 R7, R7, R92, 0x1, P4 ;  /* 0x0000005c07077211 */ /* 0x000fe200020f0eff */
[----:B------:R-:W-:Y:S04]  /*170d0*/  STL [R1+0x16f4], R9 ;  /* 0x0016f40901007387 */ /* 0x000fe80000100800 */
[----:B------:R0:W-:Y:S04]  /*170e0*/  STL [R1+0x1700], R6 ;  /* 0x0017000601007387 */ /* 0x0001e80000100800 */
[----:B------:R0:W4:Y:S01]  /*170f0*/  @P0 LDG.E.U16 R57, desc[UR6][R6.64] ;  /* 0x0000000606390981 */ /* 0x000122000c1e1500 */
[----:B------:R-:W-:-:S03]  /*17100*/  @!P1 IMAD.IADD R8, R8, 0x1, -R2 ;  /* 0x0000000108089824 */ /* 0x000fc600078e0a02 */
[----:B------:R1:W-:Y:S01]  /*17110*/  STL [R1+0x16fc], R7 ;  /* 0x0016fc0701007387 */ /* 0x0003e20000100800 */
[----:B0-----:R-:W-:Y:S02]  /*17120*/  VIADD R6, R93, 0x3f ;  /* 0x0000003f5d067836 */ /* 0x001fe40000000000 */
[----:B------:R-:W-:-:S03]  /*17130*/  @P0 IMAD.MOV.U32 R15, RZ, RZ, R13 ;  /* 0x000000ffff0f0224 */ /* 0x000fc600078e000d */
[----:B-1----:R-:W-:Y:S01]  /*17140*/  IABS R7, R6 ;  /* 0x0000000600077213 */ /* 0x002fe20000000000 */
[----:B------:R-:W-:Y:S01]  /*17150*/  @P0 IMAD.MOV.U32 R13, RZ, RZ, R9 ;  /* 0x000000ffff0d0224 */ /* 0x000fe200078e0009 */
[----:B------:R-:W-:-:S03]  /*17160*/  ISETP.GT.U32.AND P1, PT, R2, R8, PT ;  /* 0x000000080200720c */ /* 0x000fc60003f24070 */
[----:B------:R-:W-:Y:S01]  /*17170*/  IMAD.MOV.U32 R9, RZ, RZ, R7 ;  /* 0x000000ffff097224 */ /* 0x000fe200078e0007 */
[----:B------:R-:W-:-:S03]  /*17180*/  PRMT R25, RZ, 0x7610, R25 ;  /* 0x00007610ff197816 */ /* 0x000fc60000000019 */
[----:B------:R-:W-:Y:S01]  /*17190*/  IMAD.HI.U32 R7, R3, R9, RZ ;  /* 0x0000000903077227 */ /* 0x000fe200078e00ff */
[----:B------:R-:W-:Y:S02]  /*171a0*/  ISETP.GE.AND P4, PT, R10, RZ, PT ;  /* 0x000000ff0a00720c */ /* 0x000fe40003f86270 */
[----:B------:R0:W2:Y:S01]  /*171b0*/  @P0 LDG.E.U16 R25, desc[UR6][R14.64] ;  /* 0x000000060e190981 */ /* 0x0000a2000c1e1500 */
[----:B------:R-:W-:Y:S01]  /*171c0*/  IMAD.MOV R7, RZ, RZ, -R7 ;  /* 0x000000ffff077224 */ /* 0x000fe200078e0a07 */
[----:B------:R-:W-:Y:S01]  /*171d0*/  PRMT R48, RZ, 0x7610, R48 ;  /* 0x00007610ff307816 */ /* 0x000fe20000000030 */
[----:B------:R-:W-:Y:S02]  /*171e0*/  @!P1 IMAD.IADD R8, R8, 0x1, -R2 ;  /* 0x0000000108089824 */ /* 0x000fe400078e0a02 */
[----:B------:R-:W-:Y:S02]  /*171f0*/  IMAD R7, R2, R7, R9 ;  /* 0x0000000702077224 */ /* 0x000fe400078e0209 */
[----:B------:R-:W-:Y:S01]  /*17200*/  VIADD R9, R93, 0x37 ;  /* 0x000000375d097836 */ /* 0x000fe20000000000 */
[----:B------:R1:W2:Y:S01]  /*17210*/  @P0 LDG.E.U16 R48, desc[UR6][R12.64] ;  /* 0x000000060c300981 */ /* 0x0002a2000c1e1500 */
[----:B0-----:R-:W0:Y:S01]  /*17220*/  LDC R14, c[0x0][0x3b0] ;  /* 0x0000ec00ff0e7b82 */ /* 0x001e220000000800 */
[----:B------:R-:W-:-:S02]  /*17230*/  IMAD.MOV.U32 R10, RZ, RZ, R8 ;  /* 0x000000ffff0a7224 */ /* 0x000fc400078e0008 */
[----:B------:R-:W-:Y:S01]  /*17240*/  VIADD R8, R93, 0x3e ;  /* 0x0000003e5d087836 */ /* 0x000fe20000000000 */
[----:B-1----:R-:W-:Y:S02]  /*17250*/  IABS R12, R9 ;  /* 0x00000009000c7213 */ /* 0x002fe40000000000 */
[----:B------:R-:W-:-:S03]  /*17260*/  @!P4 IADD3 R10, PT, PT, -R10, RZ, RZ ;  /* 0x000000ff0a0ac210 */ /* 0x000fc60007ffe1ff */
[----:B------:R-:W-:Y:S01]  /*17270*/  IMAD.MOV.U32 R13, RZ, RZ, R12 ;  /* 0x000000ffff0d7224 */ /* 0x000fe200078e000c */
[----:B------:R-:W-:Y:S02]  /*17280*/  SEL R12, R5, R10, !P2 ;  /* 0x0000000a050c7207 */ /* 0x000fe40005000000 */
[----:B------:R-:W-:Y:S01]  /*17290*/  IABS R11, R8 ;  /* 0x00000008000b7213 */ /* 0x000fe20000000000 */
[----:B------:R-:W-:-:S04]  /*172a0*/  IMAD.HI.U32 R10, R3, R13, RZ ;  /* 0x0000000d030a7227 */ /* 0x000fc800078e00ff */
[----:B------:R-:W-:Y:S02]  /*172b0*/  IMAD.MOV R10, RZ, RZ, -R10 ;  /* 0x000000ffff0a7224 */ /* 0x000fe400078e0a0a */
[----:B------:R-:W-:-:S04]  /*172c0*/  IMAD.HI.U32 R3, R3, R11, RZ ;  /* 0x0000000b03037227 */ /* 0x000fc800078e00ff */
[----:B------:R-:W-:Y:S02]  /*172d0*/  IMAD R10, R2, R10, R13 ;  /* 0x0000000a020a7224 */ /* 0x000fe400078e020d */
[----:B0-----:R-:W-:Y:S02]  /*172e0*/  IMAD R12, R12, R14, RZ ;  /* 0x0000000e0c0c7224 */ /* 0x001fe400078e02ff */
[----:B------:R-:W-:Y:S01]  /*172f0*/  IMAD.MOV R3, RZ, RZ, -R3 ;  /* 0x000000ffff037224 */ /* 0x000fe200078e0a03 */
[C---:B------:R-:W-:Y:S02]  /*17300*/  ISETP.GT.U32.AND P4, PT, R2.reuse, R7, PT ;  /* 0x000000070200720c */ /* 0x040fe40003f84070 */
[C---:B------:R-:W-:Y:S01]  /*17310*/  ISETP.GT.U32.AND P5, PT, R2.reuse, R10, PT ;  /* 0x0000000a0200720c */ /* 0x040fe20003fa4070 */
[----:B------:R-:W-:Y:S01]  /*17320*/  IMAD R3, R2, R3, R11 ;  /* 0x0000000302037224 */ /* 0x000fe200078e020b */
[----:B------:R-:W-:-:S04]  /*17330*/  LEA R11, P1, R12, R4, 0x1 ;  /* 0x000000040c0b7211 */ /* 0x000fc800078208ff */
[----:B------:R-:W-:Y:S02]  /*17340*/  LEA.HI.X.SX32 R12, R12, R92, 0x1, P1 ;  /* 0x0000005c0c0c7211 */ /* 0x000fe400008f0eff */
[----:B------:R-:W-:-:S03]  /*17350*/  ISETP.GT.U32.AND P1, PT, R2, R3, PT ;  /* 0x000000030200720c */ /* 0x000fc60003f24070 */
[--C-:B------:R-:W-:Y:S02]  /*17360*/  @!P4 IMAD.IADD R7, R7, 0x1, -R2.reuse ;  /* 0x000000010707c824 */ /* 0x100fe400078e0a02 */
[----:B------:R-:W-:-:S03]  /*17370*/  @!P5 IMAD.IADD R10, R10, 0x1, -R2 ;  /* 0x000000010a0ad824 */ /* 0x000fc600078e0a02 */
[C---:B------:R-:W-:Y:S02]  /*17380*/  ISETP.GT.U32.AND P5, PT, R2.reuse, R7, PT ;  /* 0x000000070200720c */ /* 0x040fe40003fa4070 */
[----:B------:R-:W-:-:S03]  /*17390*/  ISETP.GT.U32.AND P4, PT, R2, R10, PT ;  /* 0x0000000a0200720c */ /* 0x000fc60003f84070 */
[----:B------:R-:W-:-:S05]  /*173a0*/  @!P1 IMAD.IADD R3, R3, 0x1, -R2 ;  /* 0x0000000103039824 */ /* 0x000fca00078e0a02 */
[----:B------:R-:W-:-:S03]  /*173b0*/  ISETP.GT.U32.AND P1, PT, R2, R3, PT ;  /* 0x000000030200720c */ /* 0x000fc60003f24070 */
[--C-:B------:R-:W-:Y:S01]  /*173c0*/  @!P5 IMAD.IADD R7, R7, 0x1, -R2.reuse ;  /* 0x000000010707d824 */ /* 0x100fe200078e0a02 */
[----:B------:R-:W-:Y:S01]  /*173d0*/  ISETP.GE.AND P5, PT, R9, RZ, PT ;  /* 0x000000ff0900720c */ /* 0x000fe20003fa6270 */
[--C-:B------:R-:W-:Y:S01]  /*173e0*/  @!P4 IMAD.IADD R10, R10, 0x1, -R2.reuse ;  /* 0x000000010a0ac824 */ /* 0x100fe200078e0a02 */
[----:B------:R-:W-:Y:S01]  /*173f0*/  ISETP.GE.AND P4, PT, R8, RZ, PT ;  /* 0x000000ff0800720c */ /* 0x000fe20003f86270 */
[----:B------:R-:W0:Y:S06]  /*17400*/  LDC R9, c[0x0][0x3b0] ;  /* 0x0000ec00ff097b82 */ /* 0x000e2c0000000800 */
[----:B------:R-:W-:Y:S01]  /*17410*/  @!P1 IMAD.IADD R3, R3, 0x1, -R2 ;  /* 0x0000000103039824 */ /* 0x000fe200078e0a02 */
[----:B------:R-:W-:-:S02]  /*17420*/  ISETP.GE.AND P1, PT, R6, RZ, PT ;  /* 0x000000ff0600720c */ /* 0x000fc40003f26270 */
[----:B------:R-:W1:Y:S01]  /*17430*/  LDC R6, c[0x0][0x3b0] ;  /* 0x0000ec00ff067b82 */ /* 0x000e620000000800 */
[----:B------:R-:W-:Y:S02]  /*17440*/  IMAD.MOV.U32 R2, RZ, RZ, R3 ;  /* 0x000000ffff027224 */ /* 0x000fe400078e0003 */
[----:B------:R-:W-:Y:S02]  /*17450*/  IMAD.MOV.U32 R3, RZ, RZ, R7 ;  /* 0x000000ffff037224 */ /* 0x000fe400078e0007 */
[----:B------:R-:W-:-:S03]  /*17460*/  @!P4 IMAD.MOV R2, RZ, RZ, -R2 ;  /* 0x000000ffff02c224 */ /* 0x000fc600078e0a02 */
[----:B------:R-:W3:Y:S02]  /*17470*/  LDC R7, c[0x0][0x3b0] ;  /* 0x0000ec00ff077b82 */ /* 0x000ee40000000800 */
[C---:B------:R-:W-:Y:S01]  /*17480*/  SEL R8, R5.reuse, R2, !P2 ;  /* 0x0000000205087207 */ /* 0x040fe20005000000 */
[----:B------:R-:W-:Y:S01]  /*17490*/  IMAD.MOV.U32 R2, RZ, RZ, R10 ;  /* 0x000000ffff027224 */ /* 0x000fe200078e000a */
[----:B------:R-:W1:Y:S01]  /*174a0*/  S2R R90, SR_TID.X ;  /* 0x00000000005a7919 */ /* 0x000e620000002100 */
[----:B------:R-:W-:Y:S02]  /*174b0*/  @!P1 IMAD.MOV R3, RZ, RZ, -R3 ;  /* 0x000000ffff039224 */ /* 0x000fe400078e0a03 */
[----:B------:R-:W-:Y:S02]  /*174c0*/  @!P5 IMAD.MOV R2, RZ, RZ, -R2 ;  /* 0x000000ffff02d224 */ /* 0x000fe400078e0a02 */
[----:B0-----:R-:W-:Y:S01]  /*174d0*/  IMAD R8, R8, R9, RZ ;  /* 0x0000000908087224 */ /* 0x001fe200078e02ff */
[----:B------:R-:W-:-:S02]  /*174e0*/  SEL R3, R5, R3, !P2 ;  /* 0x0000000305037207 */ /* 0x000fc40005000000 */
[----:B------:R-:W-:Y:S02]  /*174f0*/  SEL R5, R5, R2, !P2 ;  /* 0x0000000205057207 */ /* 0x000fe40005000000 */
[C---:B------:R-:W-:Y:S01]  /*17500*/  LEA R2, P1, R8.reuse, R4, 0x1 ;  /* 0x0000000408027211 */ /* 0x040fe200078208ff */
[----:B-1----:R-:W-:Y:S01]  /*17510*/  IMAD R6, R3, R6, RZ ;  /* 0x0000000603067224 */ /* 0x002fe200078e02ff */
[----:B---3--:R-:W-:Y:S02]  /*17520*/  PRMT R73, RZ, 0x7610, R73 ;  /* 0x00007610ff497816 */ /* 0x008fe40000000049 */
[----:B------:R-:W-:Y:S01]  /*17530*/  LEA.HI.X.SX32 R3, R8, R92, 0x1, P1 ;  /* 0x0000005c08037211 */ /* 0x000fe200008f0eff */
[----:B------:R-:W-:Y:S04]  /*17540*/  STL [R1+0x1520], R11 ;  /* 0x0015200b01007387 */ /* 0x000fe80000100800 */
[----:B------:R-:W-:Y:S01]  /*17550*/  STL [R1+0x151c], R12 ;  /* 0x00151c0c01007387 */ /* 0x000fe20000100800 */
[----:B------:R-:W-:-:S03]  /*17560*/  IMAD R5, R5, R7, RZ ;  /* 0x0000000705057224 */ /* 0x000fc600078e02ff */
[----:B------:R-:W3:Y:S04]  /*17570*/  LDL R8, [R1+0x14a4] ;  /* 0x0014a40001087983 */ /* 0x000ee80000100800 */
[----:B------:R0:W-:Y:S04]  /*17580*/  STL [R1+0x1510], R2 ;  /* 0x0015100201007387 */ /* 0x0001e80000100800 */
[----:B------:R0:W2:Y:S01]  /*17590*/  @P0 LDG.E.U16 R73, desc[UR6][R2.64] ;  /* 0x0000000602490981 */ /* 0x0000a2000c1e1500 */
[----:B------:R-:W-:-:S03]  /*175a0*/  PRMT R74, RZ, 0x7610, R74 ;  /* 0x00007610ff4a7816 */ /* 0x000fc6000000004a */
[----:B------:R1:W-:Y:S01]  /*175b0*/  STL [R1+0x150c], R3 ;  /* 0x00150c0301007387 */ /* 0x0003e20000100800 */
[----:B0-----:R-:W-:-:S04]  /*175c0*/  LEA R2, P1, R6, R4, 0x1 ;  /* 0x0000000406027211 */ /* 0x001fc800078208ff */
[----:B-1----:R-:W-:Y:S02]  /*175d0*/  LEA.HI.X.SX32 R3, R6, R92, 0x1, P1 ;  /* 0x0000005c06037211 */ /* 0x002fe400008f0eff */
[----:B------:R-:W-:Y:S01]  /*175e0*/  LEA R4, P1, R5, R4, 0x1 ;  /* 0x0000000405047211 */ /* 0x000fe200078208ff */
[----:B------:R-:W-:Y:S01]  /*175f0*/  @P0 IMAD.MOV.U32 R13, RZ, RZ, R12 ;  /* 0x000000ffff0d0224 */ /* 0x000fe200078e000c */
[----:B------:R-:W-:Y:S01]  /*17600*/  PRMT R64, RZ, 0x7610, R64 ;  /* 0x00007610ff407816 */ /* 0x000fe20000000040 */
[----:B------:R0:W-:Y:S01]  /*17610*/  STL [R1+0x1518], R2 ;  /* 0x0015180201007387 */ /* 0x0001e20000100800 */
[----:B------:R-:W-:-:S03]  /*17620*/  @P0 IMAD.MOV.U32 R12, RZ, RZ, R11 ;  /* 0x000000ffff0c0224 */ /* 0x000fc600078e000b */
[----:B------:R0:W2:Y:S01]  /*17630*/  @P0 LDG.E.U16 R74, desc[UR6][R2.64] ;  /* 0x00000006024a0981 */ /* 0x0000a2000c1e1500 */
[----:B------:R-:W-:-:S03]  /*17640*/  PRMT R47, RZ, 0x7610, R47 ;  /* 0x00007610ff2f7816 */ /* 0x000fc6000000002f */
[----:B------:R1:W-:Y:S04]  /*17650*/  STL [R1+0x1514], R3 ;  /* 0x0015140301007387 */ /* 0x0003e80000100800 */
[----:B------:R1:W2:Y:S01]  /*17660*/  @P0 LDG.E.U16 R64, desc[UR6][R12.64] ;  /* 0x000000060c400981 */ /* 0x0002a2000c1e1500 */
[----:B0-----:R-:W-:-:S03]  /*17670*/  LEA.HI.X.SX32 R2, R5, R92, 0x1, P1 ;  /* 0x0000005c05027211 */ /* 0x001fc600008f0eff */
[----:B------:R-:W-:Y:S04]  /*17680*/  STL [R1+0x1508], R4 ;  /* 0x0015080401007387 */ /* 0x000fe80000100800 */
[----:B------:R0:W-:Y:S01]  /*17690*/  STL [R1+0x1504], R2 ;  /* 0x0015040201007387 */ /* 0x0001e20000100800 */
[----:B-1----:R-:W-:-:S03]  /*176a0*/  IMAD.SHL.U32 R13, R90, 0x2, RZ ;  /* 0x000000025a0d7824 */ /* 0x002fc600078e00ff */
[----:B------:R-:W2:Y:S01]  /*176b0*/  LDL.LU R15, [R1+0x13ac] ;  /* 0x0013ac00010f7983 */ /* 0x000ea20000300800 */
[----:B------:R-:W-:Y:S01]  /*176c0*/  PRMT R92, RZ, 0x7610, R92 ;  /* 0x00007610ff5c7816 */ /* 0x000fe2000000005c */
[----:B------:R-:W-:Y:S02]  /*176d0*/  @P0 IMAD.MOV.U32 R3, RZ, RZ, R2 ;  /* 0x000000ffff030224 */ /* 0x000fe400078e0002 */
[----:B------:R-:W4:Y:S01]  /*176e0*/  LDL.LU R11, [R1+0x13a8] ;  /* 0x0013a800010b7983 */ /* 0x000f220000300800 */
[----:B------:R-:W-:Y:S01]  /*176f0*/  LOP3.LUT R12, R90, 0x40, RZ, 0xc0, !PT ;  /* 0x000000405a0c7812 */ /* 0x000fe200078ec0ff */
[----:B0-----:R-:W-:Y:S02]  /*17700*/  @P0 IMAD.MOV.U32 R2, RZ, RZ, R4 ;  /* 0x000000ffff020224 */ /* 0x001fe400078e0004 */
[----:B------:R-:W4:Y:S01]  /*17710*/  LDL.LU R10, [R1+0x13a4] ;  /* 0x0013a400010a7983 */ /* 0x000f220000300800 */
[----:B------:R-:W-:-:S03]  /*17720*/  LOP3.LUT R13, R13, 0x7e, RZ, 0xc0, !PT ;  /* 0x0000007e0d0d7812 */ /* 0x000fc600078ec0ff */
[----:B------:R-:W4:Y:S04]  /*17730*/  @P0 LDG.E.U16 R47, desc[UR6][R82.64] ;  /* 0x00000006522f0981 */ /* 0x000f28000c1e1500 */
[----:B------:R-:W4:Y:S04]  /*17740*/  LDL.LU R14, [R1+0x13a0] ;  /* 0x0013a000010e7983 */ /* 0x000f280000300800 */
[----:B------:R0:W4:Y:S04]  /*17750*/  @P0 LDG.E.U16 R92, desc[UR6][R2.64] ;  /* 0x00000006025c0981 */ /* 0x000128000c1e1500 */
[----:B------:R-:W4:Y:S04]  /*17760*/  LDL.LU R83, [R1+0x139c] ;  /* 0x00139c0001537983 */ /* 0x000f280000300800 */
[----:B------:R-:W4:Y:S04]  /*17770*/  LDL.LU R82, [R1+0x1398] ;  /* 0x0013980001527983 */ /* 0x000f280000300800 */
[----:B------:R-:W4:Y:S01]  /*17780*/  LDL.LU R85, [R1+0x1394] ;  /* 0x0013940001557983 */ /* 0x000f220000300800 */
[----:B0-----:R-:W-:-:S03]  /*17790*/  IMAD R2, R12, 0x80, R13 ;  /* 0x000000800c027824 */ /* 0x001fc600078e020d */
[----:B------:R-:W4:Y:S04]  /*177a0*/  LDL.LU R84, [R1+0x1390] ;  /* 0x0013900001547983 */ /* 0x000f280000300800 */
[----:B------:R-:W4:Y:S04]  /*177b0*/  LDL.LU R87, [R1+0x138c] ;  /* 0x00138c0001577983 */ /* 0x000f280000300800 */
[----:B------:R-:W4:Y:S04]  /*177c0*/  LDL.LU R86, [R1+0x1388] ;  /* 0x0013880001567983 */ /* 0x000f280000300800 */
[----:B------:R-:W4:Y:S04]  /*177d0*/  LDL.LU R89, [R1+0x1384] ;  /* 0x0013840001597983 */ /* 0x000f280000300800 */
[----:B------:R-:W4:Y:S01]  /*177e0*/  LDL.LU R12, [R1+0x1380] ;  /* 0x00138000010c7983 */ /* 0x000f220000300800 */
[----:B------:R-:W-:-:S02]  /*177f0*/  LOP3.LUT R65, R0, 0x60, RZ, 0x3c, !PT ;  /* 0x0000006000417812 */ /* 0x000fc400078e3cff */
[----:B------:R-:W-:Y:S01]  /*17800*/  PRMT R55, RZ, 0x7610, R55 ;  /* 0x00007610ff377816 */ /* 0x000fe20000000037 */
[----:B------:R-:W4:Y:S01]  /*17810*/  LDL.LU R88, [R1+0x137c] ;  /* 0x00137c0001587983 */ /* 0x000f220000300800 */
[----:B------:R-:W-:-:S04]  /*17820*/  SHF.R.U32.HI R90, RZ, 0x5, R90 ;  /* 0x00000005ff5a7819 */ /* 0x000fc8000001165a */
[----:B------:R-:W4:Y:S01]  /*17830*/  @P0 LDG.E.U16 R55, desc[UR6][R16.64] ;  /* 0x0000000610370981 */ /* 0x000f22000c1e1500 */
[----:B------:R-:W-:-:S03]  /*17840*/  ISETP.NE.U32.AND P0, PT, R90, RZ, PT ;  /* 0x000000ff5a00720c */ /* 0x000fc60003f05070 */
[----:B------:R-:W4:Y:S04]  /*17850*/  LDL.LU R90, [R1+0x1378] ;  /* 0x00137800015a7983 */ /* 0x000f280000300800 */
[----:B------:R-:W4:Y:S01]  /*17860*/  LDL.LU R13, [R1+0x1374] ;  /* 0x00137400010d7983 */ /* 0x000f220000300800 */
[----:B---3--:R-:W-:-:S05]  /*17870*/  VIADD R3, R8, 0x20000 ;  /* 0x0002000008037836 */ /* 0x008fca0000000000 */
[----:B------:R-:W-:Y:S01]  /*17880*/  SHF.R.U32.HI R4, RZ, 0x4, R3 ;  /* 0x00000004ff047819 */ /* 0x000fe20000011603 */
[----:B------:R-:W-:-:S03]  /*17890*/  VIADD R3, R8, 0x44000 ;  /* 0x0004400008037836 */ /* 0x000fc60000000000 */
[----:B------:R-:W-:Y:S02]  /*178a0*/  SGXT.U32 R5, R4, 0xe ;  /* 0x0000000e0405781a */ /* 0x000fe40000000000 */
[----:B------:R-:W-:-:S04]  /*178b0*/  SHF.R.U32.HI R3, RZ, 0x4, R3 ;  /* 0x00000004ff037819 */ /* 0x000fc80000011603 */
[----:B------:R-:W-:Y:S02]  /*178c0*/  SGXT.U32 R4, R3, 0xe ;  /* 0x0000000e0304781a */ /* 0x000fe40000000000 */
[----:B------:R-:W-:-:S04]  /*178d0*/  IADD3 R3, P1, PT, R5, 0x4000080, RZ ;  /* 0x0400008005037810 */ /* 0x000fc80007f3e0ff */
[----:B------:R-:W-:Y:S02]  /*178e0*/  R2UR UR8, R3 ;  /* 0x00000000030872ca */ /* 0x000fe400000e0000 */
[----:B------:R-:W-:Y:S01]  /*178f0*/  IADD3 R3, P2, PT, R4, 0x2, RZ ;  /* 0x0000000204037810 */ /* 0x000fe20007f5e0ff */
[----:B------:R0:W-:Y:S03]  /*17900*/  STL [R1+0xecc], R5 ;  /* 0x000ecc0501007387 */ /* 0x0001e60000100800 */
[----:B------:R-:W-:Y:S01]  /*17910*/  R2UR UR10, R3 ;  /* 0x00000000030a72ca */ /* 0x000fe200000e0000 */
[----:B------:R-:W-:Y:S01]  /*17920*/  IMAD.MOV.U32 R3, RZ, RZ, RZ ;  /* 0x000000ffff037224 */ /* 0x000fe200078e00ff */
[----:B------:R1:W-:Y:S01]  /*17930*/  STL [R1+0xec8], R4 ;  /* 0x000ec80401007387 */ /* 0x0003e20000100800 */
[----:B0-----:R-:W-:-:S03]  /*17940*/  IMAD.MOV.U32 R5, RZ, RZ, RZ ;  /* 0x000000ffff057224 */ /* 0x001fc600078e00ff */
[----:B--2---:R-:W-:Y:S04]  /*17950*/  STS.U16 [R65+UR76+0x9300], R15 ;  /* 0x0093000f41007988 */ /* 0x004fe8000800044c */
        /* <DEDUP_REMOVED lines=10> */
[----:B------:R0:W-:Y:S01]  /*17a00*/  STS.U16 [R65+UR76+0x1f00], R12 ;  /* 0x001f000c41007988 */ /* 0x0001e2000800044c */
[----:B-1----:R-:W-:-:S02]  /*17a10*/  IADD3.X R4, PT, PT, R3, 0x40004040, RZ, P1, !PT ;  /* 0x4000404003047810 */ /* 0x002fc40000ffe4ff */
[----:B------:R-:W-:Y:S01]  /*17a20*/  IADD3.X R3, PT, PT, R5, 0x40004040, RZ, P2, !PT ;  /* 0x4000404005037810 */ /* 0x000fe200017fe4ff */
[----:B0-----:R-:W2:Y:S04]  /*17a30*/  LDL.LU R12, [R1+0x1370] ;  /* 0x00137000010c7983 */ /* 0x001ea80000300800 */
[----:B------:R-:W3:Y:S04]  /*17a40*/  LDL.LU R58, [R1+0x136c] ;  /* 0x00136c00013a7983 */ /* 0x000ee80000300800 */
[----:B------:R-:W4:Y:S04]  /*17a50*/  LDL.LU R49, [R1+0x1368] ;  /* 0x0013680001317983 */ /* 0x000f280000300800 */
[----:B------:R-:W4:Y:S04]  /*17a60*/  LDL.LU R42, [R1+0x1364] ;  /* 0x00136400012a7983 */ /* 0x000f280000300800 */
[----:B------:R-:W4:Y:S01]  /*17a70*/  LDL.LU R33, [R1+0x1360] ;  /* 0x0013600001217983 */ /* 0x000f220000300800 */
[----:B------:R-:W-:-:S03]  /*17a80*/  R2UR UR9, R4 ;  /* 0x00000000040972ca */ /* 0x000fc600000e0000 */
        /* <DEDUP_REMOVED lines=37> */
[----:B------:R0:W-:Y:S04]  /*17ce0*/  STS.U16 [R65+UR76+0xa700], R26 ;  /* 0x00a7001a41007988 */ /* 0x0001e8000800044c */
[----:B-1----:R-:W2:Y:S04]  /*17cf0*/  LDL.LU R33, [R1+0x1498] ;  /* 0x0014980001217983 */ /* 0x002ea80000300800 */
        /* <DEDUP_REMOVED lines=28> */
[----:B0-----:R-:W2:Y:S04]  /*17ec0*/  LDL.LU R14, [R1+0x1458] ;  /* 0x00145800010e7983 */ /* 0x001ea80000300800 */
[----:B------:R0:W-:Y:S04]  /*17ed0*/  STS.U16 [R65+UR76+0x3700], R83 ;  /* 0x0037005341007988 */ /* 0x0001e8000800044c */
[----:B------:R1:W-:Y:S04]  /*17ee0*/  STS.U16 [R65+UR76+0xb700], R82 ;  /* 0x00b7005241007988 */ /* 0x0003e8000800044c */
[----:B------:R1:W-:Y:S04]  /*17ef0*/  STS.U16 [R65+UR76+0x13700], R85 ;  /* 0x0137005541007988 */ /* 0x0003e8000800044c */
[----:B0-----:R-:W2:Y:S04]  /*17f00*/  LDL.LU R83, [R1+0x1454] ;  /* 0x0014540001537983 */ /* 0x001ea80000300800 */
[----:B-1----:R-:W2:Y:S01]  /*17f10*/  LDL.LU R82, [R1+0x1450] ;  /* 0x0014500001527983 */ /* 0x002ea20000300800 */
[----:B------:R-:W-:-:S03]  /*17f20*/  R2UR UR11, R3 ;  /* 0x00000000030b72ca */ /* 0x000fc600000e0000 */
[----:B------:R0:W-:Y:S04]  /*17f30*/  STS.U16 [R65+UR76+0x1b700], R84 ;  /* 0x01b7005441007988 */ /* 0x0001e8000800044c */
[----:B------:R-:W2:Y:S01]  /*17f40*/  LDL.LU R85, [R1+0x144c] ;  /* 0x00144c0001557983 */ /* 0x000ea20000300800 */
[----:B------:R-:W-:-:S03]  /*17f50*/  LOP3.LUT R3, R0, 0x70, RZ, 0x3c, !PT ;  /* 0x0000007000037812 */ /* 0x000fc600078e3cff */
        /* <DEDUP_REMOVED lines=13> */
[----:B---3--:R0:W-:Y:S04]  /*18030*/  STS.U16 [R65+UR76+0x13f00], R12 ;  /* 0x013f000c41007988 */ /* 0x0081e8000800044c */
[----:B----4-:R1:W-:Y:S04]  /*18040*/  STS.U16 [R65+UR76+0x1bf00], R58 ;  /* 0x01bf003a41007988 */ /* 0x0103e8000800044c */
[----:B0-----:R-:W3:Y:S04]  /*18050*/  LDL.LU R12, [R1+0x142c] ;  /* 0x00142c00010c7983 */ /* 0x001ee80000300800 */
[----:B--2---:R0:W-:Y:S04]  /*18060*/  STS.U16 [R3+UR76+0x380], R49 ;  /* 0x0003803103007988 */ /* 0x0041e8000800044c */
[----:B-1----:R-:W2:Y:S04]  /*18070*/  LDL.LU R65, [R1+0x1428] ;  /* 0x0014280001417983 */ /* 0x002ea80000300800 */
        /* <DEDUP_REMOVED lines=10> */
[----:B------:R-:W-:Y:S04]  /*18120*/  STS.U16 [R3+UR76+0x10780], R5 ;  /* 0x0107800503007988 */ /* 0x000fe8000800044c */
[----:B-1----:R-:W4:Y:S04]  /*18130*/  LDL.LU R18, [R1+0x1410] ;  /* 0x0014100001127983 */ /* 0x002f280000300800 */
[----:B------:R-:W-:Y:S04]  /*18140*/  STS.U16 [R3+UR76+0x18780], R4 ;  /* 0x0187800403007988 */ /* 0x000fe8000800044c */
[----:B------:R-:W4:Y:S04]  /*18150*/  LDL.LU R91, [R1+0x140c] ;  /* 0x00140c00015b7983 */ /* 0x000f280000300800 */
[----:B------:R0:W-:Y:S04]  /*18160*/  STS.U16 [R3+UR76+0xb80], R17 ;  /* 0x000b801103007988 */ /* 0x0001e8000800044c */
[----:B------:R-:W-:Y:S04]  /*18170*/  STS.U16 [R3+UR76+0x8b80], R7 ;  /* 0x008b800703007988 */ /* 0x000fe8000800044c */
[----:B0-----:R-:W4:Y:S04]  /*18180*/  LDL.LU R17, [R1+0x1408] ;  /* 0x0014080001117983 */ /* 0x001f280000300800 */
[----:B------:R-:W-:Y:S04]  /*18190*/  STS.U16 [R3+UR76+0x10b80], R6 ;  /* 0x010b800603007988 */ /* 0x000fe8000800044c */
[----:B------:R-:W4:Y:S04]  /*181a0*/  LDL.LU R4, [R1+0x1404] ;  /* 0x0014040001047983 */ /* 0x000f280000300800 */
[----:B------:R0:W-:Y:S04]  /*181b0*/  STS.U16 [R3+UR76+0x18b80], R16 ;  /* 0x018b801003007988 */ /* 0x0001e8000800044c */
[----:B------:R-:W4:Y:S04]  /*181c0*/  LDL.LU R5, [R1+0x1400] ;  /* 0x0014000001057983 */ /* 0x000f280000300800 */
        /* <DEDUP_REMOVED lines=12> */
[----:B0-----:R-:W4:Y:S04]  /*18290*/  LDL.LU R14, [R1+0x13e4] ;  /* 0x0013e400010e7983 */ /* 0x001f280000300800 */
[----:B------:R-:W-:Y:S04]  /*182a0*/  STS.U16 [R3+UR76+0x11380], R83 ;  /* 0x0113805303007988 */ /* 0x000fe8000800044c */
[----:B------:R-:W4:Y:S04]  /*182b0*/  LDL.LU R10, [R1+0x13e0] ;  /* 0x0013e000010a7983 */ /* 0x000f280000300800 */
[----:B------:R0:W-:Y:S04]  /*182c0*/  STS.U16 [R3+UR76+0x19380], R82 ;  /* 0x0193805203007988 */ /* 0x0001e8000800044c */
[----:B------:R-:W4:Y:S04]  /*182d0*/  LDL.LU R11, [R1+0x13dc] ;  /* 0x0013dc00010b7983 */ /* 0x000f280000300800 */
[----:B------:R-:W-:Y:S04]  /*182e0*/  STS.U16 [R3+UR76+0x1780], R85 ;  /* 0x0017805503007988 */ /* 0x000fe8000800044c */
[----:B0-----:R-:W4:Y:S04]  /*182f0*/  LDL.LU R82, [R1+0x13d8] ;  /* 0x0013d80001527983 */ /* 0x001f280000300800 */
        /* <DEDUP_REMOVED lines=10> */
[----:B------:R1:W-:Y:S04]  /*183a0*/  STS.U16 [R3+UR76+0x11b80], R90 ;  /* 0x011b805a03007988 */ /* 0x0003e8000800044c */
[----:B0-----:R-:W4:Y:S04]  /*183b0*/  LDL.LU R88, [R1+0x13c0] ;  /* 0x0013c00001587983 */ /* 0x001f280000300800 */
[----:B------:R-:W-:Y:S04]  /*183c0*/  STS.U16 [R3+UR76+0x19b80], R13 ;  /* 0x019b800d03007988 */ /* 0x000fe8000800044c */
[----:B------:R-:W4:Y:S04]  /*183d0*/  LDL.LU R89, [R1+0x13bc] ;  /* 0x0013bc0001597983 */ /* 0x000f280000300800 */
[----:B-1----:R-:W4:Y:S04]  /*183e0*/  LDL.LU R90, [R1+0x13b8] ;  /* 0x0013b800015a7983 */ /* 0x002f280000300800 */
[----:B---3--:R0:W-:Y:S04]  /*183f0*/  STS.U16 [R3+UR76+0x1f80], R12 ;  /* 0x001f800c03007988 */ /* 0x0081e8000800044c */
[----:B--2---:R1:W-:Y:S04]  /*18400*/  STS.U16 [R3+UR76+0x9f80], R65 ;  /* 0x009f804103007988 */ /* 0x0043e8000800044c */
[----:B0-----:R-:W2:Y:S04]  /*18410*/  LDL.LU R12, [R1+0x13b4] ;  /* 0x0013b400010c7983 */ /* 0x001ea80000300800 */
[----:B------:R-:W3:Y:S04]  /*18420*/  LDL.LU R13, [R1+0x13b0] ;  /* 0x0013b000010d7983 */ /* 0x000ee80000300800 */
[----:B-1----:R-:W3:Y:S04]  /*18430*/  LDL.LU R65, [R1+0x20d0] ;  /* 0x0020d00001417983 */ /* 0x002ee80000300800 */
[----:B----4-:R0:W-:Y:S04]  /*18440*/  STS.U16 [R3+UR76+0x11f80], R58 ;  /* 0x011f803a03007988 */ /* 0x0101e8000800044c */
[----:B------:R1:W-:Y:S04]  /*18450*/  STS.U16 [R3+UR76+0x19f80], R49 ;  /* 0x019f803103007988 */ /* 0x0003e8000800044c */
[----:B------:R4:W-:Y:S04]  /*18460*/  STS.U16 [R3+UR76+0x2380], R42 ;  /* 0x0023802a03007988 */ /* 0x0009e8000800044c */
        /* <DEDUP_REMOVED lines=11> */
[----:B0-----:R0:W5:Y:S04]  /*18520*/  LDL.LU R91, [R1+0x20b4] ;  /* 0x0020b400015b7983 */ /* 0x0011680000300800 */
[----:B------:R0:W-:Y:S04]  /*18530*/  STS.U16 [R3+UR76+0x12780], R4 ;  /* 0x0127800403007988 */ /* 0x0001e8000800044c */
[----:B-1----:R-:W4:Y:S04]  /*18540*/  LDL.LU R17, [R1+0x20b0] ;  /* 0x0020b00001117983 */ /* 0x002f280000300800 */
[----:B------:R1:W-:Y:S04]  /*18550*/  STS.U16 [R3+UR76+0x1a780], R5 ;  /* 0x01a7800503007988 */ /* 0x0003e8000800044c */
[----:B0-----:R0:W5:Y:S04]  /*18560*/  LDL.LU R4, [R1+0x20ac] ;  /* 0x0020ac0001047983 */ /* 0x0011680000300800 */
[----:B------:R0:W-:Y:S04]  /*18570*/  STS.U16 [R3+UR76+0x2b80], R16 ;  /* 0x002b801003007988 */ /* 0x0001e8000800044c */
[----:B-1----:R1:W5:Y:S04]  /*18580*/  LDL.LU R5, [R1+0x20a8] ;  /* 0x0020a80001057983 */ /* 0x0023680000300800 */
[----:B------:R1:W-:Y:S04]  /*18590*/  STS.U16 [R3+UR76+0xab80], R6 ;  /* 0x00ab800603007988 */ /* 0x0003e8000800044c */
[----:B0-----:R-:W4:Y:S04]  /*185a0*/  LDL.LU R16, [R1+0x20a4] ;  /* 0x0020a40001107983 */ /* 0x001f280000300800 */
[----:B------:R0:W-:Y:S04]  /*185b0*/  STS.U16 [R3+UR76+0x12b80], R7 ;  /* 0x012b800703007988 */ /* 0x0001e8000800044c */
[----:B-1----:R1:W5:Y:S04]  /*185c0*/  LDL.LU R6, [R1+0x20a0] ;  /* 0x0020a00001067983 */ /* 0x0023680000300800 */
        /* <DEDUP_REMOVED lines=8> */
[----:B0-----:R-:W4:Y:S04]  /*18650*/  LDL.LU R14, [R1+0x208c] ;  /* 0x00208c00010e7983 */ /* 0x001f280000300800 */
[----:B------:R0:W-:Y:S04]  /*18660*/  STS.U16 [R3+UR76+0x1af80], R10 ;  /* 0x01af800a03007988 */ /* 0x0001e8000800044c */
[----:B------:R1:W-:Y:S04]  /*18670*/  STS.U16 [R3+UR76+0x3380], R11 ;  /* 0x0033800b03007988 */ /* 0x0003e8000800044c */
[----:B------:R1:W-:Y:S04]  /*18680*/  STS.U16 [R3+UR76+0xb380], R82 ;  /* 0x00b3805203007988 */ /* 0x0003e8000800044c */
[----:B0-----:R0:W5:Y:S04]  /*18690*/  LDL.LU R10, [R1+0x2088] ;  /* 0x00208800010a7983 */ /* 0x0011680000300800 */
[----:B------:R0:W-:Y:S04]  /*186a0*/  STS.U16 [R3+UR76+0x13380], R83 ;  /* 0x0133805303007988 */ /* 0x0001e8000800044c */
[----:B-1----:R1:W5:Y:S04]  /*186b0*/  LDL.LU R11, [R1+0x2084] ;  /* 0x00208400010b7983 */ /* 0x0023680000300800 */
[----:B------:R0:W-:Y:S04]  /*186c0*/  STS.U16 [R3+UR76+0x1b380], R84 ;  /* 0x01b3805403007988 */ /* 0x0001e8000800044c */
[----:B------:R1:W5:Y:S04]  /*186d0*/  LDL.LU R82, [R1+0x2080] ;  /* 0x0020800001527983 */ /* 0x0003680000300800 */
[----:B------:R1:W-:Y:S04]  /*186e0*/  STS.U16 [R3+UR76+0x3780], R85 ;  /* 0x0037805503007988 */ /* 0x0003e8000800044c */
[----:B0-----:R0:W5:Y:S04]  /*186f0*/  LDL.LU R83, [R1+0x207c] ;  /* 0x00207c0001537983 */ /* 0x0011680000300800 */
[----:B------:R0:W-:Y:S04]  /*18700*/  STS.U16 [R3+UR76+0xb780], R86 ;  /* 0x00b7805603007988 */ /* 0x0001e8000800044c */
[----:B------:R0:W5:Y:S04]  /*18710*/  LDL.LU R84, [R1+0x2078] ;  /* 0x0020780001547983 */ /* 0x0001680000300800 */
[----:B------:R0:W-:Y:S04]  /*18720*/  STS.U16 [R3+UR76+0x13780], R87 ;  /* 0x0137805703007988 */ /* 0x0001e8000800044c */
[----:B-1----:R1:W5:Y:S04]  /*18730*/  LDL.LU R85, [R1+0x2074] ;  /* 0x0020740001557983 */ /* 0x0023680000300800 */
[----:B------:R1:W-:Y:S04]  /*18740*/  STS.U16 [R3+UR76+0x1b780], R88 ;  /* 0x01b7805803007988 */ /* 0x0003e8000800044c */
[----:B0-----:R0:W5:Y:S04]  /*18750*/  LDL.LU R86, [R1+0x2070] ;  /* 0x0020700001567983 */ /* 0x0011680000300800 */
[----:B------:R0:W-:Y:S04]  /*18760*/  STS.U16 [R3+UR76+0x3b80], R89 ;  /* 0x003b805903007988 */ /* 0x0001e8000800044c */
[----:B------:R0:W-:Y:S04]  /*18770*/  STS.U16 [R3+UR76+0xbb80], R90 ;  /* 0x00bb805a03007988 */ /* 0x0001e8000800044c */
[----:B------:R0:W5:Y:S04]  /*18780*/  LDL.LU R87, [R1+0x206c] ;  /* 0x00206c0001577983 */ /* 0x0001680000300800 */
[----:B-1----:R1:W5:Y:S04]  /*18790*/  LDL.LU R88, [R1+0x2068] ;  /* 0x0020680001587983 */ /* 0x0023680000300800 */
[----:B0-----:R1:W5:Y:S04]  /*187a0*/  LDL.LU R89, [R1+0x2064] ;  /* 0x0020640001597983 */ /* 0x0013680000300800 */
[----:B------:R1:W5:Y:S04]  /*187b0*/  LDL.LU R90, [R1+0x2060] ;  /* 0x00206000015a7983 */ /* 0x0003680000300800 */
[----:B--2---:R0:W-:Y:S04]  /*187c0*/  STS.U16 [R3+UR76+0x13b80], R12 ;  /* 0x013b800c03007988 */ /* 0x0041e8000800044c */
[----:B---3--:R2:W-:Y:S04]  /*187d0*/  STS.U16 [R3+UR76+0x1bb80], R13 ;  /* 0x01bb800d03007988 */ /* 0x0085e8000800044c */
[----:B0-----:R1:W5:Y:S04]  /*187e0*/  LDL.LU R12, [R1+0x205c] ;  /* 0x00205c00010c7983 */ /* 0x0013680000300800 */
[----:B--2---:R1:W5:Y:S04]  /*187f0*/  LDL.LU R13, [R1+0x2058] ;  /* 0x00205800010d7983 */ /* 0x0043680000300800 */
[----:B----4-:R0:W-:Y:S04]  /*18800*/  STS.U16 [R3+UR76+0x3f80], R14 ;  /* 0x003f800e03007988 */ /* 0x0101e8000800044c */
[----:B------:R-:W-:Y:S04]  /*18810*/  STS.U16 [R3+UR76+0xbf80], R15 ;  /* 0x00bf800f03007988 */ /* 0x000fe8000800044c */
[----:B------:R-:W-:Y:S04]  /*18820*/  STS.U16 [R3+UR76+0x13f80], R16 ;  /* 0x013f801003007988 */ /* 0x000fe8000800044c */
[----:B------:R2:W-:Y:S04]  /*18830*/  STS.U16 [R3+UR76+0x1bf80], R17 ;  /* 0x01bf801103007988 */ /* 0x0005e8000800044c */
[----:B------:R-:W-:Y:S04]  /*18840*/  STS.U16 [R2+UR76+0x40000], R18 ;  /* 0x0400001202007988 */ /* 0x000fe8000800044c */
[----:B0-----:R1:W5:Y:S01]  /*18850*/  LDL.LU R14, [R1+0x2054] ;  /* 0x00205400010e7983 */ /* 0x0013620000300800 */
[----:B--2---:R-:W-:-:S03]  /*18860*/  LOP3.LUT R3, R2, 0x10, RZ, 0x3c, !PT ;  /* 0x0000001002037812 */ /* 0x004fc600078e3cff */
        /* <DEDUP_REMOVED lines=12> */
[----:B------:R-:W-:Y:S01]  /*18930*/  STS.U16 [R3+UR76+0x41480], R30 ;  /* 0x0414801e03007988 */ /* 0x000fe2000800044c */
[----:B0-----:R-:W-:-:S03]  /*18940*/  LOP3.LUT R40, R2, 0x20, RZ, 0x3c, !PT ;  /* 0x0000002002287812 */ /* 0x001fc600078e3cff */
[----:B------:R-:W-:Y:S04]  /*18950*/  STS.U16 [R3+UR76+0x41880], R31 ;  /* 0x0418801f03007988 */ /* 0x000fe8000800044c */
[----:B------:R0:W-:Y:S04]  /*18960*/  STS.U16 [R3+UR76+0x41c80], R32 ;  /* 0x041c802003007988 */ /* 0x0001e8000800044c */
[----:B------:R-:W-:Y:S04]  /*18970*/  STS.U16 [R40+UR76+0x40100], R33 ;  /* 0x0401002128007988 */ /* 0x000fe8000800044c */
[----:B------:R-:W-:Y:S01]  /*18980*/  STS.U16 [R40+UR76+0x40500], R34 ;  /* 0x0405002228007988 */ /* 0x000fe2000800044c */
[----:B0-----:R-:W-:-:S03]  /*18990*/  LOP3.LUT R3, R2, 0x30, RZ, 0x3c, !PT ;  /* 0x0000003002037812 */ /* 0x001fc600078e3cff */
[----:B------:R-:W-:Y:S04]  /*189a0*/  STS.U16 [R40+UR76+0x40900], R35 ;  /* 0x0409002328007988 */ /* 0x000fe8000800044c */
[----:B------:R-:W-:Y:S04]  /*189b0*/  STS.U16 [R40+UR76+0x40d00], R36 ;  /* 0x040d002428007988 */ /* 0x000fe8000800044c */
[----:B------:R-:W-:Y:S04]  /*189c0*/  STS.U16 [R40+UR76+0x41100], R37 ;  /* 0x0411002528007988 */ /* 0x000fe8000800044c */
[----:B------:R-:W-:Y:S04]  /*189d0*/  STS.U16 [R40+UR76+0x41500], R38 ;  /* 0x0415002628007988 */ /* 0x000fe8000800044c */
[----:B------:R-:W-:Y:S04]  /*189e0*/  STS.U16 [R40+UR76+0x41900], R39 ;  /* 0x0419002728007988 */ /* 0x000fe8000800044c */
[----:B------:R-:W-:Y:S04]  /*189f0*/  STS.U16 [R40+UR76+0x41d00], R41 ;  /* 0x041d002928007988 */ /* 0x000fe8000800044c */
[----:B------:R-:W-:Y:S04]  /*18a00*/  STS.U16 [R3+UR76+0x40180], R42 ;  /* 0x0401802a03007988 */ /* 0x000fe8000800044c */
[----:B------:R1:W5:Y:S04]  /*18a10*/  LDL.LU R15, [R1+0x2050] ;  /* 0x00205000010f7983 */ /* 0x0003680000300800 */
[----:B------:R-:W-:Y:S04]  /*18a20*/  STS.U16 [R3+UR76+0x40580], R43 ;  /* 0x0405802b03007988 */ /* 0x000fe8000800044c */
[----:B------:R1:W5:Y:S04]  /*18a30*/  LDL.LU R16, [R1+0x204c] ;  /* 0x00204c0001107983 */ /* 0x0003680000300800 */
[----:B------:R-:W-:Y:S04]  /*18a40*/  STS.U16 [R3+UR76+0x40980], R44 ;  /* 0x0409802c03007988 */ /* 0x000fe8000800044c */
[----:B------:R1:W5:Y:S04]  /*18a50*/  LDL.LU R17, [R1+0x2048] ;  /* 0x0020480001117983 */ /* 0x0003680000300800 */
[----:B------:R0:W-:Y:S04]  /*18a60*/  STS.U16 [R3+UR76+0x40d80], R56 ;  /* 0x040d803803007988 */ /* 0x0001e8000800044c */
[----:B------:R1:W5:Y:S04]  /*18a70*/  LDL.LU R18, [R1+0x2044] ;  /* 0x0020440001127983 */ /* 0x0003680000300800 */
[----:B------:R1:W5:Y:S01]  /*18a80*/  LDL.LU R19, [R1+0x2040] ;  /* 0x0020400001137983 */ /* 0x0003620000300800 */
[----:B0-----:R-:W-:-:S03]  /*18a90*/  LOP3.LUT R56, R2, 0x40, RZ, 0x3c, !PT ;  /* 0x0000004002387812 */ /* 0x001fc600078e3cff */
        /* <DEDUP_REMOVED lines=8> */
[----:B------:R-:W-:Y:S01]  /*18b20*/  STS.U16 [R56+UR76+0x40200], R49 ;  /* 0x0402003138007988 */ /* 0x000fe2000800044c */
[----:B0-----:R-:W-:-:S03]  /*18b30*/  LOP3.LUT R3, R2, 0x50, RZ, 0x3c, !PT ;  /* 0x0000005002037812 */ /* 0x001fc600078e3cff */
[----:B------:R1:W5:Y:S04]  /*18b40*/  LDL.LU R24, [R1+0x202c] ;  /* 0x00202c0001187983 */ /* 0x0003680000300800 */
[----:B------:R-:W-:Y:S04]  /*18b50*/  STS.U16 [R56+UR76+0x40600], R50 ;  /* 0x0406003238007988 */ /* 0x000fe8000800044c */
        /* <DEDUP_REMOVED lines=62> */
[----:B------:R-:W-:Y:S01]  /*18f40*/  STS.U16 [R81+UR76+0x41780], R80 ;  /* 0x0417805051007988 */ /* 0x000fe2000800044c */
[----:B------:R-:W-:-:S03]  /*18f50*/  SHF.R.S32.HI R3, RZ, 0x1f, R69 ;  /* 0x0000001fff037819 */ /* 0x000fc60000011445 */
[----:B------:R1:W5:Y:S04]  /*18f60*/  LDL.LU R57, [R1+0x1fa8] ;  /* 0x001fa80001397983 */ /* 0x0003680000300800 */
[----:B------:R0:W-:Y:S04]  /*18f70*/  STS.U16 [R81+UR76+0x41b80], R92 ;  /* 0x041b805c51007988 */ /* 0x0001e8000800044c */
[----:B------:R1:W5:Y:S04]  /*18f80*/  LDL.LU R58, [R1+0x1fa4] ;  /* 0x001fa400013a7983 */ /* 0x0003680000300800 */
[----:B------:R1:W5:Y:S01]  /*18f90*/  LDL.LU R59, [R1+0x1fa0] ;  /* 0x001fa000013b7983 */ /* 0x0003620000300800 */
[----:B0-----:R-:W0:Y:S03]  /*18fa0*/  LDC R92, c[0x0][0x3a0] ;  /* 0x0000e800ff5c7b82 */ /* 0x001e260000000800 */
[----:B------:R1:W5:Y:S01]  /*18fb0*/  LDL.LU R60, [R1+0x1f9c] ;  /* 0x001f9c00013c7983 */ /* 0x0003620000300800 */
[----:B------:R-:W-:-:S03]  /*18fc0*/  LEA.HI R3, R3, R69, RZ, 0x7 ;  /* 0x0000004503037211 */ /* 0x000fc600078f38ff */
[----:B------:R1:W5:Y:S04]  /*18fd0*/  LDL.LU R61, [R1+0x1f98] ;  /* 0x001f9800013d7983 */ /* 0x0003680000300800 */
[----:B------:R1:W5:Y:S04]  /*18fe0*/  LDL.LU R62, [R1+0x1f94] ;  /* 0x001f9400013e7983 */ /* 0x0003680000300800 */
[----:B------:R1:W5:Y:S04]  /*18ff0*/  LDL.LU R63, [R1+0x1f90] ;  /* 0x001f9000013f7983 */ /* 0x0003680000300800 */
[----:B------:R1:W5:Y:S01]  /*19000*/  LDL.LU R64, [R1+0x1f8c] ;  /* 0x001f8c0001407983 */ /* 0x0003620000300800 */
[----:B------:R-:W-:-:S03]  /*19010*/  SHF.R.S32.HI R3, RZ, 0x7, R3 ;  /* 0x00000007ff037819 */ /* 0x000fc60000011403 */
[----:B------:R1:W5:Y:S04]  /*19020*/  LDL.LU R65, [R1+0x1f88] ;  /* 0x001f880001417983 */ /* 0x0003680000300800 */
[----:B------:R1:W5:Y:S04]  /*19030*/  LDL.LU R66, [R1+0x1f84] ;  /* 0x001f840001427983 */ /* 0x0003680000300800 */
[----:B------:R1:W5:Y:S04]  /*19040*/  LDL.LU R67, [R1+0x1f80] ;  /* 0x001f800001437983 */ /* 0x0003680000300800 */
[----:B------:R1:W5:Y:S01]  /*19050*/  LDL.LU R68, [R1+0x1f7c] ;  /* 0x001f7c0001447983 */ /* 0x0003620000300800 */
[----:B------:R-:W-:-:S03]  /*19060*/  VIMNMX R3, PT, PT, R3, 0x1, !PT ;  /* 0x0000000103037848 */ /* 0x000fc60007fe0100 */
[----:B------:R1:W5:Y:S04]  /*19070*/  LDL.LU R69, [R1+0x1f78] ;  /* 0x001f780001457983 */ /* 0x0003680000300800 */
[----:B------:R1:W5:Y:S04]  /*19080*/  LDL.LU R70, [R1+0x1f74] ;  /* 0x001f740001467983 */ /* 0x0003680000300800 */
[----:B------:R1:W5:Y:S04]  /*19090*/  LDL.LU R71, [R1+0x1f70] ;  /* 0x001f700001477983 */ /* 0x0003680000300800 */
[----:B------:R1:W5:Y:S04]  /*190a0*/  LDL.LU R72, [R1+0x1f6c] ;  /* 0x001f6c0001487983 */ /* 0x0003680000300800 */
[----:B------:R1:W5:Y:S01]  /*190b0*/  LDL.LU R73, [R1+0x1f68] ;  /* 0x001f680001497983 */ /* 0x0003620000300800 */
[----:B------:R-:W-:-:S03]  /*190c0*/  VIADD R3, R3, 0xffffffff ;  /* 0xffffffff03037836 */ /* 0x000fc60000000000 */
[----:B------:R1:W5:Y:S04]  /*190d0*/  LDL.LU R74, [R1+0x1f64] ;  /* 0x001f6400014a7983 */ /* 0x0003680000300800 */
[----:B------:R1:W5:Y:S01]  /*190e0*/  LDL.LU R75, [R1+0x1f60] ;  /* 0x001f6000014b7983 */ /* 0x0003620000300800 */
[----:B------:R2:W-:Y:S06]  /*190f0*/  MEMBAR.ALL.CTA ;  /* 0x0000000000007992 */ /* 0x0005ec0000008000 */
[----:B--2---:R-:W2:Y:S04]  /*19100*/  FENCE.VIEW.ASYNC.S ;  /* 0x00000000000073c6 */ /* 0x004ea80000000000 */
[----:B------:R1:W5:Y:S04]  /*19110*/  LDL.LU R76, [R1+0x1f5c] ;  /* 0x001f5c00014c7983 */ /* 0x0003680000300800 */
[----:B------:R1:W5:Y:S04]  /*19120*/  LDL.LU R77, [R1+0x1f58] ;  /* 0x001f5800014d7983 */ /* 0x0003680000300800 */
[----:B------:R1:W5:Y:S01]  /*19130*/  LDL.LU R78, [R1+0x1f54] ;  /* 0x001f5400014e7983 */ /* 0x0003620000300800 */
[----:B0-----:R-:W-:-:S03]  /*19140*/  VIADD R92, R92, 0x7f ;  /* 0x0000007f5c5c7836 */ /* 0x001fc60000000000 */
[----:B------:R1:W5:Y:S04]  /*19150*/  LDL.LU R79, [R1+0x1f50] ;  /* 0x001f5000014f7983 */ /* 0x0003680000300800 */
[----:B------:R1:W5:Y:S04]  /*19160*/  LDL.LU R80, [R1+0x1f4c] ;  /* 0x001f4c0001507983 */ /* 0x0003680000300800 */
[----:B------:R1:W5:Y:S04]  /*19170*/  LDL.LU R81, [R1+0x1f48] ;  /* 0x001f480001517983 */ /* 0x0003680000300800 */
[----:B------:R1:W-:Y:S01]  /*19180*/  STL [R1+0x1f24], R3 ;  /* 0x001f240301007387 */ /* 0x0003e20000100800 */
[----:B--2---:R-:W-:Y:S01]  /*19190*/  BAR.SYNC.DEFER_BLOCKING 0x0 ;  /* 0x0000000000007b1d */ /* 0x004fe20000010000 */
[----:B------:R-:W-:-:S02]  /*191a0*/  ISETP.LT.OR P2, PT, R92, 0x80, P0 ;  /* 0x000000805c00780c */ /* 0x000fc40000741670 */
[----:B------:R-:W-:-:S11]  /*191b0*/  ISETP.NE.U32.AND P1, PT, R3, RZ, PT ;  /* 0x000000ff0300720c */ /* 0x000fd60003f25070 */
[----:B-1----:R-:W-:Y:S05]  /*191c0*/  @P2 BRA `(.L_x_6) ;  /* 0x0000000800b82947 */ /* 0x002fea0003800000 */
[----:B-----5:R-:W-:Y:S04]  /*191d0*/  STL.64 [R1+0x1f58], R6 ;  /* 0x001f580601007387 */ /* 0x020fe80000100a00 */
[----:B------:R0:W-:Y:S04]  /*191e0*/  STL.64 [R1+0x1f50], R4 ;  /* 0x001f500401007387 */ /* 0x0001e80000100a00 */
[----:B0-----:R-:W2:Y:S04]  /*191f0*/  LDL.LU.64 R4, [R1+0xed0] ;  /* 0x000ed00001047983 */ /* 0x001ea80000300a00 */
[----:B------:R0:W-:Y:S04]  /*19200*/  STL [R1+0x1f48], R0 ;  /* 0x001f480001007387 */ /* 0x0001e80000100800 */
[----:B0-----:R-:W3:Y:S01]  /*19210*/  LDL.LU R0, [R1+0x14a4] ;  /* 0x0014a40001007983 */ /* 0x001ee20000300800 */
[----:B------:R-:W-:Y:S01]  /*19220*/  IMAD.U32 R3, RZ, RZ, UR76 ;  /* 0x0000004cff037e24 */ /* 0x000fe2000f8e00ff */
[----:B------:R-:W-:-:S04]  /*19230*/  ELECT P2, URZ, PT ;  /* 0x0000000000ff782f */ /* 0x000fc80003840000 */
[----:B------:R-:W-:-:S04]  /*19240*/  SHF.R.U32.HI R3, RZ, 0x4, R3 ;  /* 0x00000004ff037819 */ /* 0x000fc80000011603 */
[----:B------:R-:W-:-:S04]  /*19250*/  SGXT.U32 R3, R3, 0xe ;  /* 0x0000000e0303781a */ /* 0x000fc80000000000 */
[----:B------:R-:W-:Y:S01]  /*19260*/  LOP3.LUT R92, R3, 0x4000000, RZ, 0xfc, !PT ;  /* 0x04000000035c7812 */ /* 0x000fe200078efcff */
[----:B------:R-:W-:-:S03]  /*19270*/  @P2 IMAD.MOV.U32 R7, RZ, RZ, 0x40004040 ;  /* 0x40004040ff072424 */ /* 0x000fc600078e00ff */
[----:B------:R-:W-:Y:S02]  /*19280*/  R2UR UR12, R92 ;  /* 0x000000005c0c72ca */ /* 0x000fe400000e0000 */
[----:B------:R-:W-:-:S11]  /*19290*/  @P2 R2UR UR73, R7 ;  /* 0x00000000074922ca */ /* 0x000fd600000e0000 */
[----:B------:R-:W-:-:S05]  /*192a0*/  IMAD.U32 R6, RZ, RZ, UR12 ;  /* 0x0000000cff067e24 */ /* 0x000fca000f8e00ff */
[----:B------:R-:W-:Y:S02]  /*192b0*/  @P2 R2UR UR72, R6 ;  /* 0x00000000064822ca */ /* 0x000fe400000e0000 */
[----:B------:R0:W5:Y:S01]  /*192c0*/  LDL.LU.64 R6, [R1+0x1f58] ;  /* 0x001f580001067983 */ /* 0x0001620000300a00 */
[----:B------:R-:W-:Y:S01]  /*192d0*/  UMOV UR56, 0x0 ;  /* 0x0000000000387882 */ /* 0x000fe20000000000 */
        /* <DEDUP_REMOVED lines=8> */
[----:B------:R-:W-:Y:S01]  /*19360*/  UIADD3 UR18, UPT, UPT, UR5, 0x40, URZ ;  /* 0x0000004005127890 */ /* 0x000fe2000fffe0ff */
[----:B------:R-:W-:Y:S01]  /*19370*/  UMOV UR48, 0x0 ;  /* 0x0000000000307882 */ /* 0x000fe20000000000 */
[----:B--2---:R-:W-:-:S02]  /*19380*/  IMAD.MOV.U32 R5, RZ, RZ, RZ ;  /* 0x000000ffff057224 */ /* 0x004fc400078e00ff */
[----:B---3--:R-:W-:-:S03]  /*19390*/  VIADD R92, R0, 0x40000 ;  /* 0x00040000005c7836 */ /* 0x008fc60000000000 */
[----:B------:R-:W-:Y:S02]  /*193a0*/  @P2 MOV R0, R4 ;  /* 0x0000000400002202 */ /* 0x000fe40000000f00 */
[----:B------:R0:W5:Y:S02]  /*193b0*/  LDL.LU.64 R4, [R1+0x1f50] ;  /* 0x001f500001047983 */ /* 0x0001640000300a00 */
[----:B------:R-:W-:Y:S02]  /*193c0*/  @P2 R2UR UR12, R0 ;  /* 0x00000000000c22ca */ /* 0x000fe400000e0000 */
[----:B------:R0:W5:Y:S01]  /*193d0*/  LDL.LU R0, [R1+0x1f48] ;  /* 0x001f480001007983 */ /* 0x0001620000300800 */
[----:B------:R-:W-:-:S04]  /*193e0*/  SHF.R.U32.HI R92, RZ, 0x4, R92 ;  /* 0x00000004ff5c7819 */ /* 0x000fc8000001165c */
[----:B------:R-:W-:-:S04]  /*193f0*/  SGXT.U32 R92, R92, 0xe ;  /* 0x0000000e5c5c781a */ /* 0x000fc80000000000 */
[C---:B------:R-:W-:Y:S02]  /*19400*/  R2UR UR54, R92.reuse ;  /* 0x000000005c3672ca */ /* 0x040fe400000e0000 */
[----:B------:R-:W-:Y:S02]  /*19410*/  IADD3 R92, P4, PT, R92, 0x2, RZ ;  /* 0x000000025c5c7810 */ /* 0x000fe40007f9e0ff */
[----:B------:R-:W-:Y:S02]  /*19420*/  IADD3 R3, P2, PT, R3, 0x4000080, RZ ;  /* 0x0400008003037810 */ /* 0x000fe40007f5e0ff */
[----:B------:R-:W-:Y:S01]  /*19430*/  R2UR UR50, R92 ;  /* 0x000000005c3272ca */ /* 0x000fe200000e0000 */
[----:B------:R-:W-:Y:S01]  /*19440*/  HFMA2 R92, -RZ, RZ, 0, 0 ;  /* 0x00000000ff5c7431 */ /* 0x000fe200000001ff */
[----:B------:R-:W-:Y:S01]  /*19450*/  R2UR UR58, R3 ;  /* 0x00000000033a72ca */ /* 0x000fe200000e0000 */
[----:B------:R-:W-:-:S04]  /*19460*/  IMAD.MOV.U32 R3, RZ, RZ, RZ ;  /* 0x000000ffff037224 */ /* 0x000fc800078e00ff */
[----:B------:R1:W-:Y:S01]  /*19470*/  UTCHMMA gdesc[UR72], gdesc[UR54], tmem[UR5], tmem[UR56], idesc[UR57], !UPT ;  /* 0x00ff3836480075ea */ /* 0x0003e2000f800005 */
[----:B------:R-:W-:Y:S02]  /*19480*/  IADD3.X R3, PT, PT, R3, 0x40004040, RZ, P4, !PT ;  /* 0x4000404003037810 */ /* 0x000fe400027fe4ff */
[----:B------:R-:W-:Y:S02]  /*19490*/  IADD3.X R92, PT, PT, R92, 0x40004040, RZ, P2, !PT ;  /* 0x400040405c5c7810 */ /* 0x000fe400017fe4ff */
[----:B------:R-:W-:Y:S02]  /*194a0*/  R2UR UR51, R3 ;  /* 0x00000000033372ca */ /* 0x000fe400000e0000 */
[----:B------:R-:W-:-:S11]  /*194b0*/  R2UR UR59, R92 ;  /* 0x000000005c3b72ca */ /* 0x000fd600000e0000 */
[----:B------:R-:W-:Y:S02]  /*194c0*/  UIADD3.64 UR46, UPT, UPT, UR50, 0x2, URZ ;  /* 0x00000002322e7897 */ /* 0x000fe4000fffe0ff */
[----:B------:R-:W-:Y:S02]  /*194d0*/  UIADD3.64 UR70, UPT, UPT, UR58, 0x80, URZ ;  /* 0x000000803a467897 */ /* 0x000fe4000fffe0ff */
[----:B------:R2:W-:Y:S01]  /*194e0*/  UTCHMMA gdesc[UR58], gdesc[UR50], tmem[UR5], tmem[UR34], idesc[UR35], UPT ;  /* 0x00ff22323a0075ea */ /* 0x0005e2000b800005 */
[----:B------:R-:W-:Y:S02]  /*194f0*/  UIADD3.64 UR42, UPT, UPT, UR50, 0x4, URZ ;  /* 0x00000004322a7897 */ /* 0x000fe4000fffe0ff */
[----:B------:R-:W-:Y:S02]  /*19500*/  UIADD3.64 UR66, UPT, UPT, UR58, 0x100, URZ ;  /* 0x000001003a427897 */ /* 0x000fe4000fffe0ff */
[----:B------:R-:W-:Y:S02]  /*19510*/  UIADD3.64 UR38, UPT, UPT, UR50, 0x1fe, URZ ;  /* 0x000001fe32267897 */ /* 0x000fe4000fffe0ff */
[----:B------:R-:W-:Y:S01]  /*19520*/  UIADD3.64 UR64, UPT, UPT, UR58, 0x180, URZ ;  /* 0x000001803a407897 */ /* 0x000fe2000fffe0ff */
[----:B------:R-:W-:Y:S01]  /*19530*/  UTCHMMA gdesc[UR70], gdesc[UR46], tmem[UR5], tmem[UR68], idesc[UR69], UPT ;  /* 0x00ff442e460075ea */ /* 0x000fe2000b800005 */
[----:B------:R-:W-:-:S02]  /*19540*/  UIADD3.64 UR32, UPT, UPT, UR50, 0x200, URZ ;  /* 0x0000020032207897 */ /* 0x000fc4000fffe0ff */
[----:B------:R-:W-:Y:S01]  /*19550*/  UIADD3.64 UR62, UPT, UPT, UR58, 0x200, URZ ;  /* 0x000002003a3e7897 */ /* 0x000fe2000fffe0ff */
[----:B------:R3:W-:Y:S01]  /*19560*/  UTCHMMA gdesc[UR66], gdesc[UR42], tmem[UR5], tmem[UR30], idesc[UR31], UPT ;  /* 0x00ff1e2a420075ea */ /* 0x0007e2000b800005 */
[----:B------:R-:W-:Y:S02]  /*19570*/  UIADD3.64 UR26, UPT, UPT, UR50, 0x202, URZ ;  /* 0x00000202321a7897 */ /* 0x000fe4000fffe0ff */
[----:B------:R-:W-:Y:S02]  /*19580*/  UIADD3.64 UR60, UPT, UPT, UR58, 0x280, URZ ;  /* 0x000002803a3c7897 */ /* 0x000fe4000fffe0ff */
[----:B------:R-:W-:Y:S02]  /*19590*/  UIADD3.64 UR20, UPT, UPT, UR50, 0x204, URZ ;  /* 0x0000020432147897 */ /* 0x000fe4000fffe0ff */
[----:B-1----:R-:W-:Y:S02]  /*195a0*/  UIADD3.64 UR56, UPT, UPT, UR58, 0x300, URZ ;  /* 0x000003003a387897 */ /* 0x002fe4000fffe0ff */
[----:B--2---:R-:W-:Y:S01]  /*195b0*/  UIADD3.64 UR34, UPT, UPT, UR58, 0x780, URZ ;  /* 0x000007803a227897 */ /* 0x004fe2000fffe0ff */
[----:B------:R-:W-:Y:S01]  /*195c0*/  UMOV UR49, 0x8108010 ;  /* 0x0810801000317882 */ /* 0x000fe20000000000 */
[----:B------:R-:W-:-:S02]  /*195d0*/  UIADD3 UR17, UPT, UPT, UR5, 0x40, URZ ;  /* 0x0000004005117890 */ /* 0x000fc4000fffe0ff */
[----:B------:R1:W-:Y:S01]  /*195e0*/  UTCHMMA gdesc[UR64], gdesc[UR38], tmem[UR5], tmem[UR48], idesc[UR49], UPT ;  /* 0x00ff3026400075ea */ /* 0x0003e2000b800005 */
[----:B---3--:R-:W-:Y:S01]  /*195f0*/  UIADD3.64 UR30, UPT, UPT, UR58, 0x800, URZ ;  /* 0x000008003a1e7897 */ /* 0x008fe2000fffe0ff */
[----:B------:R-:W-:Y:S01]  /*19600*/  UMOV UR44, 0x0 ;  /* 0x00000000002c7882 */ /* 0x000fe20000000000 */
[----:B------:R-:W-:Y:S01]  /*19610*/  UMOV UR45, 0x8108010 ;  /* 0x08108010002d7882 */ /* 0x000fe20000000000 */
[----:B------:R-:W-:Y:S02]  /*19620*/  UIADD3 UR16, UPT, UPT, UR5, 0x40, URZ ;  /* 0x0000004005107890 */ /* 0x000fe4000fffe0ff */
[----:B------:R2:W-:Y:S01]  /*19630*/  UTCHMMA gdesc[UR62], gdesc[UR32], tmem[UR5], tmem[UR44], idesc[UR45], UPT ;  /* 0x00ff2c203e0075ea */ /* 0x0005e2000b800005 */
[----:B------:R-:W-:Y:S01]  /*19640*/  UMOV UR36, 0x0 ;  /* 0x0000000000247882 */ /* 0x000fe20000000000 */
[----:B------:R-:W-:Y:S01]  /*19650*/  UMOV UR37, 0x8108010 ;  /* 0x0810801000257882 */ /* 0x000fe20000000000 */
[----:B------:R-:W-:Y:S02]  /*19660*/  UIADD3 UR15, UPT, UPT, UR5, 0x40, URZ ;  /* 0x00000040050f7890 */ /* 0x000fe4000fffe0ff */
[----:B------:R3:W-:Y:S01]  /*19670*/  UTCHMMA gdesc[UR60], gdesc[UR26], tmem[UR5], tmem[UR36], idesc[UR37], UPT ;  /* 0x00ff241a3c0075ea */ /* 0x0007e2000b800005 */
[----:B-1----:R-:W-:Y:S01]  /*19680*/  UIADD3.64 UR48, UPT, UPT, UR58, 0x880, URZ ;  /* 0x000008803a307897 */ /* 0x002fe2000fffe0ff */
[----:B------:R-:W-:Y:S01]  /*19690*/  UMOV UR52, 0x0 ;  /* 0x0000000000347882 */ /* 0x000fe20000000000 */
[----:B------:R-:W-:Y:S01]  /*196a0*/  UMOV UR53, 0x8108010 ;  /* 0x0810801000357882 */ /* 0x000fe20000000000 */
[----:B--2---:R-:W-:Y:S01]  /*196b0*/  UIADD3.64 UR44, UPT, UPT, UR58, 0x900, URZ ;  /* 0x000009003a2c7897 */ /* 0x004fe2000fffe0ff */
[----:B------:R-:W-:Y:S01]  /*196c0*/  UTCHMMA gdesc[UR56], gdesc[UR20], tmem[UR5], tmem[UR52], idesc[UR53], UPT ;  /* 0x00ff3414380075ea */ /* 0x000fe2000b800005 */
[----:B------:R-:W-:Y:S01]  /*196d0*/  UMOV UR74, 0x0 ;  /* 0x00000000004a7882 */ /* 0x000fe20000000000 */
[----:B------:R-:W-:Y:S01]  /*196e0*/  UMOV UR75, 0x8108010 ;  /* 0x08108010004b7882 */ /* 0x000fe20000000000 */
[----:B------:R-:W-:Y:S01]  /*196f0*/  UIADD3 UR14, UPT, UPT, UR5, 0x40, URZ ;  /* 0x00000040050e7890 */ /* 0x000fe2000fffe0ff */
[----:B------:R1:W-:Y:S01]  /*19700*/  UTCHMMA gdesc[UR34], gdesc[UR54], tmem[UR18], tmem[UR74], idesc[UR75], !UPT ;  /* 0x00ff4a36220075ea */ /* 0x0003e2000f800012 */
[----:B------:R-:W-:Y:S01]  /*19710*/  UMOV UR72, 0x0 ;  /* 0x0000000000487882 */ /* 0x000fe20000000000 */
[----:B------:R-:W-:Y:S01]  /*19720*/  UMOV UR73, 0x8108010 ;  /* 0x0810801000497882 */ /* 0x000fe20000000000 */
[----:B---3--:R-:W-:Y:S01]  /*19730*/  UIADD3.64 UR36, UPT, UPT, UR58, 0x980, URZ ;  /* 0x000009803a247897 */ /* 0x008fe2000fffe0ff */
[----:B------:R2:W-:Y:S01]  /*19740*/  UTCHMMA gdesc[UR30], gdesc[UR50], tmem[UR17], tmem[UR72], idesc[UR73], UPT ;  /* 0x00ff48321e0075ea */ /* 0x0005e2000b800011 */
[----:B------:R-:W-:Y:S01]  /*19750*/  UIADD3 UR19, UPT, UPT, UR5, 0x40, URZ ;  /* 0x0000004005137890 */ /* 0x000fe2000fffe0ff */
[----:B------:R3:W-:Y:S01]  /*19760*/  UTCHMMA gdesc[UR48], gdesc[UR46], tmem[UR16], tmem[UR72], idesc[UR73], UPT ;  /* 0x00ff482e300075ea */ /* 0x0007e2000b800010 */
[----:B------:R-:W-:Y:S01]  /*19770*/  UIADD3 UR28, UPT, UPT, UR5, 0x40, URZ ;  /* 0x00000040051c7890 */ /* 0x000fe2000fffe0ff */
[----:B------:R4:W-:Y:S01]  /*19780*/  UTCHMMA gdesc[UR44], gdesc[UR42], tmem[UR15], tmem[UR72], idesc[UR73], UPT ;  /* 0x00ff482a2c0075ea */ /* 0x0009e2000b80000f */
[----:B-1----:R-:W-:-:S02]  /*19790*/  UIADD3.64 UR34, UPT, UPT, UR58, 0xa00, URZ ;  /* 0x00000a003a227897 */ /* 0x002fc4000fffe0ff */
[----:B------:R-:W-:Y:S01]  /*197a0*/  UIADD3 UR23, UPT, UPT, UR5, 0x40, URZ ;  /* 0x0000004005177890 */ /* 0x000fe2000fffe0ff */
[----:B------:R1:W-:Y:S01]  /*197b0*/  UTCHMMA gdesc[UR36], gdesc[UR38], tmem[UR14], tmem[UR72], idesc[UR73], UPT ;  /* 0x00ff4826240075ea */ /* 0x0003e2000b80000e */
[----:B--2---:R-:W-:Y:S02]  /*197c0*/  UIADD3.64 UR30, UPT, UPT, UR58, 0xa80, URZ ;  /* 0x00000a803a1e7897 */ /* 0x004fe4000fffe0ff */
[----:B------:R-:W-:Y:S02]  /*197d0*/  UIADD3.64 UR52, UPT, UPT, UR58, 0xb00, URZ ;  /* 0x00000b003a347897 */ /* 0x000fe4000fffe0ff */
[----:B------:R-:W-:Y:S01]  /*197e0*/  UIADD3 UR22, UPT, UPT, UR5, 0x80, URZ ;  /* 0x0000008005167890 */ /* 0x000fe2000fffe0ff */
[----:B------:R-:W-:Y:S01]  /*197f0*/  UTCHMMA gdesc[UR34], gdesc[UR32], tmem[UR19], tmem[UR72], idesc[UR73], UPT ;  /* 0x00ff4820220075ea */ /* 0x000fe2000b800013 */
[----:B---3--:R-:W-:Y:S02]  /*19800*/  UIADD3.64 UR48, UPT, UPT, UR58, 0xf80, URZ ;  /* 0x00000f803a307897 */ /* 0x008fe4000fffe0ff */
[----:B------:R-:W-:Y:S01]  /*19810*/  UIADD3 UR40, UPT, UPT, UR5, 0x80, URZ ;  /* 0x0000008005287890 */ /* 0x000fe2000fffe0ff */
[----:B------:R2:W-:Y:S01]  /*19820*/  UTCHMMA gdesc[UR30], gdesc[UR26], tmem[UR28], tmem[UR72], idesc[UR73], UPT ;  /* 0x00ff481a1e0075ea */ /* 0x0005e2000b80001c */
[----:B----4-:R-:W-:Y:S01]  /*19830*/  UIADD3.64 UR44, UPT, UPT, UR58, 0x1000, URZ ;  /* 0x000010003a2c7897 */ /* 0x010fe2000fffe0ff */
[----:B------:R-:W-:Y:S01]  /*19840*/  UTCHMMA gdesc[UR52], gdesc[UR20], tmem[UR23], tmem[UR72], idesc[UR73], UPT ;  /* 0x00ff4814340075ea */ /* 0x000fe2000b800017 */
[----:B------:R-:W-:-:S02]  /*19850*/  UIADD3 UR25, UPT, UPT, UR5, 0x80, URZ ;  /* 0x0000008005197890 */ /* 0x000fc4000fffe0ff */
[----:B-1----:R-:W-:Y:S01]  /*19860*/  UIADD3.64 UR36, UPT, UPT, UR58, 0x1080, URZ ;  /* 0x000010803a247897 */ /* 0x002fe2000fffe0ff */
[----:B------:R-:W-:Y:S01]  /*19870*/  UTCHMMA gdesc[UR48], gdesc[UR54], tmem[UR22], tmem[UR68], idesc[UR69], !UPT ;  /* 0x00ff4436300075ea */ /* 0x000fe2000f800016 */
[----:B------:R-:W-:Y:S02]  /*19880*/  UIADD3 UR24, UPT, UPT, UR5, 0x80, URZ ;  /* 0x0000008005187890 */ /* 0x000fe4000fffe0ff */
[----:B--2---:R-:W-:Y:S01]  /*19890*/  UIADD3.64 UR30, UPT, UPT, UR58, 0x1100, URZ ;  /* 0x000011003a1e7897 */ /* 0x004fe2000fffe0ff */
[----:B------:R1:W-:Y:S01]  /*198a0*/  UTCHMMA gdesc[UR44], gdesc[UR50], tmem[UR40], tmem[UR68], idesc[UR69], UPT ;  /* 0x00ff44322c0075ea */ /* 0x0003e2000b800028 */
[----:B------:R-:W-:Y:S01]  /*198b0*/  UMOV UR64, 0x0 ;  /* 0x0000000000407882 */ /* 0x000fe20000000000 */
[----:B------:R-:W-:Y:S01]  /*198c0*/  UMOV UR65, 0x8108010 ;  /* 0x0810801000417882 */ /* 0x000fe20000000000 */
[----:B------:R-:W-:Y:S01]  /*198d0*/  UIADD3 UR67, UPT, UPT, UR5, 0x80, URZ ;  /* 0x0000008005437890 */ /* 0x000fe2000fffe0ff */
[----:B------:R2:W-:Y:S01]  /*198e0*/  UTCHMMA gdesc[UR36], gdesc[UR46], tmem[UR25], tmem[UR64], idesc[UR65], UPT ;  /* 0x00ff402e240075ea */ /* 0x0005e2000b800019 */
[----:B------:R-:W-:Y:S01]  /*198f0*/  UMOV UR62, 0x0 ;  /* 0x00000000003e7882 */ /* 0x000fe20000000000 */
[----:B------:R-:W-:Y:S01]  /*19900*/  UMOV UR63, 0x8108010 ;  /* 0x08108010003f7882 */ /* 0x000fe20000000000 */
[----:B------:R-:W-:Y:S01]  /*19910*/  UIADD3 UR66, UPT, UPT, UR5, 0x80, URZ ;  /* 0x0000008005427890 */ /* 0x000fe2000fffe0ff */
[----:B------:R3:W-:Y:S01]  /*19920*/  UTCHMMA gdesc[UR30], gdesc[UR42], tmem[UR24], tmem[UR62], idesc[UR63], UPT ;  /* 0x00ff3e2a1e0075ea */ /* 0x0007e2000b800018 */
[----:B-1----:R-:W-:-:S02]  /*19930*/  UIADD3.64 UR68, UPT, UPT, UR58, 0x1180, URZ ;  /* 0x000011803a447897 */ /* 0x002fc4000fffe0ff */
[----:B--2---:R-:W-:Y:S02]  /*19940*/  UIADD3.64 UR64, UPT, UPT, UR58, 0x1200, URZ ;  /* 0x000012003a407897 */ /* 0x004fe4000fffe0ff */
[----:B------:R-:W-:Y:S02]  /*19950*/  UIADD3 UR61, UPT, UPT, UR5, 0x80, URZ ;  /* 0x00000080053d7890 */ /* 0x000fe4000fffe0ff */
[----:B---3--:R-:W-:Y:S01]  /*19960*/  UIADD3.64 UR62, UPT, UPT, UR58, 0x1280, URZ ;  /* 0x000012803a3e7897 */ /* 0x008fe2000fffe0ff */
[----:B------:R-:W-:Y:S01]  /*19970*/  UMOV UR52, 0x0 ;  /* 0x0000000000347882 */ /* 0x000fe20000000000 */
[----:B------:R-:W-:Y:S01]  /*19980*/  UMOV UR53, 0x8108010 ;  /* 0x0810801000357882 */ /* 0x000fe20000000000 */
[----:B------:R-:W-:Y:S01]  /*19990*/  UIADD3 UR13, UPT, UPT, UR5, 0x80, URZ ;  /* 0x00000080050d7890 */ /* 0x000fe2000fffe0ff */
[----:B------:R1:W-:Y:S01]  /*199a0*/  UTCHMMA gdesc[UR68], gdesc[UR38], tmem[UR67], tmem[UR52], idesc[UR53], UPT ;  /* 0x00ff3426440075ea */ /* 0x0003e2000b800043 */
[----:B------:R-:W-:Y:S02]  /*199b0*/  UIADD3.64 UR56, UPT, UPT, UR58, 0x1300, URZ ;  /* 0x000013003a387897 */ /* 0x000fe4000fffe0ff */
[----:B------:R-:W-:Y:S01]  /*199c0*/  UIADD3 UR18, UPT, UPT, UR5, 0xc0, URZ ;  /* 0x000000c005127890 */ /* 0x000fe2000fffe0ff */
[----:B------:R-:W-:Y:S01]  /*199d0*/  UMOV UR40, 0x0 ;  /* 0x0000000000287882 */ /* 0x000fe20000000000 */
[----:B------:R-:W-:Y:S01]  /*199e0*/  UMOV UR41, 0x8108010 ;  /* 0x0810801000297882 */ /* 0x000fe20000000000 */
[----:B------:R-:W-:Y:S01]  /*199f0*/  UIADD3 UR17, UPT, UPT, UR5, 0xc0, URZ ;  /* 0x000000c005117890 */ /* 0x000fe2000fffe0ff */
[----:B------:R2:W-:Y:S01]  /*19a00*/  UTCHMMA gdesc[UR64], gdesc[UR32], tmem[UR66], tmem[UR40], idesc[UR41], UPT ;  /* 0x00ff2820400075ea */ /* 0x0005e2000b800042 */
[----:B------:R-:W-:-:S02]  /*19a10*/  UIADD3.64 UR48, UPT, UPT, UR58, 0x1800, URZ ;  /* 0x000018003a307897 */ /* 0x000fc4000fffe0ff */
[----:B-1----:R-:W-:Y:S02]  /*19a20*/  UIADD3.64 UR52, UPT, UPT, UR58, 0x1780, URZ ;  /* 0x000017803a347897 */ /* 0x002fe4000fffe0ff */
[----:B------:R-:W-:Y:S02]  /*19a30*/  UIADD3 UR16, UPT, UPT, UR5, 0xc0, URZ ;  /* 0x000000c005107890 */ /* 0x000fe4000fffe0ff */
[----:B------:R-:W-:Y:S02]  /*19a40*/  UIADD3.64 UR44, UPT, UPT, UR58, 0x1880, URZ ;  /* 0x000018803a2c7897 */ /* 0x000fe4000fffe0ff */
[----:B------:R-:W-:Y:S01]  /*19a50*/  UIADD3 UR15, UPT, UPT, UR5, 0xc0, URZ ;  /* 0x000000c0050f7890 */ /* 0x000fe2000fffe0ff */
[----:B------:R-:W-:Y:S01]  /*19a60*/  UMOV UR24, 0x0 ;  /* 0x0000000000187882 */ /* 0x000fe20000000000 */
[----:B------:R-:W-:Y:S01]  /*19a70*/  UMOV UR25, 0x8108010 ;  /* 0x0810801000197882 */ /* 0x000fe20000000000 */
[----:B--2---:R-:W-:Y:S01]  /*19a80*/  UIADD3.64 UR40, UPT, UPT, UR58, 0x1900, URZ ;  /* 0x000019003a287897 */ /* 0x004fe2000fffe0ff */
[----:B------:R1:W-:Y:S01]  /*19a90*/  UTCHMMA gdesc[UR62], gdesc[UR26], tmem[UR61], tmem[UR24], idesc[UR25], UPT ;  /* 0x00ff181a3e0075ea */ /* 0x0003e2000b80003d */
[----:B------:R-:W-:-:S02]  /*19aa0*/  UIADD3 UR14, UPT, UPT, UR5, 0xc0, URZ ;  /* 0x000000c0050e7890 */ /* 0x000fc4000fffe0ff */
[----:B------:R-:W-:Y:S02]  /*19ab0*/  UIADD3.64 UR36, UPT, UPT, UR58, 0x1980, URZ ;  /* 0x000019803a247897 */ /* 0x000fe4000fffe0ff */
[----:B------:R-:W-:Y:S02]  /*19ac0*/  UIADD3 UR19, UPT, UPT, UR5, 0xc0, URZ ;  /* 0x000000c005137890 */ /* 0x000fe4000fffe0ff */
[----:B------:R-:W-:Y:S02]  /*19ad0*/  UIADD3.64 UR30, UPT, UPT, UR58, 0x1a00, URZ ;  /* 0x00001a003a1e7897 */ /* 0x000fe4000fffe0ff */
[----:B------:R-:W-:Y:S02]  /*19ae0*/  UIADD3 UR60, UPT, UPT, UR5, 0xc0, URZ ;  /* 0x000000c0053c7890 */ /* 0x000fe4000fffe0ff */
[----:B-1----:R-:W-:Y:S01]  /*19af0*/  UIADD3.64 UR24, UPT, UPT, UR58, 0x1a80, URZ ;  /* 0x00001a803a187897 */ /* 0x002fe2000fffe0ff */
[----:B------:R-:W-:Y:S01]  /*19b00*/  UMOV UR62, 0x0 ;  /* 0x00000000003e7882 */ /* 0x000fe20000000000 */
[----:B------:R-:W-:Y:S01]  /*19b10*/  UMOV UR63, 0x8108010 ;  /* 0x08108010003f7882 */ /* 0x000fe20000000000 */
[----:B------:R-:W-:Y:S01]  /*19b20*/  UIADD3 UR70, UPT, UPT, UR5, 0xc0, URZ ;  /* 0x000000c005467890 */ /* 0x000fe2000fffe0ff */
[----:B------:R0:W-:Y:S01]  /*19b30*/  UTCHMMA gdesc[UR56], gdesc[UR20], tmem[UR13], tmem[UR62], idesc[UR63], UPT ;  /* 0x00ff3e14380075ea */ /* 0x0001e2000b80000d */
[----:B------:R-:W-:Y:S01]  /*19b40*/  UIADD3.64 UR58, UPT, UPT, UR58, 0x1b00, URZ ;  /* 0x00001b003a3a7897 */ /* 0x000fe2000fffe0ff */
[----:B------:R-:W-:Y:S01]  /*19b50*/  UMOV UR64, 0x0 ;  /* 0x0000000000407882 */ /* 0x000fe20000000000 */
[----:B------:R-:W-:Y:S01]  /*19b60*/  UMOV UR65, 0x8108010 ;  /* 0x0810801000417882 */ /* 0x000fe20000000000 */
[----:B------:R-:W-:Y:S01]  /*19b70*/  UMOV UR66, 0x0 ;  /* 0x0000000000427882 */ /* 0x000fe20000000000 */
[----:B------:R-:W-:Y:S01]  /*19b80*/  UMOV UR67, 0x8108010 ;  /* 0x0810801000437882 */ /* 0x000fe20000000000 */
[----:B------:R-:W-:Y:S01]  /*19b90*/  UMOV UR68, 0x0 ;  /* 0x0000000000447882 */ /* 0x000fe20000000000 */
[----:B------:R-:W-:Y:S01]  /*19ba0*/  UMOV UR69, 0x8108010 ;  /* 0x0810801000457882 */ /* 0x000fe20000000000 */
[----:B------:R0:W-:Y:S01]  /*19bb0*/  UTCHMMA gdesc[UR52], gdesc[UR54], tmem[UR18], tmem[UR64], idesc[UR65], !UPT ;  /* 0x00ff4036340075ea */ /* 0x0001e2000f800012 */
[----:B------:R0:W-:Y:S01]  /*19bc0*/  UTCHMMA gdesc[UR48], gdesc[UR50], tmem[UR17], tmem[UR66], idesc[UR67], UPT ;  /* 0x00ff4232300075ea */ /* 0x0001e2000b800011 */
[----:B------:R0:W-:Y:S01]  /*19bd0*/  UTCHMMA gdesc[UR44], gdesc[UR46], tmem[UR16], tmem[UR68], idesc[UR69], UPT ;  /* 0x00ff442e2c0075ea */ /* 0x0001e2000b800010 */
[----:B------:R-:W-:Y:S01]  /*19be0*/  UMOV UR34, 0x0 ;  /* 0x0000000000227882 */ /* 0x000fe20000000000 */
[----:B------:R-:W-:Y:S01]  /*19bf0*/  UMOV UR35, 0x8108010 ;  /* 0x0810801000237882 */ /* 0x000fe20000000000 */
[----:B------:R0:W-:Y:S01]  /*19c00*/  UTCHMMA gdesc[UR40], gdesc[UR42], tmem[UR15], tmem[UR74], idesc[UR75], UPT ;  /* 0x00ff4a2a280075ea */ /* 0x0001e2000b80000f */
[----:B------:R-:W-:Y:S01]  /*19c10*/  UMOV UR28, 0x0 ;  /* 0x00000000001c7882 */ /* 0x000fe20000000000 */
[----:B------:R-:W-:Y:S01]  /*19c20*/  UMOV UR29, 0x8108010 ;  /* 0x08108010001d7882 */ /* 0x000fe20000000000 */
[----:B------:R0:W-:Y:S01]  /*19c30*/  UTCHMMA gdesc[UR36], gdesc[UR38], tmem[UR14], tmem[UR72], idesc[UR73], UPT ;  /* 0x00ff4826240075ea */ /* 0x0001e2000b80000e */
[----:B------:R-:W-:Y:S01]  /*19c40*/  UMOV UR22, 0x0 ;  /* 0x0000000000167882 */ /* 0x000fe20000000000 */
[----:B------:R-:W-:Y:S01]  /*19c50*/  UMOV UR23, 0x8108010 ;  /* 0x0810801000177882 */ /* 0x000fe20000000000 */
[----:B------:R0:W-:Y:S01]  /*19c60*/  UTCHMMA gdesc[UR30], gdesc[UR32], tmem[UR19], tmem[UR34], idesc[UR35], UPT ;  /* 0x00ff22201e0075ea */ /* 0x0001e2000b800013 */
[----:B------:R0:W-:Y:S01]  /*19c70*/  UTCHMMA gdesc[UR24], gdesc[UR26], tmem[UR60], tmem[UR28], idesc[UR29], UPT ;  /* 0x00ff1c1a180075ea */ /* 0x0001e2000b80003c */
[----:B------:R0:W-:Y:S01]  /*19c80*/  UTCHMMA gdesc[UR58], gdesc[UR20], tmem[UR70], tmem[UR22], idesc[UR23], UPT ;  /* 0x00ff16143a0075ea */ /* 0x0001e2000b800046 */
[----:B------:R0:W-:Y:S01]  /*19c90*/  UTCBAR [UR12], URZ ;  /* 0x000000ff0c0073e9 */ /* 0x0001e200080000ff */
[----:B------:R-:W-:Y:S01]  /*19ca0*/  NOP ;  /* 0x0000000000007918 */ /* 0x000fe20000000000 */
.L_x_6:
[----:B------:R1:W-:Y:S01]  /*19cb0*/  STL [R1+0xeb4], RZ ;  /* 0x000eb4ff01007387 */ /* 0x0003e20000100800 */
[----:B-----5:R-:W-:Y:S02]  /*19cc0*/  IMAD.SHL.U32 R92, R90, 0x80, RZ ;  /* 0x000000805a5c7824 */ /* 0x020fe400078e00ff */
[----:B------:R-:W-:Y:S01]  /*19cd0*/  IMAD.SHL.U32 R90, R91, 0x80, RZ ;  /* 0x000000805b5a7824 */ /* 0x000fe200078e00ff */
[----:B------:R1:W-:Y:S01]  /*19ce0*/  STL [R1+0xeac], RZ ;  /* 0x000eacff01007387 */ /* 0x0003e20000100800 */
[----:B------:R-:W-:Y:S05]  /*19cf0*/  @!P1 BRA `(.L_x_7) ;  /* 0x000002d400449947 */ /* 0x000fea0003800000 */
[----:B------:R-:W2:Y:S01]  /*19d00*/  LDL.LU R3, [R1+0xec8] ;  /* 0x000ec80001037983 */ /* 0x000ea20000300800 */
[----:B0-----:R-:W-:Y:S02]  /*19d10*/  UIADD3.64 UR16, UPT, UPT, UR8, 0x80, URZ ;  /* 0x0000008008107897 */ /* 0x001fe4000fffe0ff */
[----:B------:R-:W-:Y:S01]  /*19d20*/  UIADD3.64 UR18, UPT, UPT, UR8, 0x100, URZ ;  /* 0x0000010008127897 */ /* 0x000fe2000fffe0ff */
[----:B------:R0:W-:Y:S01]  /*19d30*/  STL [R1+0x1f48], R0 ;  /* 0x001f480001007387 */ /* 0x0001e20000100800 */
[----:B------:R-:W-:Y:S01]  /*19d40*/  UIADD3.64 UR14, UPT, UPT, UR10, 0x2, URZ ;  /* 0x000000020a0e7897 */ /* 0x000fe2000fffe0ff */
[----:B--2---:R-:W-:Y:S02]  /*19d50*/  R2UR UR12, R3 ;  /* 0x00000000030c72ca */ /* 0x004fe400000e0000 */
[----:B------:R-:W0:Y:S01]  /*19d60*/  LDL.LU R3, [R1+0xecc] ;  /* 0x000ecc0001037983 */ /* 0x000e220000300800 */
[----:B------:R-:W-:Y:S01]  /*19d70*/  SHF.R.S32.HI R91, RZ, 0x1f, R92 ;  /* 0x0000001fff5b7819 */ /* 0x000fe2000001145c */
[----:B------:R-:W-:-:S02]  /*19d80*/  UIADD3.64 UR20, UPT, UPT, UR8, 0x180, URZ ;  /* 0x0000018008147897 */ /* 0x000fc4000fffe0ff */
[----:B------:R-:W-:Y:S01]  /*19d90*/  UIADD3.64 UR22, UPT, UPT, UR8, 0x200, URZ ;  /* 0x0000020008167897 */ /* 0x000fe2000fffe0ff */
[C---:B------:R-:W-:Y:S01]  /*19da0*/  SHF.L.U64.HI R91, R92.reuse, 0x1, R91 ;  /* 0x000000015c5b7819 */ /* 0x040fe2000001025b */
[----:B------:R-:W-:Y:S01]  /*19db0*/  IMAD.SHL.U32 R92, R92, 0x2, RZ ;  /* 0x000000025c5c7824 */ /* 0x000fe200078e00ff */
[----:B------:R-:W-:Y:S02]  /*19dc0*/  UIADD3.64 UR24, UPT, UPT, UR8, 0x280, URZ ;  /* 0x0000028008187897 */ /* 0x000fe4000fffe0ff */
[----:B------:R-:W-:Y:S02]  /*19dd0*/  UIADD3.64 UR28, UPT, UPT, UR8, 0x300, URZ ;  /* 0x00000300081c7897 */ /* 0x000fe4000fffe0ff */
[----:B------:R-:W-:Y:S02]  /*19de0*/  UIADD3.64 UR16, UPT, UPT, UR10, 0x4, URZ ;  /* 0x000000040a107897 */ /* 0x000fe4000fffe0ff */
[----:B------:R-:W-:Y:S02]  /*19df0*/  UIADD3.64 UR18, UPT, UPT, UR10, 0x1fe, URZ ;  /* 0x000001fe0a127897 */ /* 0x000fe4000fffe0ff */
[----:B------:R-:W-:-:S02]  /*19e00*/  UIADD3.64 UR20, UPT, UPT, UR10, 0x200, URZ ;  /* 0x000002000a147897 */ /* 0x000fc4000fffe0ff */
[----:B------:R-:W-:Y:S02]  /*19e10*/  UIADD3.64 UR22, UPT, UPT, UR10, 0x202, URZ ;  /* 0x000002020a167897 */ /* 0x000fe4000fffe0ff */
        /* <DEDUP_REMOVED lines=19> */
[----:B------:R-:W-:Y:S01]  /*19f50*/  UIADD3.64 UR62, UPT, UPT, UR8, 0x1880, URZ ;  /* 0x00001880083e7897 */ /* 0x000fe2000fffe0ff */
[----:B------:R-:W-:Y:S01]  /*19f60*/  UMOV UR13, 0x40004040 ;  /* 0x40004040000d7882 */ /* 0x000fe20000000000 */
[----:B------:R-:W-:Y:S02]  /*19f70*/  UIADD3.64 UR64, UPT, UPT, UR8, 0x1900, URZ ;  /* 0x0000190008407897 */ /* 0x000fe4000fffe0ff */
[----:B------:R-:W-:Y:S02]  /*19f80*/  UIADD3.64 UR66, UPT, UPT, UR8, 0x1980, URZ ;  /* 0x0000198008427897 */ /* 0x000fe4000fffe0ff */
[----:B------:R-:W-:-:S02]  /*19f90*/  UIADD3.64 UR68, UPT, UPT, UR8, 0x1a00, URZ ;  /* 0x00001a0008447897 */ /* 0x000fc4000fffe0ff */
[----:B------:R-:W-:Y:S02]  /*19fa0*/  UIADD3.64 UR70, UPT, UPT, UR8, 0x1a80, URZ ;  /* 0x00001a8008467897 */ /* 0x000fe4000fffe0ff */
[----:B------:R-:W-:Y:S01]  /*19fb0*/  UIADD3.64 UR72, UPT, UPT, UR8, 0x1b00, URZ ;  /* 0x00001b0008487897 */ /* 0x000fe2000fffe0ff */
[----:B0-----:R-:W-:Y:S02]  /*19fc0*/  LOP3.LUT R0, R3, 0x4000000, RZ, 0xfc, !PT ;  /* 0x0400000003007812 */ /* 0x001fe400078efcff */
[----:B------:R-:W-:-:S03]  /*19fd0*/  SHF.R.S32.HI R3, RZ, 0x1f, R90 ;  /* 0x0000001fff037819 */ /* 0x000fc6000001145a */
[----:B------:R0:W-:Y:S01]  /*19fe0*/  STL [R1+0x1f20], R0 ;  /* 0x001f200001007387 */ /* 0x0001e20000100800 */
[C---:B------:R-:W-:Y:S01]  /*19ff0*/  SHF.L.U64.HI R3, R90.reuse, 0x1, R3 ;  /* 0x000000015a037819 */ /* 0x040fe20000010203 */
[----:B------:R-:W-:Y:S02]  /*1a000*/  IMAD.SHL.U32 R90, R90, 0x2, RZ ;  /* 0x000000025a5a7824 */ /* 0x000fe400078e00ff */
[----:B0-----:R-:W-:-:S05]  /*1a010*/  IMAD.MOV.U32 R0, RZ, RZ, 0x1 ;  /* 0x00000001ff007424 */ /* 0x001fca00078e00ff */
[----:B------:R0:W-:Y:S04]  /*1a020*/  STL [R1+0x1704], R0 ;  /* 0x0017040001007387 */ /* 0x0001e80000100800 */
[----:B0-----:R0:W5:Y:S04]  /*1a030*/  LDL.LU R0, [R1+0x1f48] ;  /* 0x001f480001007983 */ /* 0x0011680000300800 */
[----:B------:R0:W-:Y:S02]  /*1a040*/  STL [R1+0x1708], RZ ;  /* 0x001708ff01007387 */ /* 0x0001e40000100800 */
.L_x_10:
[----:B--2---:R2:W-:Y:S04]  /*1a050*/  STL [R1+0x1f8c], R19 ;  /* 0x001f8c1301007387 */ /* 0x0045e80000100800 */
[----:B--2---:R-:W2:Y:S04]  /*1a060*/  LDL.LU R19, [R1+0x16e8] ;  /* 0x0016e80001137983 */ /* 0x004ea80000300800 */
[----:B------:R3:W-:Y:S04]  /*1a070*/  STL [R1+0x1f88], R18 ;  /* 0x001f881201007387 */ /* 0x0007e80000100800 */
[----:B---3--:R-:W3:Y:S04]  /*1a080*/  LDL.LU R18, [R1+0xeac] ;  /* 0x000eac0001127983 */ /* 0x008ee80000300800 */
[----:B------:R4:W-:Y:S04]  /*1a090*/  STL [R1+0x1f84], R17 ;  /* 0x001f841101007387 */ /* 0x0009e80000100800 */
[----:B----4-:R-:W4:Y:S04]  /*1a0a0*/  LDL.LU R17, [R1+0x151c] ;  /* 0x00151c0001117983 */ /* 0x010f280000300800 */
[----:B------:R0:W-:Y:S04]  /*1a0b0*/  STL [R1+0x1f80], R16 ;  /* 0x001f801001007387 */ /* 0x0001e80000100800 */
[----:B0-----:R-:W2:Y:S04]  /*1a0c0*/  LDL.LU R16, [R1+0x16f0] ;  /* 0x0016f00001107983 */ /* 0x001ea80000300800 */
        /* <DEDUP_REMOVED lines=9> */
[----:B0-----:R-:W4:Y:S04]  /*1a160*/  LDL.LU R11, [R1+0x1520] ;  /* 0x00152000010b7983 */ /* 0x001f280000300800 */
[----:B------:R0:W-:Y:S04]  /*1a170*/  STL [R1+0x1f68], R10 ;  /* 0x001f680a01007387 */ /* 0x0001e80000100800 */
[----:B0-----:R-:W4:Y:S04]  /*1a180*/  LDL.LU R10, [R1+0x1510] ;  /* 0x00151000010a7983 */ /* 0x001f280000300800 */
[----:B------:R0:W-:Y:S04]  /*1a190*/  STL [R1+0x1f64], R9 ;  /* 0x001f640901007387 */ /* 0x0001e80000100800 */
[----:B0-----:R-:W4:Y:S04]  /*1a1a0*/  LDL.LU R9, [R1+0x1518] ;  /* 0x0015180001097983 */ /* 0x001f280000300800 */
[----:B------:R-:W-:Y:S04]  /*1a1b0*/  STL [R1+0x1f60], R8 ;  /* 0x001f600801007387 */ /* 0x000fe80000100800 */
[----:B------:R-:W-:Y:S04]  /*1a1c0*/  STL [R1+0x1f5c], R7 ;  /* 0x001f5c0701007387 */ /* 0x000fe80000100800 */
[----:B------:R-:W-:Y:S04]  /*1a1d0*/  STL [R1+0x1f58], R6 ;  /* 0x001f580601007387 */ /* 0x000fe80000100800 */
[----:B-----5:R-:W-:Y:S04]  /*1a1e0*/  STL [R1+0x1f54], R5 ;  /* 0x001f540501007387 */ /* 0x020fe80000100800 */
[----:B------:R-:W-:Y:S04]  /*1a1f0*/  STL [R1+0x1f50], R4 ;  /* 0x001f500401007387 */ /* 0x000fe80000100800 */
[----:B------:R-:W-:Y:S04]  /*1a200*/  STL [R1+0x1f4c], R2 ;  /* 0x001f4c0201007387 */ /* 0x000fe80000100800 */
[----:B-----5:R-:W-:Y:S01]  /*1a210*/  STL [R1+0x1f48], R0 ;  /* 0x001f480001007387 */ /* 0x020fe20000100800 */
[----:B---3--:R-:W-:-:S05]  /*1a220*/  IMAD.U32 R18, R18, -0x80000000, RZ ;  /* 0x8000000012127824 */ /* 0x008fca00078e00ff */
[----:B------:R-:W-:Y:S01]  /*1a230*/  STL [R1+0xea8], R18 ;  /* 0x000ea81201007387 */ /* 0x000fe20000100800 */
[-C--:B--2---:R-:W-:Y:S02]  /*1a240*/  IADD3 R12, P4, PT, R12, R90.reuse, RZ ;  /* 0x0000005a0c0c7210 */ /* 0x084fe40007f9e0ff */
[----:B----4-:R-:W-:-:S05]  /*1a250*/  IADD3 R11, P5, PT, R11, R90, RZ ;  /* 0x0000005a0b0b7210 */ /* 0x010fca0007fbe0ff */
[----:B------:R-:W-:Y:S01]  /*1a260*/  IMAD.X R17, R17, 0x1, R3, P5 ;  /* 0x0000000111117824 */ /* 0x000fe200028e0603 */
[-C--:B------:R-:W-:Y:S02]  /*1a270*/  IADD3 R19, P5, PT, R19, R90.reuse, RZ ;  /* 0x0000005a13137210 */ /* 0x080fe40007fbe0ff */
[----:B------:R-:W-:-:S05]  /*1a280*/  IADD3 R10, P2, PT, R10, R90, RZ ;  /* 0x0000005a0a0a7210 */ /* 0x000fca0007f5e0ff */
[----:B------:R-:W-:Y:S01]  /*1a290*/  IMAD.X R15, R15, 0x1, R3, P2 ;  /* 0x000000010f0f7824 */ /* 0x000fe200010e0603 */
[-C--:B------:R-:W-:Y:S02]  /*1a2a0*/  IADD3 R16, P2, PT, R16, R90.reuse, RZ ;  /* 0x0000005a10107210 */ /* 0x080fe40007f5e0ff */
[----:B------:R-:W-:-:S05]  /*1a2b0*/  IADD3 R9, P1, PT, R9, R90, RZ ;  /* 0x0000005a09097210 */ /* 0x000fca0007f3e0ff */
[----:B------:R-:W-:Y:S01]  /*1a2c0*/  IMAD.X R13, R13, 0x1, R3, P1 ;  /* 0x000000010d0d7824 */ /* 0x000fe200008e0603 */
[----:B------:R-:W-:Y:S01]  /*1a2d0*/  STL [R1+0x1518], R9 ;  /* 0x0015180901007387 */ /* 0x000fe20000100800 */
[----:B------:R-:W-:-:S03]  /*1a2e0*/  IADD3 R14, P1, PT, R14, R90, RZ ;  /* 0x0000005a0e0e7210 */ /* 0x000fc60007f3e0ff */
        /* <DEDUP_REMOVED lines=8> */
[----:B0-----:R-:W2:Y:S04]  /*1a370*/  LDL.LU R19, [R1+0x16fc] ;  /* 0x0016fc0001137983 */ /* 0x001ea80000300800 */
[----:B------:R0:W-:Y:S04]  /*1a380*/  STL [R1+0x151c], R17 ;  /* 0x00151c1101007387 */ /* 0x0001e80000100800 */
        /* <DEDUP_REMOVED lines=15> */
[----:B------:R-:W4:Y:S01]  /*1a480*/  LDL.LU R0, [R1+0x16c4] ;  /* 0x0016c40001007983 */ /* 0x000f220000300800 */
[----:B--2---:R-:W-:-:S05]  /*1a490*/  IMAD.X R19, R19, 0x1, R3, P4 ;  /* 0x0000000113137824 */ /* 0x004fca00020e0603 */
[----:B------:R0:W-:Y:S01]  /*1a4a0*/  STL [R1+0x16fc], R19 ;  /* 0x0016fc1301007387 */ /* 0x0001e20000100800 */
[----:B---3--:R-:W-:Y:S01]  /*1a4b0*/  IADD3 R17, P4, PT, R17, R90, RZ ;  /* 0x0000005a11117210 */ /* 0x008fe20007f9e0ff */
[----:B----4-:R-:W-:-:S04]  /*1a4c0*/  IMAD.X R16, R16, 0x1, R3, P1 ;  /* 0x0000000110107824 */ /* 0x010fc800008e0603 */
[----:B------:R2:W-:Y:S01]  /*1a4d0*/  STL [R1+0x16e0], R17 ;  /* 0x0016e01101007387 */ /* 0x0005e20000100800 */
[----:B------:R-:W-:-:S03]  /*1a4e0*/  IADD3 R15, P1, PT, R15, R90, RZ ;  /* 0x0000005a0f0f7210 */ /* 0x000fc60007f3e0ff */
[----:B------:R3:W-:Y:S01]  /*1a4f0*/  STL [R1+0x16f4], R16 ;  /* 0x0016f41001007387 */ /* 0x0007e20000100800 */
[----:B------:R-:W-:-:S03]  /*1a500*/  IMAD.X R14, R14, 0x1, R3, P2 ;  /* 0x000000010e0e7824 */ /* 0x000fc600010e0603 */
[----:B------:R4:W-:Y:S01]  /*1a510*/  STL [R1+0x1508], R15 ;  /* 0x0015080f01007387 */ /* 0x0009e20000100800 */
[----:B------:R-:W-:-:S03]  /*1a520*/  IADD3 R13, P2, PT, R13, R90, RZ ;  /* 0x0000005a0d0d7210 */ /* 0x000fc60007f5e0ff */
[----:B-1----:R1:W-:Y:S01]  /*1a530*/  STL [R1+0x16ec], R14 ;  /* 0x0016ec0e01007387 */ /* 0x0023e20000100800 */
[----:B------:R-:W-:-:S03]  /*1a540*/  IMAD.X R12, R12, 0x1, R3, P5 ;  /* 0x000000010c0c7824 */ /* 0x000fc600028e0603 */
[----:B------:R0:W-:Y:S01]  /*1a550*/  STL [R1+0x16d8], R13 ;  /* 0x0016d80d01007387 */ /* 0x0001e20000100800 */
[----:B------:R-:W-:-:S03]  /*1a560*/  IADD3 R11, P5, PT, R11, R90, RZ ;  /* 0x0000005a0b0b7210 */ /* 0x000fc60007fbe0ff */
[----:B------:R0:W-:Y:S01]  /*1a570*/  STL [R1+0x16e4], R12 ;  /* 0x0016e40c01007387 */ /* 0x0001e20000100800 */
        /* <DEDUP_REMOVED lines=15> */
[----:B0-----:R-:W4:Y:S01]  /*1a670*/  LDL.LU R19, [R1+0x16a8] ;  /* 0x0016a80001137983 */ /* 0x001f220000300800 */
[----:B------:R-:W-:-:S03]  /*1a680*/  IMAD.X R0, R0, 0x1, R3, P4 ;  /* 0x0000000100007824 */ /* 0x000fc600020e0603 */
[----:B------:R0:W-:Y:S04]  /*1a690*/  STL [R1+0x16cc], R4 ;  /* 0x0016cc0401007387 */ /* 0x0001e80000100800 */
[----:B--2---:R-:W2:Y:S04]  /*1a6a0*/  LDL.LU R17, [R1+0x16bc] ;  /* 0x0016bc0001117983 */ /* 0x004ea80000300800 */
[----:B------:R0:W-:Y:S04]  /*1a6b0*/  STL [R1+0x16b0], R2 ;  /* 0x0016b00201007387 */ /* 0x0001e80000100800 */
[----:B---3--:R-:W3:Y:S04]  /*1a6c0*/  LDL.LU R16, [R1+0x16a0] ;  /* 0x0016a00001107983 */ /* 0x008ee80000300800 */
[----:B------:R0:W-:Y:S04]  /*1a6d0*/  STL [R1+0x16c4], R0 ;  /* 0x0016c40001007387 */ /* 0x0001e80000100800 */
[----:B----4-:R-:W4:Y:S04]  /*1a6e0*/  LDL.LU R15, [R1+0x16b4] ;  /* 0x0016b400010f7983 */ /* 0x010f280000300800 */
[----:B-1----:R-:W4:Y:S04]  /*1a6f0*/  LDL.LU R14, [R1+0x1698] ;  /* 0x00169800010e7983 */ /* 0x002f280000300800 */
        /* <DEDUP_REMOVED lines=9> */
[----:B0-----:R-:W4:Y:S04]  /*1a790*/  LDL.LU R4, [R1+0x1670] ;  /* 0x0016700001047983 */ /* 0x001f280000300800 */
[----:B------:R-:W4:Y:S04]  /*1a7a0*/  LDL.LU R2, [R1+0x1684] ;  /* 0x0016840001027983 */ /* 0x000f280000300800 */
[----:B------:R-:W4:Y:S01]  /*1a7b0*/  LDL.LU R0, [R1+0x1668] ;  /* 0x0016680001007983 */ /* 0x000f220000300800 */
[----:B------:R-:W-:Y:S01]  /*1a7c0*/  IADD3 R19, P4, PT, R19, R90, RZ ;  /* 0x0000005a13137210 */ /* 0x000fe20007f9e0ff */
[----:B--2---:R-:W-:-:S04]  /*1a7d0*/  IMAD.X R17, R17, 0x1, R3, P1 ;  /* 0x0000000111117824 */ /* 0x004fc800008e0603 */
[----:B------:R0:W-:Y:S01]  /*1a7e0*/  STL [R1+0x16a8], R19 ;  /* 0x0016a81301007387 */ /* 0x0001e20000100800 */
[----:B---3--:R-:W-:-:S03]  /*1a7f0*/  IADD3 R16, P1, PT, R16, R90, RZ ;  /* 0x0000005a10107210 */ /* 0x008fc60007f3e0ff */
[----:B------:R1:W-:Y:S01]  /*1a800*/  STL [R1+0x16bc], R17 ;  /* 0x0016bc1101007387 */ /* 0x0003e20000100800 */
[----:B----4-:R-:W-:-:S03]  /*1a810*/  IMAD.X R15, R15, 0x1, R3, P2 ;  /* 0x000000010f0f7824 */ /* 0x010fc600010e0603 */
        /* <DEDUP_REMOVED lines=24> */
[----:B0-----:R-:W4:Y:S01]  /*1a9a0*/  LDL.LU R19, [R1+0x167c] ;  /* 0x00167c0001137983 */ /* 0x001f220000300800 */
[----:B------:R-:W-:-:S03]  /*1a9b0*/  IADD3 R0, P4, PT, R0, R90, RZ ;  /* 0x0000005a00007210 */ /* 0x000fc60007f9e0ff */
[----:B------:R0:W-:Y:S04]  /*1a9c0*/  STL [R1+0x1670], R4 ;  /* 0x0016700401007387 */ /* 0x0001e80000100800 */
[----:B-1----:R-:W4:Y:S04]  /*1a9d0*/  LDL.LU R17, [R1+0x1660] ;  /* 0x0016600001117983 */ /* 0x002f280000300800 */
[----:B------:R1:W-:Y:S04]  /*1a9e0*/  STL [R1+0x1684], R2 ;  /* 0x0016840201007387 */ /* 0x0003e80000100800 */
[----:B--2---:R-:W2:Y:S04]  /*1a9f0*/  LDL.LU R16, [R1+0x1674] ;  /* 0x0016740001107983 */ /* 0x004ea80000300800 */
[----:B------:R0:W-:Y:S04]  /*1aa00*/  STL [R1+0x1668], R0 ;  /* 0x0016680001007387 */ /* 0x0001e80000100800 */
[----:B---3--:R-:W3:Y:S04]  /*1aa10*/  LDL.LU R15, [R1+0x1658] ;  /* 0x00165800010f7983 */ /* 0x008ee80000300800 */
[----:B----4-:R-:W4:Y:S04]  /*1aa20*/  LDL.LU R14, [R1+0x166c] ;  /* 0x00166c00010e7983 */ /* 0x010f280000300800 */
        /* <DEDUP_REMOVED lines=10> */
[----:B-1----:R-:W4:Y:S04]  /*1aad0*/  LDL.LU R2, [R1+0x1628] ;  /* 0x0016280001027983 */ /* 0x002f280000300800 */
[----:B------:R-:W4:Y:S01]  /*1aae0*/  LDL.LU R0, [R1+0x163c] ;  /* 0x00163c0001007983 */ /* 0x000f220000300800 */
[----:B------:R-:W-:Y:S01]  /*1aaf0*/  IMAD.X R19, R19, 0x1, R3, P1 ;  /* 0x0000000113137824 */ /* 0x000fe200008e0603 */
[----:B------:R-:W-:-:S04]  /*1ab00*/  IADD3 R17, P1, PT, R17, R90, RZ ;  /* 0x0000005a11117210 */ /* 0x000fc80007f3e0ff */
[----:B------:R0:W-:Y:S01]  /*1ab10*/  STL [R1+0x167c], R19 ;  /* 0x00167c1301007387 */ /* 0x0001e20000100800 */
[----:B--2---:R-:W-:-:S03]  /*1ab20*/  IMAD.X R16, R16, 0x1, R3, P2 ;  /* 0x0000000110107824 */ /* 0x004fc600010e0603 */
        /* <DEDUP_REMOVED lines=11> */
[----:B------:R-:W-:-:S03]  /*1abe0*/  IADD3.X R10, PT, PT, R10, R3, RZ, P1, !PT ;  /* 0x000000030a0a7210 */ /* 0x000fc60000ffe4ff */
        /* <DEDUP_REMOVED lines=35> */
[----:B------:R-:W-:Y:S01]  /*1ae20*/  IADD3 R19, P1, PT, R19, R90, RZ ;  /* 0x0000005a13137210 */ /* 0x000fe20007f3e0ff */
[----:B------:R-:W-:-:S04]  /*1ae30*/  IMAD.X R17, R17, 0x1, R3, P2 ;  /* 0x0000000111117824 */ /* 0x000fc800010e0603 */
[----:B------:R0:W-:Y:S01]  /*1ae40*/  STL [R1+0x1620], R19 ;  /* 0x0016201301007387 */ /* 0x0001e20000100800 */
[----:B--2---:R-:W-:-:S03]  /*1ae50*/  IADD3 R16, P2, PT, R16, R90, RZ ;  /* 0x0000005a10107210 */ /* 0x004fc60007f5e0ff */
[----:B------:R1:W-:Y:S01]  /*1ae60*/  STL [R1+0x1634], R17 ;  /* 0x0016341101007387 */ /* 0x0003e20000100800 */
[----:B---3--:R-:W-:-:S03]  /*1ae70*/  IMAD.X R15, R15, 0x1, R3, P5 ;  /* 0x000000010f0f7824 */ /* 0x008fc600028e0603 */
[----:B------:R2:W-:Y:S01]  /*1ae80*/  STL [R1+0x1618], R16 ;  /* 0x0016181001007387 */ /* 0x0005e20000100800 */
[----:B----4-:R-:W-:-:S03]  /*1ae90*/  IADD3 R14, P5, PT, R14, R90, RZ ;  /* 0x0000005a0e0e7210 */ /* 0x010fc60007fbe0ff */
        /* <DEDUP_REMOVED lines=43> */
[----:B------:R-:W-:-:S05]  /*1b150*/  IMAD.X R19, R19, 0x1, R3, P2 ;  /* 0x0000000113137824 */ /* 0x000fca00010e0603 */
[----:B------:R0:W-:Y:S01]  /*1b160*/  STL [R1+0x15f4], R19 ;  /* 0x0015f41301007387 */ /* 0x0001e20000100800 */
[----:B------:R-:W-:-:S03]  /*1b170*/  IADD3 R17, P2, PT, R17, R90, RZ ;  /* 0x0000005a11117210 */ /* 0x000fc60007f5e0ff */
[----:B0-----:R0:W5:Y:S01]  /*1b180*/  LDL.LU R19, [R1+0x1f8c] ;  /* 0x001f8c0001137983 */ /* 0x0011620000300800 */
        /* <DEDUP_REMOVED lines=27> */
[----:B-1----:R-:W4:Y:S01]  /*1b340*/  LDL.LU R17, [R1+0x15ac] ;  /* 0x0015ac0001117983 */ /* 0x002f220000300800 */
[----:B------:R-:W-:-:S03]  /*1b350*/  IMAD.X R0, R0, 0x1, R3, P2 ;  /* 0x0000000100007824 */ /* 0x000fc600010e0603 */
[----:B------:R1:W-:Y:S01]  /*1b360*/  STL [R1+0x15bc], R4 ;  /* 0x0015bc0401007387 */ /* 0x0003e20000100800 */
[----:B------:R0:W1:Y:S03]  /*1b370*/  SYNCS.PHASECHK.TRANS64.TRYWAIT P2, [UR4], R18 ;  /* 0x00000012ff0075a7 */ /* 0x0000660008041104 */
[----:B--2---:R-:W2:Y:S04]  /*1b380*/  LDL.LU R16, [R1+0x1598] ;  /* 0x0015980001107983 */ /* 0x004ea80000300800 */
[----:B------:R0:W-:Y:S04]  /*1b390*/  STL [R1+0x15a0], R2 ;  /* 0x0015a00201007387 */ /* 0x0001e80000100800 */
[----:B---3--:R-:W3:Y:S04]  /*1b3a0*/  LDL.LU R15, [R1+0x15a4] ;  /* 0x0015a400010f7983 */ /* 0x008ee80000300800 */
[----:B------:R1:W-:Y:S04]  /*1b3b0*/  STL [R1+0x15b4], R0 ;  /* 0x0015b40001007387 */ /* 0x0003e80000100800 */
[----:B----4-:R-:W4:Y:S04]  /*1b3c0*/  LDL.LU R14, [R1+0x1590] ;  /* 0x00159000010e7983 */ /* 0x010f280000300800 */
        /* <DEDUP_REMOVED lines=9> */
[----:B-1----:R-:W4:Y:S04]  /*1b460*/  LDL.LU R4, [R1+0x1568] ;  /* 0x0015680001047983 */ /* 0x002f280000300800 */
[----:B------:R-:W4:Y:S04]  /*1b470*/  LDL.LU R2, [R1+0x1574] ;  /* 0x0015740001027983 */ /* 0x000f280000300800 */
[----:B------:R-:W4:Y:S01]  /*1b480*/  LDL.LU R0, [R1+0x1560] ;  /* 0x0015600001007983 */ /* 0x000f220000300800 */
[----:B------:R-:W-:Y:S01]  /*1b490*/  IMAD.X R17, R17, 0x1, R3, P5 ;  /* 0x0000000111117824 */ /* 0x000fe200028e0603 */
[----:B--2---:R-:W-:-:S04]  /*1b4a0*/  IADD3 R16, P5, PT, R16, R90, RZ ;  /* 0x0000005a10107210 */ /* 0x004fc80007fbe0ff */
        /* <DEDUP_REMOVED lines=26> */
[----:B------:R-:W4:Y:S01]  /*1b650*/  LDL.LU R18, [R1+0x156c] ;  /* 0x00156c0001127983 */ /* 0x000f220000300800 */
[----:B------:R-:W-:-:S03]  /*1b660*/  IADD3 R0, P4, PT, R0, R90, RZ ;  /* 0x0000005a00007210 */ /* 0x000fc60007f9e0ff */
[----:B------:R1:W-:Y:S04]  /*1b670*/  STL [R1+0x1568], R4 ;  /* 0x0015680401007387 */ /* 0x0003e80000100800 */
[----:B0-----:R-:W4:Y:S04]  /*1b680*/  LDL.LU R17, [R1+0x1558] ;  /* 0x0015580001117983 */ /* 0x001f280000300800 */
[----:B------:R0:W-:Y:S04]  /*1b690*/  STL [R1+0x1574], R2 ;  /* 0x0015740201007387 */ /* 0x0001e80000100800 */
[----:B-1----:R-:W4:Y:S04]  /*1b6a0*/  LDL.LU R16, [R1+0x1564] ;  /* 0x0015640001107983 */ /* 0x002f280000300800 */
[----:B------:R1:W-:Y:S04]  /*1b6b0*/  STL [R1+0x1560], R0 ;  /* 0x0015600001007387 */ /* 0x0003e80000100800 */
[----:B--2---:R-:W2:Y:S04]  /*1b6c0*/  LDL.LU R15, [R1+0x1550] ;  /* 0x00155000010f7983 */ /* 0x004ea80000300800 */
        /* <DEDUP_REMOVED lines=12> */
[----:B-1----:R-:W4:Y:S01]  /*1b790*/  LDL.LU R0, [R1+0x1524] ;  /* 0x0015240001007983 */ /* 0x002f220000300800 */
[----:B------:R-:W-:-:S05]  /*1b7a0*/  IMAD.X R18, R18, 0x1, R3, P1 ;  /* 0x0000000112127824 */ /* 0x000fca00008e0603 */
[----:B------:R0:W-:Y:S01]  /*1b7b0*/  STL [R1+0x156c], R18 ;  /* 0x00156c1201007387 */ /* 0x0001e20000100800 */
[----:B------:R-:W-:-:S03]  /*1b7c0*/  IADD3 R17, P1, PT, R17, R90, RZ ;  /* 0x0000005a11117210 */ /* 0x000fc60007f3e0ff */
[----:B0-----:R0:W5:Y:S01]  /*1b7d0*/  LDL.LU R18, [R1+0x1f88] ;  /* 0x001f880001127983 */ /* 0x0011620000300800 */
[----:B------:R-:W-:-:S03]  /*1b7e0*/  IMAD.X R16, R16, 0x1, R3, P5 ;  /* 0x0000000110107824 */ /* 0x000fc600028e0603 */
[----:B------:R1:W-:Y:S01]  /*1b7f0*/  STL [R1+0x1558], R17 ;  /* 0x0015581101007387 */ /* 0x0003e20000100800 */
[-C--:B--2---:R-:W-:Y:S02]  /*1b800*/  IADD3 R15, P5, PT, R15, R90.reuse, RZ ;  /* 0x0000005a0f0f7210 */ /* 0x084fe40007fbe0ff */
[----:B---3--:R-:W-:Y:S01]  /*1b810*/  IADD3.X R14, PT, PT, R14, R3, RZ, P4, !PT ;  /* 0x000000030e0e7210 */ /* 0x008fe200027fe4ff */
[----:B-1----:R0:W5:Y:S01]  /*1b820*/  LDL.LU R17, [R1+0x1f84] ;  /* 0x001f840001117983 */ /* 0x0021620000300800 */
[----:B----4-:R-:W-:-:S03]  /*1b830*/  IADD3 R13, P4, PT, R13, R90, RZ ;  /* 0x0000005a0d0d7210 */ /* 0x010fc60007f9e0ff */
[----:B------:R1:W-:Y:S01]  /*1b840*/  STL [R1+0x1564], R16 ;  /* 0x0015641001007387 */ /* 0x0003e20000100800 */
[----:B------:R-:W-:-:S03]  /*1b850*/  IMAD.X R12, R12, 0x1, R3, P1 ;  /* 0x000000010c0c7824 */ /* 0x000fc600008e0603 */
[----:B-1----:R0:W5:Y:S01]  /*1b860*/  LDL.LU R16, [R1+0x1f80] ;  /* 0x001f800001107983 */ /* 0x0021620000300800 */
[----:B------:R-:W-:-:S03]  /*1b870*/  IADD3 R11, P1, PT, R11, R90, RZ ;  /* 0x0000005a0b0b7210 */ /* 0x000fc60007f3e0ff */
[----:B------:R1:W-:Y:S01]  /*1b880*/  STL [R1+0x1550], R15 ;  /* 0x0015500f01007387 */ /* 0x0003e20000100800 */
[--C-:B------:R-:W-:Y:S01]  /*1b890*/  IMAD.X R10, R10, 0x1, R3.reuse, P5 ;  /* 0x000000010a0a7824 */ /* 0x100fe200028e0603 */
[-C--:B------:R-:W-:Y:S02]  /*1b8a0*/  IADD3 R9, P5, PT, R9, R90.reuse, RZ ;  /* 0x0000005a09097210 */ /* 0x080fe40007fbe0ff */
[----:B-1----:R0:W5:Y:S04]  /*1b8b0*/  LDL.LU R15, [R1+0x1f7c] ;  /* 0x001f7c00010f7983 */ /* 0x0021680000300800 */
[----:B------:R1:W-:Y:S01]  /*1b8c0*/  STL [R1+0x155c], R14 ;  /* 0x00155c0e01007387 */ /* 0x0003e20000100800 */
[----:B------:R-:W-:Y:S01]  /*1b8d0*/  IMAD.X R8, R8, 0x1, R3, P4 ;  /* 0x0000000108087824 */ /* 0x000fe200020e0603 */
[----:B------:R-:W-:-:S02]  /*1b8e0*/  IADD3 R7, P4, PT, R7, R90, RZ ;  /* 0x0000005a07077210 */ /* 0x000fc40007f9e0ff */
[----:B-1----:R0:W5:Y:S04]  /*1b8f0*/  LDL.LU R14, [R1+0x1f78] ;  /* 0x001f7800010e7983 */ /* 0x0021680000300800 */
[----:B------:R1:W-:Y:S01]  /*1b900*/  STL [R1+0x1548], R13 ;  /* 0x0015480d01007387 */ /* 0x0003e20000100800 */
[----:B------:R-:W-:-:S03]  /*1b910*/  IMAD.X R6, R6, 0x1, R3, P1 ;  /* 0x0000000106067824 */ /* 0x000fc600008e0603 */
[----:B-1----:R0:W5:Y:S04]  /*1b920*/  LDL.LU R13, [R1+0x1f74] ;  /* 0x001f7400010d7983 */ /* 0x0021680000300800 */
[----:B------:R1:W-:Y:S01]  /*1b930*/  STL [R1+0x1554], R12 ;  /* 0x0015540c01007387 */ /* 0x0003e20000100800 */
[----:B------:R-:W-:-:S03]  /*1b940*/  IADD3 R5, P1, PT, R5, R90, RZ ;  /* 0x0000005a05057210 */ /* 0x000fc60007f3e0ff */
[----:B-1----:R0:W5:Y:S04]  /*1b950*/  LDL.LU R12, [R1+0x1f70] ;  /* 0x001f7000010c7983 */ /* 0x0021680000300800 */
[----:B------:R1:W-:Y:S01]  /*1b960*/  STL [R1+0x1540], R11 ;  /* 0x0015400b01007387 */ /* 0x0003e20000100800 */
[----:B------:R-:W-:-:S03]  /*1b970*/  IMAD.X R4, R4, 0x1, R3, P5 ;  /* 0x0000000104047824 */ /* 0x000fc600028e0603 */
[----:B-1----:R0:W5:Y:S04]  /*1b980*/  LDL.LU R11, [R1+0x1f6c] ;  /* 0x001f6c00010b7983 */ /* 0x0021680000300800 */
[----:B------:R1:W-:Y:S01]  /*1b990*/  STL [R1+0x154c], R10 ;  /* 0x00154c0a01007387 */ /* 0x0003e20000100800 */
[----:B------:R-:W-:-:S03]  /*1b9a0*/  IMAD.X R2, R2, 0x1, R3, P4 ;  /* 0x0000000102027824 */ /* 0x000fc600020e0603 */
[----:B-1----:R0:W5:Y:S04]  /*1b9b0*/  LDL.LU R10, [R1+0x1f68] ;  /* 0x001f6800010a7983 */ /* 0x0021680000300800 */
[----:B------:R1:W-:Y:S01]  /*1b9c0*/  STL [R1+0x1538], R9 ;  /* 0x0015380901007387 */ /* 0x0003e20000100800 */
[----:B------:R-:W-:-:S03]  /*1b9d0*/  IMAD.X R0, R0, 0x1, R3, P1 ;  /* 0x0000000100007824 */ /* 0x000fc600008e0603 */
[----:B-1----:R0:W5:Y:S04]  /*1b9e0*/  LDL.LU R9, [R1+0x1f64] ;  /* 0x001f640001097983 */ /* 0x0021680000300800 */
[----:B------:R1:W-:Y:S04]  /*1b9f0*/  STL [R1+0x1544], R8 ;  /* 0x0015440801007387 */ /* 0x0003e80000100800 */
        /* <DEDUP_REMOVED lines=12> */
[----:B-1----:R0:W5:Y:S01]  /*1bac0*/  LDL.LU R0, [R1+0x1f48] ;  /* 0x001f480001007983 */ /* 0x0021620000300800 */
[----:B------:R-:W-:Y:S05]  /*1bad0*/  @!P2 BRA `(.L_x_8) ;  /* 0x000003500070a947 */ /* 0x000fea0003800000 */
.L_x_16:
[----:B------:R1:W-:Y:S04]  /*1bae0*/  STL.64 [R1+0x3918], R82 ;  /* 0x0039185201007387 */ /* 0x0003e80000100a00 */
[----:B------:R-:W-:Y:S04]  /*1baf0*/  STL.64 [R1+0x3910], R84 ;  /* 0x0039105401007387 */ /* 0x000fe80000100a00 */
[----:B------:R-:W-:Y:S04]  /*1bb00*/  STL.64 [R1+0x3908], R86 ;  /* 0x0039085601007387 */ /* 0x000fe80000100a00 */
[----:B------:R-:W-:Y:S01]  /*1bb10*/  STL.64 [R1+0x3900], R88 ;  /* 0x0039005801007387 */ /* 0x000fe20000100a00 */
[----:B-1---5:R-:W-:-:S03]  /*1bb20*/  IADD3 R82, P1, PT, R4, R92, RZ ;  /* 0x0000005c04527210 */ /* 0x022fc60007f3e0ff */
[----:B------:R1:W-:Y:S04]  /*1bb30*/  STL [R1+0x21bc], R0 ;  /* 0x0021bc0001007387 */ /* 0x0003e80000100800 */
[----:B------:R-:W-:Y:S04]  /*1bb40*/  STL [R1+0x2048], R2 ;  /* 0x0020480201007387 */ /* 0x000fe80000100800 */
[----:B------:R2:W-:Y:S01]  /*1bb50*/  STL [R1+0x21c0], R2 ;  /* 0x0021c00201007387 */ /* 0x0005e20000100800 */
[----:B-1----:R-:W-:-:S03]  /*1bb60*/  IMAD.X R0, R5, 0x1, R91, P1 ;  /* 0x0000000105007824 */ /* 0x002fc600008e065b */
[----:B------:R-:W-:Y:S04]  /*1bb70*/  STL [R1+0x1f50], R93 ;  /* 0x001f505d01007387 */ /* 0x000fe80000100800 */
[----:B------:R-:W-:Y:S01]  /*1bb80*/  STL [R1+0x20e0], R93 ;  /* 0x0020e05d01007387 */ /* 0x000fe20000100800 */
[----:B--2---:R-:W-:-:S03]  /*1bb90*/  IADD3 R2, P2, PT, R6, R92, RZ ;  /* 0x0000005c06027210 */ /* 0x004fc60007f5e0ff */
        /* <DEDUP_REMOVED lines=157> */
[----:B------:R2:W-:Y:S01]  /*1c570*/  STL [R1+0x1ec0], R0 ;  /* 0x001ec00001007387 */ /* 0x0005e20000100800 */
[----:B-1----:R-:W-:Y:S01]  /*1c580*/  IMAD.X R2, R7, 0x1, R91, P2 ;  /* 0x0000000107027824 */ /* 0x002fe200010e065b */
[----:B------:R-:W-:-:S02]  /*1c590*/  IADD3 R5, P2, PT, R10, R92, RZ ;  /* 0x0000005c0a057210 */ /* 0x000fc40007f5e0ff */
        /* <DEDUP_REMOVED lines=222> */
[----:B------:R2:W-:Y:S04]  /*1d380*/  STL [R1+0x1ef8], R0 ;  /* 0x001ef80001007387 */ /* 0x0005e80000100800 */
[----:B------:R3:W-:Y:S01]  /*1d390*/  STL [R1+0x1efc], R5 ;  /* 0x001efc0501007387 */ /* 0x0007e20000100800 */
[----:B-1----:R-:W-:Y:S01]  /*1d3a0*/  IADD3 R2, P4, PT, R12, R92, RZ ;  /* 0x0000005c0c027210 */ /* 0x002fe20007f9e0ff */
[----:B--2---:R-:W-:-:S04]  /*1d3b0*/  IMAD.X R0, R9, 0x1, R91, P1 ;  /* 0x0000000109007824 */ /* 0x004fc800008e065b */
[----:B------:R1:W-:Y:S01]  /*1d3c0*/  STL [R1+0x1f00], R2 ;  /* 0x001f000201007387 */ /* 0x0003e20000100800 */
[----:B---3--:R-:W-:-:S03]  /*1d3d0*/  IMAD.X R5, R11, 0x1, R91, P2 ;  /* 0x000000010b057824 */ /* 0x008fc600010e065b */
[----:B------:R2:W-:Y:S04]  /*1d3e0*/  STL [R1+0x1ec8], R0 ;  /* 0x001ec80001007387 */ /* 0x0005e80000100800 */
[----:B------:R3:W-:Y:S01]  /*1d3f0*/  STL [R1+0x1ecc], R5 ;  /* 0x001ecc0501007387 */ /* 0x0007e20000100800 */
[----:B-1----:R-:W-:Y:S01]  /*1d400*/  IMAD.X R2, R13, 0x1, R91, P4 ;  /* 0x000000010d027824 */ /* 0x002fe200020e065b */
[----:B--2---:R-:W-:-:S04]  /*1d410*/  IADD3 R0, P1, PT, R14, R92, RZ ;  /* 0x0000005c0e007210 */ /* 0x004fc80007f3e0ff */
[----:B------:R1:W-:Y:S01]  /*1d420*/  STL [R1+0x1ed0], R2 ;  /* 0x001ed00201007387 */ /* 0x0003e20000100800 */
[----:B---3--:R-:W-:-:S03]  /*1d430*/  IADD3 R5, P2, PT, R16, R92, RZ ;  /* 0x0000005c10057210 */ /* 0x008fc60007f5e0ff */
        /* <DEDUP_REMOVED lines=18> */
[----:B------:R2:W-:Y:S01]  /*1d560*/  STL [R1+0x1ee0], R0 ;  /* 0x001ee00001007387 */ /* 0x0005e20000100800 */
[----:B------:R-:W-:-:S03]  /*1d570*/  IADD3 R6, P2, PT, R28, R92, RZ ;  /* 0x0000005c1c067210 */ /* 0x000fc60007f5e0ff */
[----:B------:R3:W-:Y:S01]  /*1d580*/  STL [R1+0x1ee4], R5 ;  /* 0x001ee40501007387 */ /* 0x0007e20000100800 */
[--C-:B-1----:R-:W-:Y:S02]  /*1d590*/  IMAD.X R2, R25, 0x1, R91.reuse, P4 ;  /* 0x0000000119027824 */ /* 0x102fe400020e065b */
[----:B------:R-:W-:Y:S01]  /*1d5a0*/  IMAD.X R28, R29, 0x1, R91, P2 ;  /* 0x000000011d1c7824 */ /* 0x000fe200010e065b */
[-C--:B--2---:R-:W-:Y:S02]  /*1d5b0*/  IADD3 R0, P1, PT, R26, R92.reuse, RZ ;  /* 0x0000005c1a007210 */ /* 0x084fe40007f3e0ff */
[----:B---3--:R-:W-:-:S03]  /*1d5c0*/  IADD3 R5, P4, PT, R30, R92, RZ ;  /* 0x0000005c1e057210 */ /* 0x008fc60007f9e0ff */
[----:B------:R-:W-:Y:S04]  /*1d5d0*/  STL [R1+0x2248], R0 ;  /* 0x0022480001007387 */ /* 0x000fe80000100800 */
[----:B------:R1:W-:Y:S01]  /*1d5e0*/  STL [R1+0x1ee8], R2 ;  /* 0x001ee80201007387 */ /* 0x0003e20000100800 */
[----:B------:R-:W-:-:S03]  /*1d5f0*/  IMAD.X R30, R31, 0x1, R91, P4 ;  /* 0x000000011f1e7824 */ /* 0x000fc600020e065b */
[----:B------:R-:W-:Y:S04]  /*1d600*/  STL [R1+0x22c8], R0 ;  /* 0x0022c80001007387 */ /* 0x000fe80000100800 */
[----:B------:R-:W-:Y:S01]  /*1d610*/  STL [R1+0x22d8], R0 ;  /* 0x0022d80001007387 */ /* 0x000fe20000100800 */
[----:B-1----:R-:W-:-:S03]  /*1d620*/  IMAD.X R2, R27, 0x1, R91, P1 ;  /* 0x000000011b027824 */ /* 0x002fc600008e065b */
        /* <DEDUP_REMOVED lines=12> */
[----:B------:R-:W-:Y:S01]  /*1d6f0*/  STL [R1+0x22e8], R2 ;  /* 0x0022e80201007387 */ /* 0x000fe20000100800 */
[----:B-1----:R-:W-:-:S03]  /*1d700*/  IADD3 R5, P1, PT, R32, R92, RZ ;  /* 0x0000005c20057210 */ /* 0x002fc60007f3e0ff */
[----:B------:R-:W-:Y:S02]  /*1d710*/  STL [R1+0x2328], R2 ;  /* 0x0023280201007387 */ /* 0x000fe40000100800 */
[----:B------:R-:W-:Y:S02]  /*1d720*/  IMAD.X R32, R33, 0x1, R91, P1 ;  /* 0x0000000121207824 */ /* 0x000fe400008e065b */
[----:B------:R-:W-:Y:S04]  /*1d730*/  STL [R1+0x2368], R2 ;  /* 0x0023680201007387 */ /* 0x000fe80000100800 */
[----:B------:R-:W-:Y:S04]  /*1d740*/  STL [R1+0x23a8], R2 ;  /* 0x0023a80201007387 */ /* 0x000fe80000100800 */
[----:B------:R-:W-:Y:S04]  /*1d750*/  STL [R1+0x23e8], R2 ;  /* 0x0023e80201007387 */ /* 0x000fe80000100800 */
[----:B------:R-:W-:Y:S04]  /*1d760*/  STL [R1+0x2428], R2 ;  /* 0x0024280201007387 */ /* 0x000fe80000100800 */
[----:B------:R-:W-:Y:S04]  /*1d770*/  STL [R1+0x245c], R2 ;  /* 0x00245c0201007387 */ /* 0x000fe80000100800 */
[----:B------:R-:W-:Y:S04]  /*1d780*/  STL [R1+0x2478], R2 ;  /* 0x0024780201007387 */ /* 0x000fe80000100800 */
[----:B------:R-:W-:Y:S04]  /*1d790*/  STL [R1+0x24b8], R2 ;  /* 0x0024b80201007387 */ /* 0x000fe80000100800 */
[----:B------:R1:W-:Y:S04]  /*1d7a0*/  STL.64 [R1+0x3920], R2 ;  /* 0x0039200201007387 */ /* 0x0003e80000100a00 */
[----:B------:R-:W-:Y:S04]  /*1d7b0*/  STL.64 [R1+0x3928], R28 ;  /* 0x0039281c01007387 */ /* 0x000fe80000100a00 */
[----:B------:R-:W-:Y:S01]  /*1d7c0*/  STL.64 [R1+0x3930], R30 ;  /* 0x0039301e01007387 */ /* 0x000fe20000100a00 */
[----:B-1----:R-:W-:-:S03]  /*1d7d0*/  IADD3 R3, P2, PT, R34, R92, RZ ;  /* 0x0000005c22037210 */ /* 0x002fc60007f5e0ff */
[----:B------:R1:W-:Y:S01]  /*1d7e0*/  STL [R1+0xea8], R5 ;  /* 0x000ea80501007387 */ /* 0x0003e20000100800 */
[-C--:B------:R-:W-:Y:S01]  /*1d7f0*/  IADD3 R2, P4, PT, R36, R92.reuse, RZ ;  /* 0x0000005c24027210 */ /* 0x080fe20007f9e0ff */
[--C-:B------:R-:W-:Y:S02]  /*1d800*/  IMAD.X R34, R35, 0x1, R91.reuse, P2 ;  /* 0x0000000123227824 */ /* 0x100fe400010e065b */
[----:B------:R2:W-:Y:S02]  /*1d810*/  STL [R1+0xeac], R3 ;  /* 0x000eac0301007387 */ /* 0x0005e40000100800 */
[----:B------:R-:W-:Y:S02]  /*1d820*/  IMAD.X R36, R37, 0x1, R91, P4 ;  /* 0x0000000125247824 */ /* 0x000fe400020e065b */
[----:B------:R-:W-:Y:S01]  /*1d830*/  STL.64 [R1+0x3938], R32 ;  /* 0x0039382001007387 */ /* 0x000fe20000100a00 */
[----:B-1----:R-:W-:-:S03]  /*1d840*/  IADD3 R5, P1, PT, R38, R92, RZ ;  /* 0x0000005c26057210 */ /* 0x002fc60007f3e0ff */
[----:B------:R1:W-:Y:S01]  /*1d850*/  STL [R1+0xec8], R2 ;  /* 0x000ec80201007387 */ /* 0x0003e20000100800 */
[-C--:B--2---:R-:W-:Y:S01]  /*1d860*/  IADD3 R3, P2, PT, R40, R92.reuse, RZ ;  /* 0x0000005c28037210 */ /* 0x084fe20007f5e0ff */
[--C-:B------:R-:W-:Y:S02]  /*1d870*/  IMAD.X R38, R39, 0x1, R91.reuse, P1 ;  /* 0x0000000127267824 */ /* 0x100fe400008e065b */
[----:B------:R-:W-:Y:S02]  /*1d880*/  STL.64 [R1+0x3940], R34 ;  /* 0x0039402201007387 */ /* 0x000fe40000100a00 */
[----:B------:R-:W-:Y:S02]  /*1d890*/  IMAD.X R40, R41, 0x1, R91, P2 ;  /* 0x0000000129287824 */ /* 0x000fe400010e065b */
[----:B------:R2:W-:Y:S01]  /*1d8a0*/  STL [R1+0xecc], R5 ;  /* 0x000ecc0501007387 */ /* 0x0005e20000100800 */
[----:B-1----:R-:W-:-:S03]  /*1d8b0*/  IADD3 R2, P4, PT, R42, R92, RZ ;  /* 0x0000005c2a027210 */ /* 0x002fc60007f9e0ff */
[----:B------:R1:W-:Y:S02]  /*1d8c0*/  STL [R1+0xed0], R3 ;  /* 0x000ed00301007387 */ /* 0x0003e40000100800 */
[----:B------:R-:W-:Y:S02]  /*1d8d0*/  IMAD.X R42, R43, 0x1, R91, P4 ;  /* 0x000000012b2a7824 */ /* 0x000fe400020e065b */
[----:B------:R3:W-:Y:S01]  /*1d8e0*/  STL [R1+0xed4], R2 ;  /* 0x000ed40201007387 */ /* 0x0007e20000100800 */
[-C--:B--2---:R-:W-:Y:S02]  /*1d8f0*/  IADD3 R5, P1, PT, R58, R92.reuse, RZ ;  /* 0x0000005c3a057210 */ /* 0x084fe40007f3e0ff */
[----:B-1----:R-:W-:-:S03]  /*1d900*/  IADD3 R3, P2, PT, R60, R92, RZ ;  /* 0x0000005c3c037210 */ /* 0x002fc60007f5e0ff */
[----:B------:R1:W-:Y:S01]  /*1d910*/  STL [R1+0xed8], R5 ;  /* 0x000ed80501007387 */ /* 0x0003e20000100800 */
[--C-:B------:R-:W-:Y:S01]  /*1d920*/  IMAD.X R58, R59, 0x1, R91.reuse, P1 ;  /* 0x000000013b3a7824 */ /* 0x100fe200008e065b */
[----:B---3--:R-:W-:Y:S02]  /*1d930*/  IADD3 R2, P4, PT, R62, R92, RZ ;  /* 0x0000005c3e027210 */ /* 0x008fe40007f9e0ff */
[----:B------:R2:W-:Y:S01]  /*1d940*/  STL [R1+0xedc], R3 ;  /* 0x000edc0301007387 */ /* 0x0005e20000100800 */
[----:B------:R-:W-:-:S03]  /*1d950*/  IMAD.X R60, R61, 0x1, R91, P2 ;  /* 0x000000013d3c7824 */ /* 0x000fc600010e065b */
[----:B------:R3:W-:Y:S01]  /*1d960*/  STL [R1+0xee0], R2 ;  /* 0x000ee00201007387 */ /* 0x0007e20000100800 */
[----:B------:R-:W-:Y:S01]  /*1d970*/  IMAD.X R62, R63, 0x1, R91, P4 ;  /* 0x000000013f3e7824 */ /* 0x000fe200020e065b */
[-C--:B-1----:R-:W-:Y:S02]  /*1d980*/  IADD3 R5, P1, PT, R64, R92.reuse, RZ ;  /* 0x0000005c40057210 */ /* 0x082fe40007f3e0ff */
[----:B--2---:R-:W-:-:S03]  /*1d990*/  IADD3 R3, P2, PT, R66, R92, RZ ;  /* 0x0000005c42037210 */ /* 0x004fc60007f5e0ff */
[----:B------:R1:W-:Y:S01]  /*1d9a0*/  STL [R1+0xee4], R5 ;  /* 0x000ee40501007387 */ /* 0x0003e20000100800 */
[----:B------:R-:W-:Y:S01]  /*1d9b0*/  IMAD.X R64, R65, 0x1, R91, P1 ;  /* 0x0000000141407824 */ /* 0x000fe200008e065b */
[----:B---3--:R-:W-:Y:S02]  /*1d9c0*/  IADD3 R2, P4, PT, R68, R92, RZ ;  /* 0x0000005c44027210 */ /* 0x008fe40007f9e0ff */
[----:B------:R2:W-:Y:S01]  /*1d9d0*/  STL [R1+0xee8], R3 ;  /* 0x000ee80301007387 */ /* 0x0005e20000100800 */
[----:B------:R-:W-:-:S03]  /*1d9e0*/  IADD3.X R66, PT, PT, R67, R91, RZ, P2, !PT ;  /* 0x0000005b43427210 */ /* 0x000fc600017fe4ff */
[----:B------:R3:W-:Y:S01]  /*1d9f0*/  STL [R1+0xeec], R2 ;  /* 0x000eec0201007387 */ /* 0x0007e20000100800 */
[----:B------:R-:W-:Y:S01]  /*1da00*/  IMAD.X R68, R69, 0x1, R91, P4 ;  /* 0x0000000145447824 */ /* 0x000fe200020e065b */
[-C--:B-1----:R-:W-:Y:S02]  /*1da10*/  IADD3 R5, P1, PT, R70, R92.reuse, RZ ;  /* 0x0000005c46057210 */ /* 0x082fe40007f3e0ff */
[----:B--2---:R-:W-:-:S03]  /*1da20*/  IADD3 R3, P2, PT, R72, R92, RZ ;  /* 0x0000005c48037210 */ /* 0x004fc60007f5e0ff */
[----:B------:R-:W-:Y:S01]  /*1da30*/  STL [R1+0xef0], R5 ;  /* 0x000ef00501007387 */ /* 0x000fe20000100800 */
[----:B---3--:R-:W-:-:S03]  /*1da40*/  IADD3 R2, P4, PT, R74, R92, RZ ;  /* 0x0000005c4a027210 */ /* 0x008fc60007f9e0ff */
[----:B------:R-:W2:Y:S04]  /*1da50*/  LDL.LU.64 R14, [R1] ;  /* 0x00000000010e7983 */ /* 0x000ea80000300a00 */
[----:B------:R-:W-:Y:S04]  /*1da60*/  STL [R1+0xef4], R3 ;  /* 0x000ef40301007387 */ /* 0x000fe80000100800 */
[----:B------:R-:W3:Y:S01]  /*1da70*/  LDL.LU.64 R6, [R1+0x8] ;  /* 0x0000080001067983 */ /* 0x000ee20000300a00 */
[--C-:B------:R-:W-:Y:S02]  /*1da80*/  IMAD.X R70, R71, 0x1, R91.reuse, P1 ;  /* 0x0000000147467824 */ /* 0x100fe400008e065b */
[--C-:B------:R-:W-:Y:S01]  /*1da90*/  IMAD.X R72, R73, 0x1, R91.reuse, P2 ;  /* 0x0000000149487824 */ /* 0x100fe200010e065b */
[----:B------:R1:W-:Y:S01]  /*1daa0*/  STL [R1+0xef8], R2 ;  /* 0x000ef80201007387 */ /* 0x0003e20000100800 */
[----:B------:R-:W-:-:S03]  /*1dab0*/  IMAD.X R74, R75, 0x1, R91, P4 ;  /* 0x000000014b4a7824 */ /* 0x000fc600020e065b */
[----:B------:R-:W4:Y:S04]  /*1dac0*/  LDL.LU.64 R16, [R1+0x10] ;  /* 0x0000100001107983 */ /* 0x000f280000300a00 */
[----:B------:R-:W4:Y:S01]  /*1dad0*/  LDL.LU.64 R8, [R1+0x18] ;  /* 0x0000180001087983 */ /* 0x000f220000300a00 */
[----:B-1----:R-:W-:-:S05]  /*1dae0*/  IADD3 R2, P1, PT, R76, R92, RZ ;  /* 0x0000005c4c027210 */ /* 0x002fca0007f3e0ff */
[----:B------:R1:W-:Y:S04]  /*1daf0*/  STL [R1+0xefc], R2 ;  /* 0x000efc0201007387 */ /* 0x0003e80000100800 */
[----:B------:R-:W4:Y:S01]  /*1db00*/  LDL.LU.64 R10, [R1+0x20] ;  /* 0x00002000010a7983 */ /* 0x000f220000300a00 */
[-C--:B------:R-:W-:Y:S01]  /*1db10*/  IADD3 R3, P2, PT, R78, R92.reuse, RZ ;  /* 0x0000005c4e037210 */ /* 0x080fe20007f5e0ff */
[--C-:B------:R-:W-:Y:S01]  /*1db20*/  IMAD.X R76, R77, 0x1, R91.reuse, P1 ;  /* 0x000000014d4c7824 */ /* 0x100fe200008e065b */
[-C--:B------:R-:W-:Y:S02]  /*1db30*/  IADD3 R5, P1, PT, R44, R92.reuse, RZ ;  /* 0x0000005c2c057210 */ /* 0x080fe40007f3e0ff */
[-C--:B-1----:R-:W-:Y:S01]  /*1db40*/  IADD3 R2, P4, PT, R80, R92.reuse, RZ ;  /* 0x0000005c50027210 */ /* 0x082fe20007f9e0ff */
[----:B------:R-:W-:Y:S01]  /*1db50*/  STL [R1+0xf00], R3 ;  /* 0x000f000301007387 */ /* 0x000fe20000100800 */
[----:B------:R-:W-:Y:S01]  /*1db60*/  IMAD.X R78, R79, 0x1, R91, P2 ;  /* 0x000000014f4e7824 */ /* 0x000fe200010e065b */
[----:B------:R-:W-:-:S02]  /*1db70*/  IADD3 R12, P2, PT, R46, R92, RZ ;  /* 0x0000005c2e0c7210 */ /* 0x000fc40007f5e0ff */
[----:B------:R1:W-:Y:S01]  /*1db80*/  STL [R1+0xf04], R2 ;  /* 0x000f040201007387 */ /* 0x0003e20000100800 */
[----:B------:R-:W-:-:S03]  /*1db90*/  IMAD.X R80, R81, 0x1, R91, P4 ;  /* 0x0000000151507824 */ /* 0x000fc600020e065b */
[----:B-1----:R-:W4:Y:S04]  /*1dba0*/  LDL.LU.64 R2, [R1+0x28] ;  /* 0x0000280001027983 */ /* 0x002f280000300a00 */
[----:B------:R1:W-:Y:S01]  /*1dbb0*/  STL [R1+0xf08], R5 ;  /* 0x000f080501007387 */ /* 0x0003e20000100800 */
[----:B------:R-:W-:-:S03]  /*1dbc0*/  IMAD.X R44, R45, 0x1, R91, P1 ;  /* 0x000000012d2c7824 */ /* 0x000fc600008e065b */
[----:B------:R-:W-:Y:S01]  /*1dbd0*/  STL [R1+0xf0c], R12 ;  /* 0x000f0c0c01007387 */ /* 0x000fe20000100800 */
[----:B-1----:R-:W-:-:S05]  /*1dbe0*/  IADD3 R5, P4, PT, R48, R92, RZ ;  /* 0x0000005c30057210 */ /* 0x002fca0007f9e0ff */
[----:B------:R1:W-:Y:S04]  /*1dbf0*/  STL [R1+0xf10], R5 ;  /* 0x000f100501007387 */ /* 0x0003e80000100800 */
[----:B------:R-:W4:Y:S01]  /*1dc00*/  LDL.LU.64 R20, [R1+0x30] ;  /* 0x0000300001147983 */ /* 0x000f220000300a00 */
[--C-:B------:R-:W-:Y:S01]  /*1dc10*/  IMAD.X R46, R47, 0x1, R91.reuse, P2 ;  /* 0x000000012f2e7824 */ /* 0x100fe200010e065b */
[-C--:B-1----:R-:W-:Y:S01]  /*1dc20*/  IADD3 R5, P1, PT, R50, R92.reuse, RZ ;  /* 0x0000005c32057210 */ /* 0x082fe20007f3e0ff */
[----:B------:R-:W-:Y:S01]  /*1dc30*/  IMAD.X R48, R49, 0x1, R91, P4 ;  /* 0x0000000131307824 */ /* 0x000fe200020e065b */
[----:B------:R-:W-:-:S03]  /*1dc40*/  IADD3 R18, P2, PT, R52, R92, RZ ;  /* 0x0000005c34127210 */ /* 0x000fc60007f5e0ff */
[----:B------:R1:W-:Y:S04]  /*1dc50*/  STL [R1+0xf14], R5 ;  /* 0x000f140501007387 */ /* 0x0003e80000100800 */
[----:B------:R-:W4:Y:S01]  /*1dc60*/  LDL.LU.64 R12, [R1+0x38] ;  /* 0x00003800010c7983 */ /* 0x000f220000300a00 */
[--C-:B------:R-:W-:Y:S01]  /*1dc70*/  IMAD.X R50, R51, 0x1, R91.reuse, P1 ;  /* 0x0000000133327824 */ /* 0x100fe200008e065b */
[-C--:B-1----:R-:W-:Y:S02]  /*1dc80*/  IADD3 R5, P4, PT, R54, R92.reuse, RZ ;  /* 0x0000005c36057210 */ /* 0x082fe40007f9e0ff */
[----:B------:R-:W-:Y:S01]  /*1dc90*/  STL [R1+0xf18], R18 ;  /* 0x000f181201007387 */ /* 0x000fe20000100800 */
[----:B------:R-:W-:Y:S01]  /*1dca0*/  IMAD.X R52, R53, 0x1, R91, P2 ;  /* 0x0000000135347824 */ /* 0x000fe200010e065b */
[----:B------:R-:W-:-:S02]  /*1dcb0*/  IADD3 R19, P1, PT, R56, R92, RZ ;  /* 0x0000005c38137210 */ /* 0x000fc40007f3e0ff */
[----:B------:R2:W-:Y:S01]  /*1dcc0*/  STL [R1+0xf1c], R5 ;  /* 0x000f1c0501007387 */ /* 0x0005e20000100800 */
[----:B------:R-:W-:-:S03]  /*1dcd0*/  IMAD.X R54, R55, 0x1, R91, P4 ;  /* 0x0000000137367824 */ /* 0x000fc600020e065b */
[----:B------:R-:W-:Y:S01]  /*1dce0*/  STL [R1+0xf20], R19 ;  /* 0x000f201301007387 */ /* 0x000fe20000100800 */
[----:B------:R-:W-:Y:S01]  /*1dcf0*/  IMAD.X R56, R57, 0x1, R91, P1 ;  /* 0x0000000139387824 */ /* 0x000fe200008e065b */
[-C--:B--2---:R-:W-:Y:S02]  /*1dd00*/  IADD3 R5, P2, PT, R14, R92.reuse, RZ ;  /* 0x0000005c0e057210 */ /* 0x084fe40007f5e0ff */
[----:B---3--:R-:W-:-:S03]  /*1dd10*/  IADD3 R18, P4, PT, R6, R92, RZ ;  /* 0x0000005c06127210 */ /* 0x008fc60007f9e0ff */
[----:B------:R1:W-:Y:S04]  /*1dd20*/  STL [R1], R5 ;  /* 0x0000000501007387 */ /* 0x0003e80000100800 */
[----:B------:R4:W-:Y:S04]  /*1dd30*/  STL [R1+0x8], R18 ;  /* 0x0000081201007387 */ /* 0x0009e80000100800 */
[----:B------:R-:W2:Y:S01]  /*1dd40*/  LDL.LU.64 R24, [R1+0x40] ;  /* 0x0000400001187983 */ /* 0x000ea20000300a00 */
[----:B-1----:R-:W-:-:S03]  /*1dd50*/  IMAD.X R5, R15, 0x1, R91, P2 ;  /* 0x000000010f057824 */ /* 0x002fc600010e065b */
[----:B------:R-:W3:Y:S01]  /*1dd60*/  LDL.LU.64 R14, [R1+0x48] ;  /* 0x00004800010e7983 */ /* 0x000ee20000300a00 */
[----:B------:R-:W-:Y:S01]  /*1dd70*/  IMAD.X R6, R7, 0x1, R91, P4 ;  /* 0x0000000107067824 */ /* 0x000fe200020e065b */
[-C--:B----4-:R-:W-:Y:S02]  /*1dd80*/  IADD3 R18, P1, PT, R16, R92.reuse, RZ ;  /* 0x0000005c10127210 */ /* 0x090fe40007f3e0ff */
[----:B------:R-:W-:-:S03]  /*1dd90*/  IADD3 R7, P2, PT, R8, R92, RZ ;  /* 0x0000005c08077210 */ /* 0x000fc60007f5e0ff */
[----:B------:R1:W-:Y:S04]  /*1dda0*/  STL [R1+0x10], R18 ;  /* 0x0000101201007387 */ /* 0x0003e80000100800 */
[----:B------:R4:W-:Y:S04]  /*1ddb0*/  STL [R1+0x18], R7 ;  /* 0x0000180701007387 */ /* 0x0009e80000100800 */
[----:B------:R-:W3:Y:S01]  /*1ddc0*/  LDL.LU.64 R22, [R1+0x50] ;  /* 0x0000500001167983 */ /* 0x000ee20000300a00 */
[----:B-1----:R-:W-:Y:S01]  /*1ddd0*/  IADD3 R18, P4, PT, R10, R92, RZ ;  /* 0x0000005c0a127210 */ /* 0x002fe20007f9e0ff */
[----:B----4-:R-:W-:-:S04]  /*1dde0*/  IMAD.X R7, R17, 0x1, R91, P1 ;  /* 0x0000000111077824 */ /* 0x010fc800008e065b */
[----:B------:R1:W-:Y:S04]  /*1ddf0*/  STL [R1+0x20], R18 ;  /* 0x0000201201007387 */ /* 0x0003e80000100800 */
[----:B------:R-:W4:Y:S01]  /*1de00*/  LDL.LU.64 R16, [R1+0x58] ;  /* 0x0000580001107983 */ /* 0x000f220000300a00 */
[--C-:B------:R-:W-:Y:S02]  /*1de10*/  IMAD.X R8, R9, 0x1, R91.reuse, P2 ;  /* 0x0000000109087824 */ /* 0x100fe400010e065b */
[----:B------:R-:W-:Y:S01]  /*1de20*/  IMAD.X R9, R11, 0x1, R91, P4 ;  /* 0x000000010b097824 */ /* 0x000fe200020e065b */
[----:B------:R-:W-:-:S05]  /*1de30*/  IADD3 R11, P1, PT, R2, R92, RZ ;  /* 0x0000005c020b7210 */ /* 0x000fca0007f3e0ff */
[----:B------:R-:W-:Y:S04]  /*1de40*/  STL [R1+0x28], R11 ;  /* 0x0000280b01007387 */ /* 0x000fe80000100800 */
[----:B-1----:R-:W4:Y:S01]  /*1de50*/  LDL.LU.64 R18, [R1+0x60] ;  /* 0x0000600001127983 */ /* 0x002f220000300a00 */
[----:B------:R-:W-:-:S05]  /*1de60*/  IADD3 R10, P2, PT, R20, R92, RZ ;  /* 0x0000005c140a7210 */ /* 0x000fca0007f5e0ff */
[----:B------:R1:W-:Y:S02]  /*1de70*/  STL [R1+0x30], R10 ;  /* 0x0000300a01007387 */ /* 0x0003e40000100800 */
[--C-:B-1----:R-:W-:Y:S01]  /*1de80*/  IMAD.X R10, R3, 0x1, R91.reuse, P1 ;  /* 0x00000001030a7824 */ /* 0x102fe200008e065b */
[----:B------:R-:W-:Y:S01]  /*1de90*/  IADD3 R11, P4, PT, R12, R92, RZ ;  /* 0x0000005c0c0b7210 */ /* 0x000fe20007f9e0ff */
[----:B------:R-:W4:Y:S04]  /*1dea0*/  LDL.LU.64 R2, [R1+0x68] ;  /* 0x0000680001027983 */ /* 0x000f280000300a00 */
[----:B------:R1:W-:Y:S04]  /*1deb0*/  STL [R1+0x38], R11 ;  /* 0x0000380b01007387 */ /* 0x0003e80000100800 */
[----:B------:R-:W4:Y:S01]  /*1dec0*/  LDL.LU.64 R32, [R1+0x70] ;  /* 0x0000700001207983 */ /* 0x000f220000300a00 */
[----:B------:R-:W-:-:S02]  /*1ded0*/  IMAD.X R12, R13, 0x1, R91, P4 ;  /* 0x000000010d0c7824 */ /* 0x000fc400020e065b */
[----:B-1----:R-:W-:Y:S01]  /*1dee0*/  IMAD.X R11, R21, 0x1, R91, P2 ;  /* 0x00000001150b7824 */ /* 0x002fe200010e065b */
[-C--:B--2---:R-:W-:Y:S02]  /*1def0*/  IADD3 R20, P1, PT, R24, R92.reuse, RZ ;  /* 0x0000005c18147210 */ /* 0x084fe40007f3e0ff */
[----:B---3--:R-:W-:-:S03]  /*1df00*/  IADD3 R13, P2, PT, R14, R92, RZ ;  /* 0x0000005c0e0d7210 */ /* 0x008fc60007f5e0ff */
[----:B------:R1:W-:Y:S04]  /*1df10*/  STL [R1+0x40], R20 ;  /* 0x0000401401007387 */ /* 0x0003e80000100800 */
[----:B-1----:R-:W2:Y:S04]  /*1df20*/  LDL.LU.64 R20, [R1+0x78] ;  /* 0x0000780001147983 */ /* 0x002ea80000300a00 */
[----:B------:R1:W-:Y:S01]  /*1df30*/  STL [R1+0x48], R13 ;  /* 0x0000480d01007387 */ /* 0x0003e20000100800 */
[----:B------:R-:W-:-:S03]  /*1df40*/  IADD3 R26, P4, PT, R22, R92, RZ ;  /* 0x0000005c161a7210 */ /* 0x000fc60007f9e0ff */
[----:B------:R-:W3:Y:S01]  /*1df50*/  LDL.LU.64 R30, [R1+0x80] ;  /* 0x00008000011e7983 */ /* 0x000ee20000300a00 */
[--C-:B------:R-:W-:Y:S02]  /*1df60*/  IMAD.X R14, R15, 0x1, R91.reuse, P2 ;  /* 0x000000010f0e7824 */ /* 0x100fe400010e065b */
[--C-:B------:R-:W-:Y:S01]  /*1df70*/  IMAD.X R15, R23, 0x1, R91.reuse, P4 ;  /* 0x00000001170f7824 */ /* 0x100fe200020e065b */
[----:B------:R-:W-:Y:S01]  /*1df80*/  STL [R1+0x50], R26 ;  /* 0x0000501a01007387 */ /* 0x000fe20000100800 */
[----:B-1----:R-:W-:Y:S01]  /*1df90*/  IMAD.X R13, R25, 0x1, R91, P1 ;  /* 0x00000001190d7824 */ /* 0x002fe200008e065b */
[-C--:B----4-:R-:W-:Y:S02]  /*1dfa0*/  IADD3 R25, P1, PT, R16, R92.reuse, RZ ;  /* 0x0000005c10197210 */ /* 0x090fe40007f3e0ff */
[----:B------:R-:W4:Y:S04]  /*1dfb0*/  LDL.LU.64 R22, [R1+0x88] ;  /* 0x0000880001167983 */ /* 0x000f280000300a00 */
[----:B------:R-:W-:Y:S04]  /*1dfc0*/  STL [R1+0x58], R25 ;  /* 0x0000581901007387 */ /* 0x000fe80000100800 */
[----:B------:R-:W4:Y:S01]  /*1dfd0*/  LDL.LU.64 R28, [R1+0x90] ;  /* 0x00009000011c7983 */ /* 0x000f220000300a00 */
[----:B------:R-:W-:-:S05]  /*1dfe0*/  IADD3 R24, P2, PT, R18, R92, RZ ;  /* 0x0000005c12187210 */ /* 0x000fca0007f5e0ff */
[----:B------:R1:W-:Y:S01]  /*1dff0*/  STL [R1+0x60], R24 ;  /* 0x0000601801007387 */ /* 0x0003e20000100800 */
[----:B------:R-:W-:-:S03]  /*1e000*/  IMAD.X R16, R17, 0x1, R91, P1 ;  /* 0x0000000111107824 */ /* 0x000fc600008e065b */
[----:B-1----:R-:W4:Y:S01]  /*1e010*/  LDL.LU.64 R24, [R1+0x98] ;  /* 0x0000980001187983 */ /* 0x002f220000300a00 */
[----:B------:R-:W-:-:S05]  /*1e020*/  IADD3 R26, P4, PT, R2, R92, RZ ;  /* 0x0000005c021a7210 */ /* 0x000fca0007f9e0ff */
[----:B------:R1:W-:Y:S01]  /*1e030*/  STL [R1+0x68], R26 ;  /* 0x0000681a01007387 */ /* 0x0003e20000100800 */
[----:B------:R-:W-:-:S03]  /*1e040*/  IMAD.X R18, R3, 0x1, R91, P4 ;  /* 0x0000000103127824 */ /* 0x000fc600020e065b */
[----:B------:R-:W4:Y:S01]  /*1e050*/  LDL.LU.64 R2, [R1+0xa0] ;  /* 0x0000a00001027983 */ /* 0x000f220000300a00 */
[----:B-1----:R-:W-:-:S05]  /*1e060*/  IADD3 R26, P1, PT, R32, R92, RZ ;  /* 0x0000005c201a7210 */ /* 0x002fca0007f3e0ff */
[----:B------:R1:W-:Y:S01]  /*1e070*/  STL [R1+0x70], R26 ;  /* 0x0000701a01007387 */ /* 0x0003e20000100800 */
[----:B------:R-:W-:-:S03]  /*1e080*/  IMAD.X R17, R19, 0x1, R91, P2 ;  /* 0x0000000113117824 */ /* 0x000fc600010e065b */
[----:B-1----:R-:W4:Y:S01]  /*1e090*/  LDL.LU.64 R26, [R1+0xa8] ;  /* 0x0000a800011a7983 */ /* 0x002f220000300a00 */
[----:B--2---:R-:W-:-:S05]  /*1e0a0*/  IADD3 R19, P2, PT, R20, R92, RZ ;  /* 0x0000005c14137210 */ /* 0x004fca0007f5e0ff */
[----:B------:R1:W-:Y:S01]  /*1e0b0*/  STL [R1+0x78], R19 ;  /* 0x0000781301007387 */ /* 0x0003e20000100800 */
[----:B---3--:R-:W-:-:S03]  /*1e0c0*/  IADD3 R45, P4, PT, R30, R92, RZ ;  /* 0x0000005c1e2d7210 */ /* 0x008fc60007f9e0ff */
[----:B------:R-:W2:Y:S01]  /*1e0d0*/  LDL.LU.64 R34, [R1+0xb0] ;  /* 0x0000b00001227983 */ /* 0x000ea20000300a00 */
[----:B------:R-:W-:-:S03]  /*1e0e0*/  IMAD.X R20, R21, 0x1, R91, P2 ;  /* 0x0000000115147824 */ /* 0x000fc600010e065b */
[----:B------:R-:W-:Y:S01]  /*1e0f0*/  STL [R1+0x80], R45 ;  /* 0x0000802d01007387 */ /* 0x000fe20000100800 */
[----:B-1----:R-:W-:-:S03]  /*1e100*/  IMAD.X R19, R33, 0x1, R91, P1 ;  /* 0x0000000121137824 */ /* 0x002fc600008e065b */
[----:B------:R-:W3:Y:S01]  /*1e110*/  LDL.LU.64 R32, [R1+0xb8] ;  /* 0x0000b80001207983 */ /* 0x000ee20000300a00 */
[----:B------:R-:W-:Y:S01]  /*1e120*/  IMAD.X R21, R31, 0x1, R91, P4 ;  /* 0x000000011f157824 */ /* 0x000fe200020e065b */
[----:B----4-:R-:W-:-:S05]  /*1e130*/  IADD3 R31, P1, PT, R22, R92, RZ ;  /* 0x0000005c161f7210 */ /* 0x010fca0007f3e0ff */
[----:B------:R-:W-:Y:S01]  /*1e140*/  STL [R1+0x88], R31 ;  /* 0x0000881f01007387 */ /* 0x000fe20000100800 */
[----:B------:R-:W-:-:S03]  /*1e150*/  IADD3 R30, P2, PT, R28, R92, RZ ;  /* 0x0000005c1c1e7210 */ /* 0x000fc60007f5e0ff */
[----:B------:R-:W4:Y:S04]  /*1e160*/  LDL.LU.64 R82, [R1+0xc0] ;  /* 0x0000c00001527983 */ /* 0x000f280000300a00 */
[----:B------:R1:W-:Y:S04]  /*1e170*/  STL [R1+0x90], R30 ;  /* 0x0000901e01007387 */ /* 0x0003e80000100800 */
[----:B-1----:R-:W4:Y:S01]  /*1e180*/  LDL.LU.64 R30, [R1+0xc8] ;  /* 0x0000c800011e7983 */ /* 0x002f220000300a00 */
[----:B------:R-:W-:Y:S02]  /*1e190*/  IADD3 R45, P4, PT, R24, R92, RZ ;  /* 0x0000005c182d7210 */ /* 0x000fe40007f9e0ff */
[----:B------:R-:W-:Y:S01]  /*1e1a0*/  IADD3.X R22, PT, PT, R23, R91, RZ, P1, !PT ;  /* 0x0000005b17167210 */ /* 0x000fe20000ffe4ff */
[----:B------:R-:W-:-:S02]  /*1e1b0*/  IMAD.X R23, R29, 0x1, R91, P2 ;  /* 0x000000011d177824 */ /* 0x000fc400010e065b */
[----:B------:R1:W-:Y:S04]  /*1e1c0*/  STL [R1+0x98], R45 ;  /* 0x0000982d01007387 */ /* 0x0003e80000100800 */
[----:B------:R-:W4:Y:S01]  /*1e1d0*/  LDL.LU.64 R28, [R1+0xd0] ;  /* 0x0000d000011c7983 */ /* 0x000f220000300a00 */
[----:B------:R-:W-:Y:S01]  /*1e1e0*/  IMAD.X R24, R25, 0x1, R91, P4 ;  /* 0x0000000119187824 */ /* 0x000fe200020e065b */
[----:B-1----:R-:W-:-:S05]  /*1e1f0*/  IADD3 R45, P1, PT, R2, R92, RZ ;  /* 0x0000005c022d7210 */ /* 0x002fca0007f3e0ff */
[----:B------:R-:W-:Y:S04]  /*1e200*/  STL [R1+0xa0], R45 ;  /* 0x0000a02d01007387 */ /* 0x000fe80000100800 */
[----:B------:R-:W4:Y:S01]  /*1e210*/  LDL.LU.64 R86, [R1+0xd8] ;  /* 0x0000d80001567983 */ /* 0x000f220000300a00 */
[----:B------:R-:W-:-:S05]  /*1e220*/  IADD3 R25, P2, PT, R26, R92, RZ ;  /* 0x0000005c1a197210 */ /* 0x000fca0007f5e0ff */
[----:B------:R1:W-:Y:S02]  /*1e230*/  STL [R1+0xa8], R25 ;  /* 0x0000a81901007387 */ /* 0x0003e40000100800 */
[--C-:B-1----:R-:W-:Y:S02]  /*1e240*/  IMAD.X R25, R3, 0x1, R91.reuse, P1 ;  /* 0x0000000103197824 */ /* 0x102fe400008e065b */
[----:B------:R-:W4:Y:S01]  /*1e250*/  LDL.LU.64 R2, [R1+0xe0] ;  /* 0x0000e00001027983 */ /* 0x000f220000300a00 */
[----:B------:R-:W-:Y:S01]  /*1e260*/  IMAD.X R26, R27, 0x1, R91, P2 ;  /* 0x000000011b1a7824 */ /* 0x000fe200010e065b */
[----:B--2---:R-:W-:-:S05]  /*1e270*/  IADD3 R45, P4, PT, R34, R92, RZ ;  /* 0x0000005c222d7210 */ /* 0x004fca0007f9e0ff */
[----:B------:R4:W-:Y:S01]  /*1e280*/  STL [R1+0xb0], R45 ;  /* 0x0000b02d01007387 */ /* 0x0009e20000100800 */
[--C-:B------:R-:W-:Y:S01]  /*1e290*/  IMAD.X R27, R35, 0x1, R91.reuse, P4 ;  /* 0x00000001231b7824 */ /* 0x100fe200020e065b */
[-C--:B---3--:R-:W-:Y:S02]  /*1e2a0*/  IADD3 R84, P1, PT, R32, R92.reuse, RZ ;  /* 0x0000005c20547210 */ /* 0x088fe40007f3e0ff */
[----:B------:R-:W2:Y:S04]  /*1e2b0*/  LDL.LU.64 R34, [R1+0xe8] ;  /* 0x0000e80001227983 */ /* 0x000ea80000300a00 */
[----:B------:R1:W-:Y:S01]  /*1e2c0*/  STL [R1+0xf24], R84 ;  /* 0x000f245401007387 */ /* 0x0003e20000100800 */
[----:B------:R-:W-:Y:S01]  /*1e2d0*/  IMAD.X R88, R33, 0x1, R91, P1 ;  /* 0x0000000121587824 */ /* 0x000fe200008e065b */
[----:B----4-:R-:W-:-:S02]  /*1e2e0*/  IADD3 R45, P2, PT, R82, R92, RZ ;  /* 0x0000005c522d7210 */ /* 0x010fc40007f5e0ff */
[----:B-1----:R-:W3:Y:S04]  /*1e2f0*/  LDL.LU.64 R84, [R1+0xf0] ;  /* 0x0000f00001547983 */ /* 0x002ee80000300a00 */
[----:B------:R1:W-:Y:S04]  /*1e300*/  STL [R1+0xf28], R45 ;  /* 0x000f282d01007387 */ /* 0x0003e80000100800 */
[----:B------:R-:W4:Y:S01]  /*1e310*/  LDL.LU.64 R32, [R1+0xf8] ;  /* 0x0000f80001207983 */ /* 0x000f220000300a00 */
[----:B-1----:R-:W-:-:S05]  /*1e320*/  IADD3 R45, P4, PT, R30, R92, RZ ;  /* 0x0000005c1e2d7210 */ /* 0x002fca0007f9e0ff */
[----:B------:R1:W-:Y:S01]  /*1e330*/  STL [R1+0xf2c], R45 ;  /* 0x000f2c2d01007387 */ /* 0x0003e20000100800 */
[----:B------:R-:W-:-:S03]  /*1e340*/  IMAD.X R30, R31, 0x1, R91, P4 ;  /* 0x000000011f1e7824 */ /* 0x000fc600020e065b */
[----:B------:R-:W-:Y:S01]  /*1e350*/  STL [R1+0xb8], R88 ;  /* 0x0000b85801007387 */ /* 0x000fe20000100800 */
[----:B-1----:R-:W-:-:S05]  /*1e360*/  IMAD.X R45, R83, 0x1, R91, P2 ;  /* 0x00000001532d7824 */ /* 0x002fca00010e065b */
[----:B------:R-:W-:Y:S04]  /*1e370*/  STL [R1+0xc0], R45 ;  /* 0x0000c02d01007387 */ /* 0x000fe80000100800 */
[----:B------:R1:W-:Y:S04]  /*1e380*/  STL [R1+0xc8], R30 ;  /* 0x0000c81e01007387 */ /* 0x0003e80000100800 */
[----:B-1----:R-:W4:Y:S01]  /*1e390*/  LDL.LU.64 R30, [R1+0x100] ;  /* 0x00010000011e7983 */ /* 0x002f220000300a00 */
[-C--:B------:R-:W-:Y:S02]  /*1e3a0*/  IADD3 R82, P1, PT, R28, R92.reuse, RZ ;  /* 0x0000005c1c527210 */ /* 0x080fe40007f3e0ff */
[----:B------:R-:W-:-:S03]  /*1e3b0*/  IADD3 R45, P2, PT, R86, R92, RZ ;  /* 0x0000005c562d7210 */ /* 0x000fc60007f5e0ff */
[----:B------:R1:W-:Y:S01]  /*1e3c0*/  STL [R1+0xf30], R82 ;  /* 0x000f305201007387 */ /* 0x0003e20000100800 */
[----:B------:R-:W-:-:S03]  /*1e3d0*/  IMAD.X R88, R29, 0x1, R91, P1 ;  /* 0x000000011d587824 */ /* 0x000fc600008e065b */
[----:B-1----:R-:W4:Y:S04]  /*1e3e0*/  LDL.LU.64 R82, [R1+0x108] ;  /* 0x0001080001527983 */ /* 0x002f280000300a00 */
        /* <DEDUP_REMOVED lines=10> */
[----:B--2---:R-:W-:-:S05]  /*1e490*/  IADD3 R86, P1, PT, R34, R92, RZ ;  /* 0x0000005c22567210 */ /* 0x004fca0007f3e0ff */
[----:B------:R1:W-:Y:S01]  /*1e4a0*/  STL [R1+0xf3c], R86 ;  /* 0x000f3c5601007387 */ /* 0x0003e20000100800 */
[----:B------:R-:W-:Y:S01]  /*1e4b0*/  IMAD.X R88, R35, 0x1, R91, P1 ;  /* 0x0000000123587824 */ /* 0x000fe200008e065b */
[-C--:B---3--:R-:W-:Y:S02]  /*1e4c0*/  IADD3 R45, P2, PT, R84, R92.reuse, RZ ;  /* 0x0000005c542d7210 */ /* 0x088fe40007f5e0ff */
[----:B-1----:R-:W2:Y:S04]  /*1e4d0*/  LDL.LU.64 R86, [R1+0x120] ;  /* 0x0001200001567983 */ /* 0x002ea80000300a00 */
[----:B------:R4:W-:Y:S04]  /*1e4e0*/  STL [R1+0xf40], R45 ;  /* 0x000f402d01007387 */ /* 0x0009e80000100800 */
[----:B------:R-:W3:Y:S01]  /*1e4f0*/  LDL.LU.64 R34, [R1+0x128] ;  /* 0x0001280001227983 */ /* 0x000ee20000300a00 */
[----:B----4-:R-:W-:-:S05]  /*1e500*/  IADD3 R45, P4, PT, R32, R92, RZ ;  /* 0x0000005c202d7210 */ /* 0x010fca0007f9e0ff */
[----:B------:R1:W-:Y:S01]  /*1e510*/  STL [R1+0xf44], R45 ;  /* 0x000f442d01007387 */ /* 0x0003e20000100800 */
[----:B------:R-:W-:-:S03]  /*1e520*/  IMAD.X R32, R33, 0x1, R91, P4 ;  /* 0x0000000121207824 */ /* 0x000fc600020e065b */
[----:B------:R-:W-:Y:S01]  /*1e530*/  STL [R1+0xe8], R88 ;  /* 0x0000e85801007387 */ /* 0x000fe20000100800 */
[----:B-1----:R-:W-:-:S05]  /*1e540*/  IMAD.X R45, R85, 0x1, R91, P2 ;  /* 0x00000001552d7824 */ /* 0x002fca00010e065b */
[----:B------:R-:W-:Y:S04]  /*1e550*/  STL [R1+0xf0], R45 ;  /* 0x0000f02d01007387 */ /* 0x000fe80000100800 */
[----:B------:R1:W-:Y:S01]  /*1e560*/  STL [R1+0xf8], R32 ;  /* 0x0000f82001007387 */ /* 0x0003e20000100800 */
[----:B------:R-:W-:-:S03]  /*1e570*/  IADD3 R84, P1, PT, R30, R92, RZ ;  /* 0x0000005c1e547210 */ /* 0x000fc60007f3e0ff */
[----:B-1----:R-:W4:Y:S04]  /*1e580*/  LDL.LU.64 R32, [R1+0x130] ;  /* 0x0001300001207983 */ /* 0x002f280000300a00 */
[----:B------:R1:W-:Y:S04]  /*1e590*/  STL [R1+0xf48], R84 ;  /* 0x000f485401007387 */ /* 0x0003e80000100800 */
[----:B-1----:R-:W4:Y:S01]  /*1e5a0*/  LDL.LU.64 R84, [R1+0x138] ;  /* 0x0001380001547983 */ /* 0x002f220000300a00 */
[----:B------:R-:W-:Y:S01]  /*1e5b0*/  IADD3 R45, P2, PT, R82, R92, RZ ;  /* 0x0000005c522d7210 */ /* 0x000fe20007f5e0ff */
[----:B------:R-:W-:-:S04]  /*1e5c0*/  IMAD.X R88, R31, 0x1, R91, P1 ;  /* 0x000000011f587824 */ /* 0x000fc800008e065b */
        /* <DEDUP_REMOVED lines=11> */
[----:B------:R1:W-:Y:S01]  /*1e680*/  STL [R1+0xf54], R82 ;  /* 0x000f545201007387 */ /* 0x0003e20000100800 */
[----:B------:R-:W-:-:S03]  /*1e690*/  IMAD.X R88, R3, 0x1, R91, P1 ;  /* 0x0000000103587824 */ /* 0x000fc600008e065b */
[----:B-1----:R-:W4:Y:S01]  /*1e6a0*/  LDL.LU.64 R82, [R1+0x150] ;  /* 0x0001500001527983 */ /* 0x002f220000300a00 */
[----:B--2---:R-:W-:-:S05]  /*1e6b0*/  IADD3 R45, P2, PT, R86, R92, RZ ;  /* 0x0000005c562d7210 */ /* 0x004fca0007f5e0ff */
[----:B------:R3:W-:Y:S04]  /*1e6c0*/  STL [R1+0xf58], R45 ;  /* 0x000f582d01007387 */ /* 0x0007e80000100800 */
[----:B------:R-:W2:Y:S01]  /*1e6d0*/  LDL.LU.64 R2, [R1+0x158] ;  /* 0x0001580001027983 */ /* 0x000ea20000300a00 */
[----:B---3--:R-:W-:-:S05]  /*1e6e0*/  IADD3 R45, P4, PT, R34, R92, RZ ;  /* 0x0000005c222d7210 */ /* 0x008fca0007f9e0ff */
[----:B------:R1:W-:Y:S01]  /*1e6f0*/  STL [R1+0xf5c], R45 ;  /* 0x000f5c2d01007387 */ /* 0x0003e20000100800 */
[----:B------:R-:W-:-:S03]  /*1e700*/  IMAD.X R34, R35, 0x1, R91, P4 ;  /* 0x0000000123227824 */ /* 0x000fc600020e065b */
[----:B------:R-:W-:Y:S01]  /*1e710*/  STL [R1+0x118], R88 ;  /* 0x0001185801007387 */ /* 0x000fe20000100800 */
[----:B-1----:R-:W-:-:S05]  /*1e720*/  IMAD.X R45, R87, 0x1, R91, P2 ;  /* 0x00000001572d7824 */ /* 0x002fca00010e065b */
[----:B------:R-:W-:Y:S04]  /*1e730*/  STL [R1+0x120], R45 ;  /* 0x0001202d01007387 */ /* 0x000fe80000100800 */
[----:B------:R1:W-:Y:S04]  /*1e740*/  STL [R1+0x128], R34 ;  /* 0x0001282201007387 */ /* 0x0003e80000100800 */
[----:B-1----:R-:W3:Y:S01]  /*1e750*/  LDL.LU.64 R34, [R1+0x160] ;  /* 0x0001600001227983 */ /* 0x002ee20000300a00 */
[----:B----4-:R-:W-:-:S05]  /*1e760*/  IADD3 R86, P1, PT, R32, R92, RZ ;  /* 0x0000005c20567210 */ /* 0x010fca0007f3e0ff */
[----:B------:R1:W-:Y:S01]  /*1e770*/  STL [R1+0xf60], R86 ;  /* 0x000f605601007387 */ /* 0x0003e20000100800 */
[----:B------:R-:W-:Y:S01]  /*1e780*/  IMAD.X R88, R33, 0x1, R91, P1 ;  /* 0x0000000121587824 */ /* 0x000fe200008e065b */
[-C--:B------:R-:W-:Y:S02]  /*1e790*/  IADD3 R45, P2, PT, R84, R92.reuse, RZ ;  /* 0x0000005c542d7210 */ /* 0x080fe40007f5e0ff */
        /* <DEDUP_REMOVED lines=13> */
[----:B------:R-:W-:Y:S01]  /*1e870*/  IMAD.X R88, R29, 0x1, R91, P1 ;  /* 0x000000011d587824 */ /* 0x000fe200008e065b */
[-C--:B------:R-:W-:Y:S02]  /*1e880*/  IADD3 R45, P2, PT, R82, R92.reuse, RZ ;  /* 0x0000005c522d7210 */ /* 0x080fe40007f5e0ff */
[----:B-1----:R-:W4:Y:S04]  /*1e890*/  LDL.LU.64 R84, [R1+0x180] ;  /* 0x0001800001547983 */ /* 0x002f280000300a00 */
[----:B------:R2:W-:Y:S04]  /*1e8a0*/  STL [R1+0xf70], R45 ;  /* 0x000f702d01007387 */ /* 0x0005e80000100800 */
[----:B------:R-:W4:Y:S01]  /*1e8b0*/  LDL.LU.64 R28, [R1+0x188] ;  /* 0x00018800011c7983 */ /* 0x000f220000300a00 */
[----:B--2---:R-:W-:-:S05]  /*1e8c0*/  IADD3 R45, P4, PT, R2, R92, RZ ;  /* 0x0000005c022d7210 */ /* 0x004fca0007f9e0ff */
[----:B------:R1:W-:Y:S01]  /*1e8d0*/  STL [R1+0xf74], R45 ;  /* 0x000f742d01007387 */ /* 0x0003e20000100800 */
[----:B------:R-:W-:-:S03]  /*1e8e0*/  IMAD.X R2, R3, 0x1, R91, P4 ;  /* 0x0000000103027824 */ /* 0x000fc600020e065b */
[----:B------:R-:W-:Y:S01]  /*1e8f0*/  STL [R1+0x148], R88 ;  /* 0x0001485801007387 */ /* 0x000fe20000100800 */
[----:B-1----:R-:W-:-:S05]  /*1e900*/  IMAD.X R45, R83, 0x1, R91, P2 ;  /* 0x00000001532d7824 */ /* 0x002fca00010e065b */
[----:B------:R-:W-:Y:S04]  /*1e910*/  STL [R1+0x150], R45 ;  /* 0x0001502d01007387 */ /* 0x000fe80000100800 */
[----:B------:R1:W-:Y:S04]  /*1e920*/  STL [R1+0x158], R2 ;  /* 0x0001580201007387 */ /* 0x0003e80000100800 */
[----:B-1----:R-:W2:Y:S01]  /*1e930*/  LDL.LU.64 R2, [R1+0x190] ;  /* 0x0001900001027983 */ /* 0x002ea20000300a00 */
[----:B---3--:R-:W-:-:S05]  /*1e940*/  IADD3 R82, P1, PT, R34, R92, RZ ;  /* 0x0000005c22527210 */ /* 0x008fca0007f3e0ff */
[----:B------:R1:W-:Y:S01]  /*1e950*/  STL [R1+0xf78], R82 ;  /* 0x000f785201007387 */ /* 0x0003e20000100800 */
[----:B------:R-:W-:-:S03]  /*1e960*/  IMAD.X R88, R35, 0x1, R91, P1 ;  /* 0x0000000123587824 */ /* 0x000fc600008e065b */
[----:B-1----:R-:W3:Y:S01]  /*1e970*/  LDL.LU.64 R82, [R1+0x198] ;  /* 0x0001980001527983 */ /* 0x002ee20000300a00 */
[----:B----4-:R-:W-:-:S05]  /*1e980*/  IADD3 R45, P2, PT, R86, R92, RZ ;  /* 0x0000005c562d7210 */ /* 0x010fca0007f5e0ff */
        /* <DEDUP_REMOVED lines=10> */
[----:B------:R-:W-:-:S05]  /*1ea30*/  IADD3 R86, P1, PT, R30, R92, RZ ;  /* 0x0000005c1e567210 */ /* 0x000fca0007f3e0ff */
        /* <DEDUP_REMOVED lines=8> */
[----:B------:R-:W-:-:S03]  /*1eac0*/  IADD3.X R28, PT, PT, R29, R91, RZ, P4, !PT ;  /* 0x0000005b1d1c7210 */ /* 0x000fc600027fe4ff */
[----:B------:R-:W-:Y:S01]  /*1ead0*/  STL [R1+0x178], R88 ;  /* 0x0001785801007387 */ /* 0x000fe20000100800 */
[----:B-1----:R-:W-:-:S05]  /*1eae0*/  IMAD.X R45, R85, 0x1, R91, P2 ;  /* 0x00000001552d7824 */ /* 0x002fca00010e065b */
[----:B------:R-:W-:Y:S04]  /*1eaf0*/  STL [R1+0x180], R45 ;  /* 0x0001802d01007387 */ /* 0x000fe80000100800 */
[----:B------:R1:W-:Y:S04]  /*1eb00*/  STL [R1+0x188], R28 ;  /* 0x0001881c01007387 */ /* 0x0003e80000100800 */
[----:B-1----:R-:W4:Y:S01]  /*1eb10*/  LDL.LU.64 R28, [R1+0x1c0] ;  /* 0x0001c000011c7983 */ /* 0x002f220000300a00 */
[----:B--2---:R-:W-:-:S05]  /*1eb20*/  IADD3 R84, P1, PT, R2, R92, RZ ;  /* 0x0000005c02547210 */ /* 0x004fca0007f3e0ff */
[----:B------:R1:W-:Y:S01]  /*1eb30*/  STL [R1+0xf90], R84 ;  /* 0x000f905401007387 */ /* 0x0003e20000100800 */
[----:B------:R-:W-:-:S03]  /*1eb40*/  IMAD.X R88, R3, 0x1, R91, P1 ;  /* 0x0000000103587824 */ /* 0x000fc600008e065b */
[----:B-1----:R-:W2:Y:S01]  /*1eb50*/  LDL.LU.64 R84, [R1+0x1c8] ;  /* 0x0001c80001547983 */ /* 0x002ea20000300a00 */
[----:B---3--:R-:W-:-:S05]  /*1eb60*/  IADD3 R45, P2, PT, R82, R92, RZ ;  /* 0x0000005c522d7210 */ /* 0x008fca0007f5e0ff */
        /* <DEDUP_REMOVED lines=42> */
[----:B------:R-:W-:-:S03]  /*1ee10*/  IMAD.X R88, R35, 0x1, R91, P1 ;  /* 0x0000000123587824 */ /* 0x000fc600008e065b */
[----:B-1----:R-:W4:Y:S01]  /*1ee20*/  LDL.LU.64 R84, [R1+0x210] ;  /* 0x0002100001547983 */ /* 0x002f220000300a00 */
[----:B------:R-:W-:-:S05]  /*1ee30*/  IADD3 R45, P2, PT, R82, R92, RZ ;  /* 0x0000005c522d7210 */ /* 0x000fca0007f5e0ff */
        /* <DEDUP_REMOVED lines=111> */
[----:B-1----:R-:W-:-:S05]  /*1f530*/  IADD3.X R45, PT, PT, R87, R91, RZ, P2, !PT ;  /* 0x0000005b572d7210 */ /* 0x002fca00017fe4ff */
        /* <DEDUP_REMOVED lines=66> */
[----:B------:R-:W-:Y:S01]  /*1f960*/  IMAD.X R88, R3, 0x1, R91, P1 ;  /* 0x0000000103587824 */ /* 0x000fe200008e065b */
        /* <DEDUP_REMOVED lines=88> */
[----:B------:R-:W-:-:S03]  /*1fef0*/  IADD3.X R88, PT, PT, R33, R91, RZ, P1, !PT ;  /* 0x0000005b21587210 */ /* 0x000fc60000ffe4ff */
        /* <DEDUP_REMOVED lines=479> */
[----:B------:R-:W-:-:S03]  /*21cf0*/  IADD3.X R88, PT, PT, R35, R91, RZ, P1, !PT ;  /* 0x0000005b23587210 */ /* 0x000fc60000ffe4ff */
        /* <DEDUP_REMOVED lines=323> */
[----:B-1----:R-:W-:-:S05]  /*23130*/  IADD3.X R45, PT, PT, R85, R91, RZ, P2, !PT ;  /* 0x0000005b552d7210 */ /* 0x002fca00017fe4ff */
        /* <DEDUP_REMOVED lines=156> */
[----:B------:R-:W-:Y:S02]  /*23b00*/  IADD3.X R88, PT, PT, R3, R91, RZ, P1, !PT ;  /* 0x0000005b03587210 */ /* 0x000fe40000ffe4ff */
        /* <DEDUP_REMOVED lines=155> */
[----:B------:R-:W-:-:S03]  /*244c0*/  IADD3.X R34, PT, PT, R35, R91, RZ, P4, !PT ;  /* 0x0000005b23227210 */ /* 0x000fc600027fe4ff */
        /* <DEDUP_REMOVED lines=322> */
[----:B------:R-:W-:-:S03]  /*258f0*/  IADD3.X R88, PT, PT, R29, R91, RZ, P1, !PT ;  /* 0x0000005b1d587210 */ /* 0x000fc60000ffe4ff */
        /* <DEDUP_REMOVED lines=127> */
[----:B------:R0:W-:Y:S01]  /*260f0*/  STL [R1+0xd48], R88 ;  /* 0x000d485801007387 */ /* 0x0001e20000100800 */
[----:B-1----:R-:W-:-:S05]  /*26100*/  IMAD.X R45, R85, 0x1, R91, P2 ;  /* 0x00000001552d7824 */ /* 0x002fca00010e065b */
[----:B------:R-:W-:Y:S04]  /*26110*/  STL [R1+0xd50], R45 ;  /* 0x000d502d01007387 */ /* 0x000fe80000100800 */
[----:B------:R-:W-:Y:S04]  /*26120*/  STL [R1+0xd58], R35 ;  /* 0x000d582301007387 */ /* 0x000fe80000100800 */
[----:B------:R-:W4:Y:S01]  /*26130*/  LDL.LU.64 R84, [R1+0xd90] ;  /* 0x000d900001547983 */ /* 0x000f220000300a00 */
[----:B--2---:R-:W-:-:S05]  /*26140*/  IADD3 R34, P1, PT, R32, R92, RZ ;  /* 0x0000005c20227210 */ /* 0x004fca0007f3e0ff */
[----:B------:R1:W-:Y:S01]  /*26150*/  STL [R1+0x1e08], R34 ;  /* 0x001e082201007387 */ /* 0x0003e20000100800 */
[----:B0-----:R-:W-:-:S03]  /*26160*/  IMAD.X R88, R33, 0x1, R91, P1 ;  /* 0x0000000121587824 */ /* 0x001fc600008e065b */
        /* <DEDUP_REMOVED lines=8> */
[----:B0-----:R-:W-:-:S05]  /*261f0*/  IMAD.X R45, R83, 0x1, R91, P2 ;  /* 0x00000001532d7824 */ /* 0x001fca00010e065b */
[----:B------:R-:W-:Y:S04]  /*26200*/  STL [R1+0xd68], R45 ;  /* 0x000d682d01007387 */ /* 0x000fe80000100800 */
[----:B------:R0:W-:Y:S04]  /*26210*/  STL [R1+0xd70], R30 ;  /* 0x000d701e01007387 */ /* 0x0001e80000100800 */
[----:B0-----:R-:W4:Y:S01]  /*26220*/  LDL.LU.64 R30, [R1+0xda8] ;  /* 0x000da800011e7983 */ /* 0x001f220000300a00 */
[----:B------:R-:W-:-:S05]  /*26230*/  IADD3 R82, P1, PT, R28, R92, RZ ;  /* 0x0000005c1c527210 */ /* 0x000fca0007f3e0ff */
[----:B------:R0:W-:Y:S04]  /*26240*/  STL [R1+0x1e14], R82 ;  /* 0x001e145201007387 */ /* 0x0001e80000100800 */
[----:B0-----:R-:W4:Y:S01]  /*26250*/  LDL.LU.64 R82, [R1+0xdb0] ;  /* 0x000db00001527983 */ /* 0x001f220000300a00 */
[----:B------:R-:W-:Y:S01]  /*26260*/  IADD3 R45, P2, PT, R86, R92, RZ ;  /* 0x0000005c562d7210 */ /* 0x000fe20007f5e0ff */
[----:B------:R-:W-:-:S04]  /*26270*/  IMAD.X R88, R29, 0x1, R91, P1 ;  /* 0x000000011d587824 */ /* 0x000fc800008e065b */
[----:B------:R0:W-:Y:S04]  /*26280*/  STL [R1+0x1e18], R45 ;  /* 0x001e182d01007387 */ /* 0x0001e80000100800 */
[----:B------:R-:W4:Y:S01]  /*26290*/  LDL.LU.64 R28, [R1+0xdb8] ;  /* 0x000db800011c7983 */ /* 0x000f220000300a00 */
[----:B0-----:R-:W-:-:S05]  /*262a0*/  IADD3 R45, P4, PT, R2, R92, RZ ;  /* 0x0000005c022d7210 */ /* 0x001fca0007f9e0ff */
[----:B------:R0:W-:Y:S01]  /*262b0*/  STL [R1+0x1e1c], R45 ;  /* 0x001e1c2d01007387 */ /* 0x0001e20000100800 */
[----:B------:R-:W-:-:S03]  /*262c0*/  IADD3.X R2, PT, PT, R3, R91, RZ, P4, !PT ;  /* 0x0000005b03027210 */ /* 0x000fc600027fe4ff */
[----:B------:R-:W-:Y:S01]  /*262d0*/  STL [R1+0xd78], R88 ;  /* 0x000d785801007387 */ /* 0x000fe20000100800 */
[----:B0-----:R-:W-:-:S05]  /*262e0*/  IMAD.X R45, R87, 0x1, R91, P2 ;  /* 0x00000001572d7824 */ /* 0x001fca00010e065b */
[----:B------:R-:W-:Y:S04]  /*262f0*/  STL [R1+0xd80], R45 ;  /* 0x000d802d01007387 */ /* 0x000fe80000100800 */
[----:B------:R0:W-:Y:S01]  /*26300*/  STL [R1+0xd88], R2 ;  /* 0x000d880201007387 */ /* 0x0001e20000100800 */
[----:B------:R-:W-:-:S03]  /*26310*/  IADD3 R86, P1, PT, R84, R92, RZ ;  /* 0x0000005c54567210 */ /* 0x000fc60007f3e0ff */
[----:B0-----:R-:W4:Y:S04]  /*26320*/  LDL.LU.64 R2, [R1+0xdc0] ;  /* 0x000dc00001027983 */ /* 0x001f280000300a00 */
[----:B------:R0:W-:Y:S04]  /*26330*/  STL [R1+0x1e20], R86 ;  /* 0x001e205601007387 */ /* 0x0001e80000100800 */
[----:B0-----:R-:W4:Y:S01]  /*26340*/  LDL.LU.64 R86, [R1+0xdc8] ;  /* 0x000dc80001567983 */ /* 0x001f220000300a00 */
[----:B--2---:R-:W-:-:S05]  /*26350*/  IADD3 R45, P2, PT, R34, R92, RZ ;  /* 0x0000005c222d7210 */ /* 0x004fca0007f5e0ff */
[----:B------:R0:W-:Y:S01]  /*26360*/  STL [R1+0x1e24], R45 ;  /* 0x001e242d01007387 */ /* 0x0001e20000100800 */
[--C-:B------:R-:W-:Y:S01]  /*26370*/  IMAD.X R34, R35, 0x1, R91.reuse, P2 ;  /* 0x0000000123227824 */ /* 0x100fe200010e065b */
[-C--:B---3--:R-:W-:Y:S01]  /*26380*/  IADD3 R88, P4, PT, R32, R92.reuse, RZ ;  /* 0x0000005c20587210 */ /* 0x088fe20007f9e0ff */
[--C-:B0-----:R-:W-:Y:S02]  /*26390*/  IMAD.X R45, R85, 0x1, R91.reuse, P1 ;  /* 0x00000001552d7824 */ /* 0x101fe400008e065b */
[----:B------:R-:W2:Y:S02]  /*263a0*/  LDL.LU.64 R84, [R1+0xdd0] ;  /* 0x000dd00001547983 */ /* 0x000ea40000300a00 */
[----:B------:R-:W-:Y:S02]  /*263b0*/  IMAD.X R33, R33, 0x1, R91, P4 ;  /* 0x0000000121217824 */ /* 0x000fe400020e065b */
[----:B------:R-:W-:Y:S04]  /*263c0*/  STL [R1+0x1e28], R88 ;  /* 0x001e285801007387 */ /* 0x000fe80000100800 */
[----:B------:R-:W-:Y:S04]  /*263d0*/  STL [R1+0xd90], R45 ;  /* 0x000d902d01007387 */ /* 0x000fe80000100800 */
[----:B------:R0:W-:Y:S04]  /*263e0*/  STL [R1+0xd98], R34 ;  /* 0x000d982201007387 */ /* 0x0001e80000100800 */
[----:B------:R-:W-:Y:S04]  /*263f0*/  STL [R1+0xda0], R33 ;  /* 0x000da02101007387 */ /* 0x000fe80000100800 */
[----:B0-----:R-:W3:Y:S01]  /*26400*/  LDL.LU.64 R34, [R1+0xdd8] ;  /* 0x000dd80001227983 */ /* 0x001ee20000300a00 */
[----:B----4-:R-:W-:-:S05]  /*26410*/  IADD3 R32, P1, PT, R30, R92, RZ ;  /* 0x0000005c1e207210 */ /* 0x010fca0007f3e0ff */
[----:B------:R0:W-:Y:S01]  /*26420*/  STL [R1+0x1e2c], R32 ;  /* 0x001e2c2001007387 */ /* 0x0001e20000100800 */
[----:B------:R-:W-:-:S03]  /*26430*/  IMAD.X R88, R31, 0x1, R91, P1 ;  /* 0x000000011f587824 */ /* 0x000fc600008e065b */
[----:B0-----:R-:W4:Y:S01]  /*26440*/  LDL.LU.64 R32, [R1+0xde0] ;  /* 0x000de00001207983 */ /* 0x001f220000300a00 */
[----:B------:R-:W-:-:S05]  /*26450*/  IADD3 R45, P2, PT, R82, R92, RZ ;  /* 0x0000005c522d7210 */ /* 0x000fca0007f5e0ff */
[----:B------:R0:W-:Y:S04]  /*26460*/  STL [R1+0x1e30], R45 ;  /* 0x001e302d01007387 */ /* 0x0001e80000100800 */
[----:B------:R-:W4:Y:S01]  /*26470*/  LDL.LU.64 R30, [R1+0xde8] ;  /* 0x000de800011e7983 */ /* 0x000f220000300a00 */
[----:B0-----:R-:W-:-:S05]  /*26480*/  IADD3 R45, P4, PT, R28, R92, RZ ;  /* 0x0000005c1c2d7210 */ /* 0x001fca0007f9e0ff */
[----:B------:R0:W-:Y:S01]  /*26490*/  STL [R1+0x1e34], R45 ;  /* 0x001e342d01007387 */ /* 0x0001e20000100800 */
[----:B------:R-:W-:-:S03]  /*264a0*/  IMAD.X R29, R29, 0x1, R91, P4 ;  /* 0x000000011d1d7824 */ /* 0x000fc600020e065b */
[----:B------:R-:W-:Y:S01]  /*264b0*/  STL [R1+0xda8], R88 ;  /* 0x000da85801007387 */ /* 0x000fe20000100800 */
[----:B0-----:R-:W-:-:S05]  /*264c0*/  IMAD.X R45, R83, 0x1, R91, P2 ;  /* 0x00000001532d7824 */ /* 0x001fca00010e065b */
[----:B------:R0:W-:Y:S04]  /*264d0*/  STL [R1+0xdb0], R45 ;  /* 0x000db02d01007387 */ /* 0x0001e80000100800 */
[----:B------:R-:W-:Y:S04]  /*264e0*/  STL [R1+0xdb8], R29 ;  /* 0x000db81d01007387 */ /* 0x000fe80000100800 */
[----:B------:R-:W4:Y:S01]  /*264f0*/  LDL.LU.64 R82, [R1+0xdf0] ;  /* 0x000df00001527983 */ /* 0x000f220000300a00 */
[----:B------:R-:W-:-:S05]  /*26500*/  IADD3 R28, P1, PT, R2, R92, RZ ;  /* 0x0000005c021c7210 */ /* 0x000fca0007f3e0ff */
[----:B------:R1:W-:Y:S01]  /*26510*/  STL [R1+0x1e38], R28 ;  /* 0x001e381c01007387 */ /* 0x0003e20000100800 */
[----:B0-----:R-:W-:-:S03]  /*26520*/  IADD3 R45, P2, PT, R86, R92, RZ ;  /* 0x0000005c562d7210 */ /* 0x001fc60007f5e0ff */
[----:B-1----:R-:W4:Y:S04]  /*26530*/  LDL.LU.64 R28, [R1+0xdf8] ;  /* 0x000df800011c7983 */ /* 0x002f280000300a00 */
[----:B------:R2:W-:Y:S01]  /*26540*/  STL [R1+0x1e3c], R45 ;  /* 0x001e3c2d01007387 */ /* 0x0005e20000100800 */
[----:B------:R-:W-:-:S03]  /*26550*/  IMAD.X R88, R3, 0x1, R91, P1 ;  /* 0x0000000103587824 */ /* 0x000fc600008e065b */
[----:B------:R-:W4:Y:S01]  /*26560*/  LDL.LU.64 R2, [R1+0xe00] ;  /* 0x000e000001027983 */ /* 0x000f220000300a00 */
[----:B--2---:R-:W-:-:S05]  /*26570*/  IADD3 R45, P4, PT, R84, R92, RZ ;  /* 0x0000005c542d7210 */ /* 0x004fca0007f9e0ff */
[----:B------:R0:W-:Y:S01]  /*26580*/  STL [R1+0x1e40], R45 ;  /* 0x001e402d01007387 */ /* 0x0001e20000100800 */
[----:B------:R-:W-:-:S03]  /*26590*/  IMAD.X R85, R85, 0x1, R91, P4 ;  /* 0x0000000155557824 */ /* 0x000fc600020e065b */
[----:B------:R1:W-:Y:S01]  /*265a0*/  STL [R1+0xdc0], R88 ;  /* 0x000dc05801007387 */ /* 0x0003e20000100800 */
[----:B0-----:R-:W-:-:S05]  /*265b0*/  IMAD.X R45, R87, 0x1, R91, P2 ;  /* 0x00000001572d7824 */ /* 0x001fca00010e065b */
[----:B------:R4:W-:Y:S01]  /*265c0*/  STL [R1+0xdc8], R45 ;  /* 0x000dc82d01007387 */ /* 0x0009e20000100800 */
[----:B---3--:R-:W-:-:S03]  /*265d0*/  IADD3 R84, P1, PT, R34, R92, RZ ;  /* 0x0000005c22547210 */ /* 0x008fc60007f3e0ff */
[----:B------:R-:W-:Y:S04]  /*265e0*/  STL [R1+0xdd0], R85 ;  /* 0x000dd05501007387 */ /* 0x000fe80000100800 */
[----:B-1----:R-:W2:Y:S04]  /*265f0*/  LDL.LU.64 R88, [R1+0xe08] ;  /* 0x000e080001587983 */ /* 0x002ea80000300a00 */
[----:B------:R-:W-:Y:S04]  /*26600*/  STL [R1+0x1e44], R84 ;  /* 0x001e445401007387 */ /* 0x000fe80000100800 */
[----:B------:R-:W3:Y:S01]  /*26610*/  LDL.LU.64 R86, [R1+0xe10] ;  /* 0x000e100001567983 */ /* 0x000ee20000300a00 */
[----:B----4-:R-:W-:-:S05]  /*26620*/  IADD3 R45, P2, PT, R32, R92, RZ ;  /* 0x0000005c202d7210 */ /* 0x010fca0007f5e0ff */
[----:B------:R0:W-:Y:S02]  /*26630*/  STL [R1+0x1e48], R45 ;  /* 0x001e482d01007387 */ /* 0x0001e40000100800 */
[----:B0-----:R-:W-:-:S05]  /*26640*/  IADD3 R45, P4, PT, R30, R92, RZ ;  /* 0x0000005c1e2d7210 */ /* 0x001fca0007f9e0ff */
[----:B------:R-:W-:Y:S04]  /*26650*/  STL [R1+0x1e4c], R45 ;  /* 0x001e4c2d01007387 */ /* 0x000fe80000100800 */
[----:B------:R-:W4:Y:S01]  /*26660*/  LDL.LU.64 R84, [R1+0xe18] ;  /* 0x000e180001547983 */ /* 0x000f220000300a00 */
[--C-:B------:R-:W-:Y:S02]  /*26670*/  IMAD.X R34, R35, 0x1, R91.reuse, P1 ;  /* 0x0000000123227824 */ /* 0x100fe400008e065b */
[--C-:B------:R-:W-:Y:S02]  /*26680*/  IMAD.X R33, R33, 0x1, R91.reuse, P2 ;  /* 0x0000000121217824 */ /* 0x100fe400010e065b */
[----:B------:R-:W-:Y:S01]  /*26690*/  IMAD.X R32, R31, 0x1, R91, P4 ;  /* 0x000000011f207824 */ /* 0x000fe200020e065b */
[----:B------:R0:W-:Y:S04]  /*266a0*/  STL [R1+0xdd8], R34 ;  /* 0x000dd82201007387 */ /* 0x0001e80000100800 */
[----:B------:R-:W-:Y:S04]  /*266b0*/  STL [R1+0xde0], R33 ;  /* 0x000de02101007387 */ /* 0x000fe80000100800 */
[----:B------:R1:W-:Y:S04]  /*266c0*/  STL [R1+0xde8], R32 ;  /* 0x000de82001007387 */ /* 0x0003e80000100800 */
[----:B0-----:R-:W4:Y:S01]  /*266d0*/  LDL.LU.64 R34, [R1+0xe20] ;  /* 0x000e200001227983 */ /* 0x001f220000300a00 */
[----:B------:R-:W-:-:S05]  /*266e0*/  IADD3 R31, P1, PT, R82, R92, RZ ;  /* 0x0000005c521f7210 */ /* 0x000fca0007f3e0ff */
[----:B------:R-:W-:Y:S04]  /*266f0*/  STL [R1+0x1e50], R31 ;  /* 0x001e501f01007387 */ /* 0x000fe80000100800 */
[----:B-1----:R-:W4:Y:S01]  /*26700*/  LDL.LU.64 R32, [R1+0xe28] ;  /* 0x000e280001207983 */ /* 0x002f220000300a00 */
[----:B------:R-:W-:Y:S01]  /*26710*/  IMAD.X R45, R83, 0x1, R91, P1 ;  /* 0x00000001532d7824 */ /* 0x000fe200008e065b */
[----:B------:R-:W-:-:S05]  /*26720*/  IADD3 R30, P2, PT, R28, R92, RZ ;  /* 0x0000005c1c1e7210 */ /* 0x000fca0007f5e0ff */
[----:B------:R0:W-:Y:S01]  /*26730*/  STL [R1+0x1e54], R30 ;  /* 0x001e541e01007387 */ /* 0x0001e20000100800 */
[-C--:B------:R-:W-:Y:S01]  /*26740*/  IADD3 R93, P4, PT, R2, R92.reuse, RZ ;  /* 0x0000005c025d7210 */ /* 0x080fe20007f9e0ff */
[--C-:B------:R-:W-:Y:S02]  /*26750*/  IMAD.X R29, R29, 0x1, R91.reuse, P2 ;  /* 0x000000011d1d7824 */ /* 0x100fe400010e065b */
[----:B0-----:R-:W4:Y:S02]  /*26760*/  LDL.LU.64 R30, [R1+0xe30] ;  /* 0x000e3000011e7983 */ /* 0x001f240000300a00 */
[----:B------:R-:W-:Y:S02]  /*26770*/  IMAD.X R28, R3, 0x1, R91, P4 ;  /* 0x00000001031c7824 */ /* 0x000fe400020e065b */
[----:B------:R-:W-:Y:S04]  /*26780*/  STL [R1+0x1e58], R93 ;  /* 0x001e585d01007387 */ /* 0x000fe80000100800 */
[----:B------:R-:W-:Y:S04]  /*26790*/  STL [R1+0xdf0], R45 ;  /* 0x000df02d01007387 */ /* 0x000fe80000100800 */
[----:B------:R-:W-:Y:S04]  /*267a0*/  STL [R1+0xdf8], R29 ;  /* 0x000df81d01007387 */ /* 0x000fe80000100800 */
[----:B------:R0:W-:Y:S04]  /*267b0*/  STL [R1+0xe00], R28 ;  /* 0x000e001c01007387 */ /* 0x0001e80000100800 */
[----:B0-----:R-:W4:Y:S01]  /*267c0*/  LDL.LU.64 R28, [R1+0xe38] ;  /* 0x000e3800011c7983 */ /* 0x001f220000300a00 */
[----:B--2---:R-:W-:-:S05]  /*267d0*/  IADD3 R3, P1, PT, R88, R92, RZ ;  /* 0x0000005c58037210 */ /* 0x004fca0007f3e0ff */
[----:B------:R-:W-:Y:S01]  /*267e0*/  STL [R1+0x1e5c], R3 ;  /* 0x001e5c0301007387 */ /* 0x000fe20000100800 */
[----:B---3--:R-:W-:-:S03]  /*267f0*/  IADD3 R2, P2, PT, R86, R92, RZ ;  /* 0x0000005c56027210 */ /* 0x008fc60007f5e0ff */
[----:B------:R-:W2:Y:S04]  /*26800*/  LDL.LU.64 R82, [R1+0xe40] ;  /* 0x000e400001527983 */ /* 0x000ea80000300a00 */
[----:B------:R0:W-:Y:S04]  /*26810*/  STL [R1+0x1e60], R2 ;  /* 0x001e600201007387 */ /* 0x0001e80000100800 */
[----:B0-----:R-:W3:Y:S01]  /*26820*/  LDL.LU.64 R2, [R1+0xe48] ;  /* 0x000e480001027983 */ /* 0x001ee20000300a00 */
[--C-:B------:R-:W-:Y:S02]  /*26830*/  IMAD.X R45, R89, 0x1, R91.reuse, P1 ;  /* 0x00000001592d7824 */ /* 0x100fe400008e065b */
[----:B------:R-:W-:Y:S01]  /*26840*/  IMAD.X R86, R87, 0x1, R91, P2 ;  /* 0x0000000157567824 */ /* 0x000fe200010e065b */
[----:B----4-:R-:W-:-:S05]  /*26850*/  IADD3 R93, P4, PT, R84, R92, RZ ;  /* 0x0000005c545d7210 */ /* 0x010fca0007f9e0ff */
[----:B------:R-:W-:Y:S01]  /*26860*/  IMAD.X R85, R85, 0x1, R91, P4 ;  /* 0x0000000155557824 */ /* 0x000fe200020e065b */
[----:B------:R-:W-:Y:S04]  /*26870*/  STL [R1+0x1e64], R93 ;  /* 0x001e645d01007387 */ /* 0x000fe80000100800 */
[----:B------:R-:W-:Y:S04]  /*26880*/  STL [R1+0xe08], R45 ;  /* 0x000e082d01007387 */ /* 0x000fe80000100800 */
[----:B------:R0:W-:Y:S04]  /*26890*/  STL [R1+0xe10], R86 ;  /* 0x000e105601007387 */ /* 0x0001e80000100800 */
[----:B------:R-:W-:Y:S04]  /*268a0*/  STL [R1+0xe18], R85 ;  /* 0x000e185501007387 */ /* 0x000fe80000100800 */
[----:B0-----:R-:W4:Y:S01]  /*268b0*/  LDL.LU.64 R86, [R1+0xe50] ;  /* 0x000e500001567983 */ /* 0x001f220000300a00 */
[----:B------:R-:W-:-:S05]  /*268c0*/  IADD3 R45, P1, PT, R34, R92, RZ ;  /* 0x0000005c222d7210 */ /* 0x000fca0007f3e0ff */
[----:B------:R0:W-:Y:S01]  /*268d0*/  STL [R1+0x1e68], R45 ;  /* 0x001e682d01007387 */ /* 0x0001e20000100800 */
[----:B------:R-:W-:Y:S01]  /*268e0*/  IADD3 R84, P2, PT, R32, R92, RZ ;  /* 0x0000005c20547210 */ /* 0x000fe20007f5e0ff */
[----:B------:R-:W-:-:S04]  /*268f0*/  IMAD.X R34, R35, 0x1, R91, P1 ;  /* 0x0000000123227824 */ /* 0x000fc800008e065b */
[----:B------:R-:W-:Y:S01]  /*26900*/  STL [R1+0x1e6c], R84 ;  /* 0x001e6c5401007387 */ /* 0x000fe20000100800 */
[----:B------:R-:W-:Y:S01]  /*26910*/  IMAD.X R32, R33, 0x1, R91, P2 ;  /* 0x0000000121207824 */ /* 0x000fe200010e065b */
[----:B0-----:R-:W-:-:S05]  /*26920*/  IADD3 R45, P4, PT, R30, R92, RZ ;  /* 0x0000005c1e2d7210 */ /* 0x001fca0007f9e0ff */
[----:B------:R-:W-:Y:S04]  /*26930*/  STL [R1+0x1e70], R45 ;  /* 0x001e702d01007387 */ /* 0x000fe80000100800 */
[----:B------:R-:W4:Y:S04]  /*26940*/  LDL.LU.64 R88, [R1+0xe58] ;  /* 0x000e580001587983 */ /* 0x000f280000300a00 */
[----:B------:R0:W-:Y:S01]  /*26950*/  STL [R1+0xe20], R34 ;  /* 0x000e202201007387 */ /* 0x0001e20000100800 */
[----:B------:R-:W-:-:S03]  /*26960*/  IMAD.X R30, R31, 0x1, R91, P4 ;  /* 0x000000011f1e7824 */ /* 0x000fc600020e065b */
[----:B0-----:R-:W4:Y:S04]  /*26970*/  LDL.LU.64 R34, [R1+0xe60] ;  /* 0x000e600001227983 */ /* 0x001f280000300a00 */
[----:B------:R0:W-:Y:S04]  /*26980*/  STL [R1+0xe28], R32 ;  /* 0x000e282001007387 */ /* 0x0001e80000100800 */
[----:B------:R-:W-:Y:S01]  /*26990*/  STL [R1+0xe30], R30 ;  /* 0x000e301e01007387 */ /* 0x000fe20000100800 */
[----:B0-----:R-:W-:-:S05]  /*269a0*/  IADD3 R32, P1, PT, R28, R92, RZ ;  /* 0x0000005c1c207210 */ /* 0x001fca0007f3e0ff */
[----:B------:R0:W-:Y:S01]  /*269b0*/  STL [R1+0x1e74], R32 ;  /* 0x001e742001007387 */ /* 0x0001e20000100800 */
[----:B------:R-:W-:Y:S01]  /*269c0*/  IMAD.X R28, R29, 0x1, R91, P1 ;  /* 0x000000011d1c7824 */ /* 0x000fe200008e065b */
[----:B--2---:R-:W-:-:S05]  /*269d0*/  IADD3 R31, P2, PT, R82, R92, RZ ;  /* 0x0000005c521f7210 */ /* 0x004fca0007f5e0ff */
[----:B------:R-:W-:Y:S04]  /*269e0*/  STL [R1+0x1e78], R31 ;  /* 0x001e781f01007387 */ /* 0x000fe80000100800 */
[----:B0-----:R-:W2:Y:S01]  /*269f0*/  LDL.LU.64 R32, [R1+0xe68] ;  /* 0x000e680001207983 */ /* 0x001ea20000300a00 */
[----:B---3--:R-:W-:-:S05]  /*26a00*/  IADD3 R30, P4, PT, R2, R92, RZ ;  /* 0x0000005c021e7210 */ /* 0x008fca0007f9e0ff */
[----:B------:R0:W-:Y:S01]  /*26a10*/  STL [R1+0x1e7c], R30 ;  /* 0x001e7c1e01007387 */ /* 0x0001e20000100800 */
[----:B------:R-:W-:-:S03]  /*26a20*/  IMAD.X R83, R83, 0x1, R91, P2 ;  /* 0x0000000153537824 */ /* 0x000fc600010e065b */
[----:B0-----:R-:W3:Y:S04]  /*26a30*/  LDL.LU.64 R30, [R1+0xe70] ;  /* 0x000e7000011e7983 */ /* 0x001ee80000300a00 */
[----:B------:R0:W-:Y:S01]  /*26a40*/  STL [R1+0xe38], R28 ;  /* 0x000e381c01007387 */ /* 0x0001e20000100800 */
[----:B------:R-:W-:-:S03]  /*26a50*/  IMAD.X R82, R3, 0x1, R91, P4 ;  /* 0x0000000103527824 */ /* 0x000fc600020e065b */
[----:B0-----:R-:W3:Y:S04]  /*26a60*/  LDL.LU.64 R28, [R1+0xe78] ;  /* 0x000e7800011c7983 */ /* 0x001ee80000300a00 */
[----:B------:R-:W-:Y:S04]  /*26a70*/  STL [R1+0xe40], R83 ;  /* 0x000e405301007387 */ /* 0x000fe80000100800 */
[----:B------:R-:W3:Y:S04]  /*26a80*/  LDL.LU.64 R2, [R1+0xe80] ;  /* 0x000e800001027983 */ /* 0x000ee80000300a00 */
[----:B------:R0:W-:Y:S01]  /*26a90*/  STL [R1+0xe48], R82 ;  /* 0x000e485201007387 */ /* 0x0001e20000100800 */
[----:B----4-:R-:W-:-:S03]  /*26aa0*/  IADD3 R45, P1, PT, R86, R92, RZ ;  /* 0x0000005c562d7210 */ /* 0x010fc60007f3e0ff */
[----:B0-----:R-:W4:Y:S04]  /*26ab0*/  LDL.LU.64 R82, [R1+0xe88] ;  /* 0x000e880001527983 */ /* 0x001f280000300a00 */
[----:B------:R0:W-:Y:S04]  /*26ac0*/  STL [R1+0x1e80], R45 ;  /* 0x001e802d01007387 */ /* 0x0001e80000100800 */
[----:B------:R-:W4:Y:S01]  /*26ad0*/  LDL.LU.64 R84, [R1+0xe90] ;  /* 0x000e900001547983 */ /* 0x000f220000300a00 */
[----:B0-----:R-:W-:-:S05]  /*26ae0*/  IADD3 R45, P2, PT, R88, R92, RZ ;  /* 0x0000005c582d7210 */ /* 0x001fca0007f5e0ff */
[----:B------:R0:W-:Y:S01]  /*26af0*/  STL [R1+0x1e84], R45 ;  /* 0x001e842d01007387 */ /* 0x0001e20000100800 */
[----:B------:R-:W-:Y:S01]  /*26b00*/  IADD3 R93, P4, PT, R34, R92, RZ ;  /* 0x0000005c225d7210 */ /* 0x000fe20007f9e0ff */
[--C-:B0-----:R-:W-:Y:S02]  /*26b10*/  IMAD.X R45, R87, 0x1, R91.reuse, P1 ;  /* 0x00000001572d7824 */ /* 0x101fe400008e065b */
[----:B------:R-:W4:Y:S04]  /*26b20*/  LDL.LU.64 R86, [R1+0xe98] ;  /* 0x000e980001567983 */ /* 0x000f280000300a00 */
[----:B------:R0:W-:Y:S04]  /*26b30*/  STL [R1+0x1e88], R93 ;  /* 0x001e885d01007387 */ /* 0x0001e80000100800 */
[----:B------:R1:W-:Y:S01]  /*26b40*/  STL [R1+0xe50], R45 ;  /* 0x000e502d01007387 */ /* 0x0003e20000100800 */
[----:B0-----:R-:W-:-:S03]  /*26b50*/  IMAD.X R93, R89, 0x1, R91, P2 ;  /* 0x00000001595d7824 */ /* 0x001fc600010e065b */
[----:B------:R-:W4:Y:S01]  /*26b60*/  LDL.LU.64 R88, [R1+0xea0] ;  /* 0x000ea00001587983 */ /* 0x000f220000300a00 */
[----:B-1----:R-:W-:-:S03]  /*26b70*/  IMAD.X R45, R35, 0x1, R91, P4 ;  /* 0x00000001232d7824 */ /* 0x002fc600020e065b */
[----:B------:R2:W-:Y:S04]  /*26b80*/  STL [R1+0xe58], R93 ;  /* 0x000e585d01007387 */ /* 0x0005e80000100800 */
[----:B------:R-:W4:Y:S04]  /*26b90*/  LDL.LU.64 R34, [R1+0x3940] ;  /* 0x0039400001227983 */ /* 0x000f280000300a00 */
[----:B------:R3:W-:Y:S01]  /*26ba0*/  STL [R1+0xe60], R45 ;  /* 0x000e602d01007387 */ /* 0x0007e20000100800 */
[----:B--2---:R-:W-:-:S05]  /*26bb0*/  IADD3 R93, P1, PT, R32, R92, RZ ;  /* 0x0000005c205d7210 */ /* 0x004fca0007f3e0ff */
[----:B------:R0:W-:Y:S01]  /*26bc0*/  STL [R1+0x1e8c], R93 ;  /* 0x001e8c5d01007387 */ /* 0x0001e20000100800 */
[----:B---3--:R-:W-:-:S05]  /*26bd0*/  IADD3 R45, P2, PT, R30, R92, RZ ;  /* 0x0000005c1e2d7210 */ /* 0x008fca0007f5e0ff */
[----:B------:R1:W-:Y:S01]  /*26be0*/  STL [R1+0x1e90], R45 ;  /* 0x001e902d01007387 */ /* 0x0003e20000100800 */
[----:B0-----:R-:W-:Y:S01]  /*26bf0*/  IADD3 R93, P4, PT, R28, R92, RZ ;  /* 0x0000005c1c5d7210 */ /* 0x001fe20007f9e0ff */
[--C-:B-1----:R-:W-:Y:S02]  /*26c00*/  IMAD.X R45, R33, 0x1, R91.reuse, P1 ;  /* 0x00000001212d7824 */ /* 0x102fe400008e065b */
[----:B------:R-:W2:Y:S04]  /*26c10*/  LDL.LU.64 R32, [R1+0x3938] ;  /* 0x0039380001207983 */ /* 0x000ea80000300a00 */
[----:B------:R0:W-:Y:S02]  /*26c20*/  STL [R1+0x1e94], R93 ;  /* 0x001e945d01007387 */ /* 0x0001e40000100800 */
[----:B0-----:R-:W-:-:S02]  /*26c30*/  IMAD.X R93, R31, 0x1, R91, P2 ;  /* 0x000000011f5d7824 */ /* 0x001fc400010e065b */
[----:B------:R-:W3:Y:S04]  /*26c40*/  LDL.LU.64 R30, [R1+0x3930] ;  /* 0x00393000011e7983 */ /* 0x000ee80000300a00 */
[----:B------:R0:W-:Y:S02]  /*26c50*/  STL [R1+0xe68], R45 ;  /* 0x000e682d01007387 */ /* 0x0001e40000100800 */
[----:B0-----:R-:W-:Y:S02]  /*26c60*/  IMAD.X R45, R29, 0x1, R91, P4 ;  /* 0x000000011d2d7824 */ /* 0x001fe400020e065b */
[----:B------:R-:W2:Y:S04]  /*26c70*/  LDL.LU.64 R28, [R1+0x3928] ;  /* 0x00392800011c7983 */ /* 0x000ea80000300a00 */
[----:B------:R0:W-:Y:S04]  /*26c80*/  STL [R1+0xe70], R93 ;  /* 0x000e705d01007387 */ /* 0x0001e80000100800 */
[----:B------:R4:W-:Y:S01]  /*26c90*/  STL [R1+0xe78], R45 ;  /* 0x000e782d01007387 */ /* 0x0009e20000100800 */
[----:B0-----:R-:W-:-:S02]  /*26ca0*/  IADD3 R93, P1, PT, R2, R92, RZ ;  /* 0x0000005c025d7210 */ /* 0x001fc40007f3e0ff */
[----:B----4-:R-:W-:-:S03]  /*26cb0*/  IADD3 R45, P2, PT, R82, R92, RZ ;  /* 0x0000005c522d7210 */ /* 0x010fc60007f5e0ff */
[----:B------:R0:W-:Y:S04]  /*26cc0*/  STL [R1+0x1e98], R93 ;  /* 0x001e985d01007387 */ /* 0x0001e80000100800 */
[----:B------:R1:W-:Y:S01]  /*26cd0*/  STL [R1+0x1e9c], R45 ;  /* 0x001e9c2d01007387 */ /* 0x0003e20000100800 */
[----:B0-----:R-:W-:Y:S01]  /*26ce0*/  IADD3 R93, P4, PT, R84, R92, RZ ;  /* 0x0000005c545d7210 */ /* 0x001fe20007f9e0ff */
[----:B-1----:R-:W-:Y:S02]  /*26cf0*/  IMAD.X R45, R3, 0x1, R91, P1 ;  /* 0x00000001032d7824 */ /* 0x002fe400008e065b */
[----:B------:R-:W4:Y:S04]  /*26d00*/  LDL.LU.64 R2, [R1+0x3920] ;  /* 0x0039200001027983 */ /* 0x000f280000300a00 */
[----:B------:R0:W-:Y:S02]  /*26d10*/  STL [R1+0x1ea0], R93 ;  /* 0x001ea05d01007387 */ /* 0x0001e40000100800 */
[----:B0-----:R-:W-:-:S02]  /*26d20*/  IADD3.X R93, PT, PT, R83, R91, RZ, P2, !PT ;  /* 0x0000005b535d7210 */ /* 0x001fc400017fe4ff */
[----:B------:R-:W2:Y:S04]  /*26d30*/  LDL.LU.64 R82, [R1+0x3918] ;  /* 0x0039180001527983 */ /* 0x000ea80000300a00 */
[----:B------:R0:W-:Y:S02]  /*26d40*/  STL [R1+0xe80], R45 ;  /* 0x000e802d01007387 */ /* 0x0001e40000100800 */
[----:B0-----:R-:W-:Y:S02]  /*26d50*/  IMAD.X R45, R85, 0x1, R91, P4 ;  /* 0x00000001552d7824 */ /* 0x001fe400020e065b */
[----:B------:R-:W3:Y:S04]  /*26d60*/  LDL.LU.64 R84, [R1+0x3910] ;  /* 0x0039100001547983 */ /* 0x000ee80000300a00 */
[----:B------:R0:W-:Y:S04]  /*26d70*/  STL [R1+0xe88], R93 ;  /* 0x000e885d01007387 */ /* 0x0001e80000100800 */
[----:B------:R1:W-:Y:S01]  /*26d80*/  STL [R1+0xe90], R45 ;  /* 0x000e902d01007387 */ /* 0x0003e20000100800 */
[----:B0-----:R-:W-:-:S03]  /*26d90*/  IADD3 R93, P1, PT, R86, R92, RZ ;  /* 0x0000005c565d7210 */ /* 0x001fc60007f3e0ff */
[----:B-1----:R-:W4:Y:S04]  /*26da0*/  LDL.LU R45, [R1+0xeb4] ;  /* 0x000eb400012d7983 */ /* 0x002f280000300800 */
[----:B------:R0:W-:Y:S02]  /*26db0*/  STL [R1+0xe98], R93 ;  /* 0x000e985d01007387 */ /* 0x0001e40000100800 */
[----:B0-----:R-:W-:-:S05]  /*26dc0*/  IADD3 R93, P2, PT, R88, R92, RZ ;  /* 0x0000005c585d7210 */ /* 0x001fca0007f5e0ff */
[----:B------:R2:W-:Y:S02]  /*26dd0*/  STL [R1+0x1ea4], R93 ;  /* 0x001ea45d01007387 */ /* 0x0005e40000100800 */
[----:B--2---:R-:W-:Y:S01]  /*26de0*/  IADD3 R93, P4, PT, R82, R92, RZ ;  /* 0x0000005c525d7210 */ /* 0x004fe20007f9e0ff */
[--C-:B------:R-:W-:Y:S02]  /*26df0*/  IMAD.X R82, R87, 0x1, R91.reuse, P1 ;  /* 0x0000000157527824 */ /* 0x100fe400008e065b */
[----:B------:R-:W2:Y:S04]  /*26e00*/  LDL.LU.64 R86, [R1+0x3908] ;  /* 0x0039080001567983 */ /* 0x000ea80000300a00 */
[----:B------:R0:W-:Y:S02]  /*26e10*/  STL [R1+0x1ea8], R93 ;  /* 0x001ea85d01007387 */ /* 0x0001e40000100800 */
[----:B0-----:R-:W-:-:S02]  /*26e20*/  IMAD.X R93, R89, 0x1, R91, P2 ;  /* 0x00000001595d7824 */ /* 0x001fc400010e065b */
[----:B------:R-:W4:Y:S04]  /*26e30*/  LDL.LU.64 R88, [R1+0x3900] ;  /* 0x0039000001587983 */ /* 0x000f280000300a00 */
[----:B------:R3:W-:Y:S02]  /*26e40*/  STL [R1+0xea0], R93 ;  /* 0x000ea05d01007387 */ /* 0x0007e40000100800 */
[----:B---3--:R-:W-:-:S05]  /*26e50*/  IADD3 R93, P1, PT, R84, R92, RZ ;  /* 0x0000005c545d7210 */ /* 0x008fca0007f3e0ff */
[----:B------:R2:W-:Y:S01]  /*26e60*/  STL [R1+0x1eac], R93 ;  /* 0x001eac5d01007387 */ /* 0x0005e20000100800 */
[----:B------:R-:W-:Y:S01]  /*26e70*/  IMAD.X R83, R83, 0x1, R91, P4 ;  /* 0x0000000153537824 */ /* 0x000fe200020e065b */
[----:B--2---:R-:W-:-:S05]  /*26e80*/  IADD3 R93, P2, PT, R86, R92, RZ ;  /* 0x0000005c565d7210 */ /* 0x004fca0007f5e0ff */
[----:B------:R4:W-:Y:S02]  /*26e90*/  STL [R1+0x1eb0], R93 ;  /* 0x001eb05d01007387 */ /* 0x0009e40000100800 */
[----:B----4-:R-:W-:-:S05]  /*26ea0*/  IADD3 R93, P4, PT, R88, R92, RZ ;  /* 0x0000005c585d7210 */ /* 0x010fca0007f9e0ff */
[----:B------:R0:W-:Y:S04]  /*26eb0*/  STL [R1+0x1eb4], R93 ;  /* 0x001eb45d01007387 */ /* 0x0001e80000100800 */
[----:B0-----:R-:W2:Y:S04]  /*26ec0*/  LDL.LU R93, [R1+0x38f8] ;  /* 0x0038f800015d7983 */ /* 0x001ea80000300800 */
[----:B------:R-:W-:Y:S04]  /*26ed0*/  STL [R1+0x1f54], R92 ;  /* 0x001f545c01007387 */ /* 0x000fe80000100800 */
[----:B------:R-:W-:Y:S04]  /*26ee0*/  STL [R1+0x20ec], R92 ;  /* 0x0020ec5c01007387 */ /* 0x000fe80000100800 */
[----:B------:R-:W-:Y:S04]  /*26ef0*/  STL [R1+0x1f58], R91 ;  /* 0x001f585b01007387 */ /* 0x000fe80000100800 */
[----:B------:R-:W-:Y:S01]  /*26f00*/  STL [R1+0x20f0], R91 ;  /* 0x0020f05b01007387 */ /* 0x000fe20000100800 */
[----:B--2---:R-:W-:-:S05]  /*26f10*/  PRMT R93, RZ, 0x7610, R93 ;  /* 0x00007610ff5d7816 */ /* 0x004fca000000005d */
[----:B------:R0:W-:Y:S04]  /*26f20*/  STL.S16 [R1+0x14f8], R93 ;  /* 0x0014f85d01007387 */ /* 0x0001e80000100600 */
[----:B0-----:R-:W2:Y:S02]  /*26f30*/  LDL.LU R93, [R1+0x38f4] ;  /* 0x0038f400015d7983 */ /* 0x001ea40000300800 */
[----:B--2---:R-:W-:-:S05]  /*26f40*/  PRMT R93, RZ, 0x7610, R93 ;  /* 0x00007610ff5d7816 */ /* 0x004fca000000005d */
[----:B------:R0:W-:Y:S04]  /*26f50*/  STL.S16 [R1+0x14f4], R93 ;  /* 0x0014f45d01007387 */ /* 0x0001e80000100600 */
[----:B0-----:R-:W2:Y:S01]  /*26f60*/  LDL.LU R93, [R1+0x38f0] ;  /* 0x0038f000015d7983 */ /* 0x001ea20000300800 */
[----:B------:R-:W-:-:S05]  /*26f70*/  VIADD R45, R45, 0x1 ;  /* 0x000000012d2d7836 */ /* 0x000fca0000000000 */
[----:B------:R-:W-:Y:S01]  /*26f80*/  STL [R1+0xeb4], R45 ;  /* 0x000eb42d01007387 */ /* 0x000fe20000100800 */
[----:B--2---:R-:W-:-:S05]  /*26f90*/  PRMT R93, RZ, 0x7610, R93 ;  /* 0x00007610ff5d7816 */ /* 0x004fca000000005d */
[----:B------:R0:W-:Y:S04]  /*26fa0*/  STL.S16 [R1+0x14f0], R93 ;  /* 0x0014f05d01007387 */ /* 0x0001e80000100600 */
[----:B0-----:R-:W2:Y:S02]  /*26fb0*/  LDL.LU R93, [R1+0x38ec] ;  /* 0x0038ec00015d7983 */ /* 0x001ea40000300800 */
        /* <DEDUP_REMOVED lines=350> */
[----:B0-----:R-:W2:Y:S01]  /*285a0*/  LDL.LU R93, [R1+0x3718] ;  /* 0x00371800015d7983 */ /* 0x001ea20000300800 */
[--C-:B------:R-:W-:Y:S02]  /*285b0*/  IMAD.X R84, R85, 0x1, R91.reuse, P1 ;  /* 0x0000000155547824 */ /* 0x100fe400008e065b */
[--C-:B------:R-:W-:Y:S02]  /*285c0*/  IMAD.X R86, R87, 0x1, R91.reuse, P2 ;  /* 0x0000000157567824 */ /* 0x100fe400010e065b */
[--C-:B------:R-:W-:Y:S01]  /*285d0*/  IMAD.X R88, R89, 0x1, R91.reuse, P4 ;  /* 0x0000000159587824 */ /* 0x100fe200020e065b */
[----:B------:R-:W-:-:S02]  /*285e0*/  PRMT R91, RZ, 0x7610, R91 ;  /* 0x00007610ff5b7816 */ /* 0x000fc4000000005b */
[----:B------:R-:W-:Y:S02]  /*285f0*/  PRMT R92, RZ, 0x7610, R92 ;  /* 0x00007610ff5c7816 */ /* 0x000fe4000000005c */
[----:B------:R-:W-:Y:S02]  /*28600*/  PRMT R3, RZ, 0x7610, R3 ;  /* 0x00007610ff037816 */ /* 0x000fe40000000003 */
[----:B------:R-:W-:Y:S01]  /*28610*/  PRMT R90, RZ, 0x7610, R90 ;  /* 0x00007610ff5a7816 */ /* 0x000fe2000000005a */
        /* <DEDUP_REMOVED lines=88> */
[----:B------:R-:W-:Y:S02]  /*28ba0*/  PRMT R4, RZ, 0x7610, R4 ;  /* 0x00007610ff047816 */ /* 0x000fe40000000004 */
[----:B--2---:R-:W-:-:S05]  /*28bb0*/  PRMT R93, RZ, 0x7610, R93 ;  /* 0x00007610ff5d7816 */ /* 0x004fca000000005d */
[----:B------:R-:W-:Y:S04]  /*28bc0*/  STL [R1+0x2e10], R93 ;  /* 0x002e105d01007387 */ /* 0x000fe80000100800 */
        /* <DEDUP_REMOVED lines=685> */
[----:B--2---:R-:W-:-:S05]  /*2b6a0*/  PRMT R4, RZ, 0x7610, R4 ;  /* 0x00007610ff047816 */ /* 0x004fca0000000004 */
[----:B------:R-:W-:Y:S04]  /*2b6b0*/  STL.S16 [R1+0x1040], R4 ;  /* 0x0010400401007387 */ /* 0x000fe80000100600 */
        /* <DEDUP_REMOVED lines=17> */
[----:B------:R0:W-:Y:S01]  /*2b7d0*/  STL.S16 [R1+0x1018], R29 ;  /* 0x0010181d01007387 */ /* 0x0001e20000100600 */
        /* <DEDUP_REMOVED lines=8> */
[----:B------:R-:W-:Y:S01]  /*2b860*/  PRMT R43, RZ, 0x7610, R43 ;  /* 0x00007610ff2b7816 */ /* 0x000fe2000000002b */
[----:B0-----:R-:W2:Y:S04]  /*2b870*/  LDL.LU R29, [R1+0x1eb8] ;  /* 0x001eb800011d7983 */ /* 0x001ea80000300800 */
        /* <DEDUP_REMOVED lines=8> */
[----:B------:R-:W-:Y:S01]  /*2b900*/  PRMT R0, RZ, 0x7610, R0 ;  /* 0x00007610ff007816 */ /* 0x000fe20000000000 */
[----:B------:R-:W1:Y:S01]  /*2b910*/  LDC R4, c[0x0][0x3a0] ;  /* 0x0000e800ff047b82 */ /* 0x000e620000000800 */
[----:B0-----:R-:W3:Y:S04]  /*2b920*/  LDL.LU R31, [R1+0x1ebc] ;  /* 0x001ebc00011f7983 */ /* 0x001ee80000300800 */
[----:B------:R-:W-:Y:S04]  /*2b930*/  STL.S16 [R1+0x100c], R59 ;  /* 0x00100c3b01007387 */ /* 0x000fe80000100600 */
[----:B------:R0:W-:Y:S04]  /*2b940*/  STL.S16 [R1+0x1008], R33 ;  /* 0x0010082101007387 */ /* 0x0001e80000100600 */
[----:B0-----:R-:W4:Y:S04]  /*2b950*/  LDL.LU R33, [R1+0xea8] ;  /* 0x000ea80001217983 */ /* 0x001f280000300800 */
[----:B------:R0:W-:Y:S04]  /*2b960*/  STL.S16 [R1+0x1004], R35 ;  /* 0x0010042301007387 */ /* 0x0001e80000100600 */
[----:B0-----:R-:W4:Y:S04]  /*2b970*/  LDL.LU R35, [R1+0xeac] ;  /* 0x000eac0001237983 */ /* 0x001f280000300800 */
[----:B------:R-:W-:Y:S04]  /*2b980*/  STL.S16 [R1+0x1000], R57 ;  /* 0x0010003901007387 */ /* 0x000fe80000100600 */
[----:B------:R0:W-:Y:S04]  /*2b990*/  STL.S16 [R1+0xffc], R37 ;  /* 0x000ffc2501007387 */ /* 0x0001e80000100600 */
[----:B0-----:R-:W4:Y:S04]  /*2b9a0*/  LDL.LU R37, [R1+0xec8] ;  /* 0x000ec80001257983 */ /* 0x001f280000300800 */
[----:B------:R-:W-:Y:S04]  /*2b9b0*/  STL.S16 [R1+0xff8], R55 ;  /* 0x000ff83701007387 */ /* 0x000fe80000100600 */
[----:B------:R0:W-:Y:S04]  /*2b9c0*/  STL.S16 [R1+0xff4], R39 ;  /* 0x000ff42701007387 */ /* 0x0001e80000100600 */
[----:B0-----:R-:W4:Y:S04]  /*2b9d0*/  LDL.LU R39, [R1+0xecc] ;  /* 0x000ecc0001277983 */ /* 0x001f280000300800 */
[----:B------:R0:W-:Y:S04]  /*2b9e0*/  STL.S16 [R1+0xff0], R41 ;  /* 0x000ff02901007387 */ /* 0x0001e80000100600 */
[----:B0-----:R-:W4:Y:S04]  /*2b9f0*/  LDL.LU R41, [R1+0xed0] ;  /* 0x000ed00001297983 */ /* 0x001f280000300800 */
[----:B------:R0:W-:Y:S04]  /*2ba00*/  STL.S16 [R1+0xfec], R43 ;  /* 0x000fec2b01007387 */ /* 0x0001e80000100600 */
[----:B0-----:R-:W4:Y:S04]  /*2ba10*/  LDL.LU R43, [R1+0xed4] ;  /* 0x000ed400012b7983 */ /* 0x001f280000300800 */
[----:B------:R-:W-:Y:S04]  /*2ba20*/  STL.S16 [R1+0xfe8], R53 ;  /* 0x000fe83501007387 */ /* 0x000fe80000100600 */
[----:B------:R-:W-:Y:S04]  /*2ba30*/  STL.S16 [R1+0xfe4], R51 ;  /* 0x000fe43301007387 */ /* 0x000fe80000100600 */
[----:B------:R-:W4:Y:S04]  /*2ba40*/  LDL.LU R59, [R1+0xed8] ;  /* 0x000ed800013b7983 */ /* 0x000f280000300800 */
[----:B------:R-:W-:Y:S04]  /*2ba50*/  STL.S16 [R1+0xfe0], R49 ;  /* 0x000fe03101007387 */ /* 0x000fe80000100600 */
[----:B------:R0:W-:Y:S04]  /*2ba60*/  STL.S16 [R1+0xfdc], R47 ;  /* 0x000fdc2f01007387 */ /* 0x0001e80000100600 */
[----:B------:R-:W4:Y:S04]  /*2ba70*/  LDL.LU R61, [R1+0xedc] ;  /* 0x000edc00013d7983 */ /* 0x000f280000300800 */
[----:B------:R-:W4:Y:S04]  /*2ba80*/  LDL.LU R63, [R1+0xee0] ;  /* 0x000ee000013f7983 */ /* 0x000f280000300800 */
[----:B------:R-:W-:Y:S04]  /*2ba90*/  STL.S16 [R1+0xfd8], R3 ;  /* 0x000fd80301007387 */ /* 0x000fe80000100600 */
[----:B------:R-:W4:Y:S04]  /*2baa0*/  LDL.LU R65, [R1+0xee4] ;  /* 0x000ee40001417983 */ /* 0x000f280000300800 */
[----:B------:R0:W-:Y:S04]  /*2bab0*/  STL [R1+0x24c8], R2 ;  /* 0x0024c80201007387 */ /* 0x0001e80000100800 */
[----:B------:R-:W-:Y:S04]  /*2bac0*/  STL [R1+0x24d8], R0 ;  /* 0x0024d80001007387 */ /* 0x000fe80000100800 */
[----:B------:R-:W4:Y:S01]  /*2bad0*/  LDL.LU R67, [R1+0xee8] ;  /* 0x000ee80001437983 */ /* 0x000f220000300800 */
[----:B--2---:R-:W-:-:S04]  /*2bae0*/  LOP3.LUT R29, R29, R28, RZ, 0x3c, !PT ;  /* 0x0000001c1d1d7212 */ /* 0x004fc800078e3cff */
[----:B------:R-:W-:Y:S02]  /*2baf0*/  LOP3.LUT R28, R29, R28, RZ, 0x3c, !PT ;  /* 0x0000001c1d1c7212 */ /* 0x000fe400078e3cff */
[----:B---3--:R-:W-:Y:S02]  /*2bb00*/  LOP3.LUT R31, R31, R30, RZ, 0x3c, !PT ;  /* 0x0000001e1f1f7212 */ /* 0x008fe400078e3cff */
[----:B------:R-:W-:Y:S02]  /*2bb10*/  LOP3.LUT R29, R29, R28, RZ, 0x3c, !PT ;  /* 0x0000001c1d1d7212 */ /* 0x000fe400078e3cff */
[----:B------:R-:W-:-:S04]  /*2bb20*/  LOP3.LUT R30, R31, R30, RZ, 0x3c, !PT ;  /* 0x0000001e1f1e7212 */ /* 0x000fc800078e3cff */
[----:B------:R-:W-:Y:S01]  /*2bb30*/  LOP3.LUT R31, R31, R30, RZ, 0x3c, !PT ;  /* 0x0000001e1f1f7212 */ /* 0x000fe200078e3cff */
[----:B------:R2:W-:Y:S04]  /*2bb40*/  STL.64 [R1+0x21c8], R28 ;  /* 0x0021c81c01007387 */ /* 0x0005e80000100a00 */
[----:B------:R3:W-:Y:S04]  /*2bb50*/  STL.64 [R1+0x21d0], R30 ;  /* 0x0021d01e01007387 */ /* 0x0007e80000100a00 */
[----:B------:R-:W2:Y:S01]  /*2bb60*/  LDL.LU R69, [R1+0xeec] ;  /* 0x000eec0001457983 */ /* 0x000ea20000300800 */
[----:B----4-:R-:W-:-:S04]  /*2bb70*/  LOP3.LUT R33, R33, R32, RZ, 0x3c, !PT ;  /* 0x0000002021217212 */ /* 0x010fc800078e3cff */
[----:B------:R-:W-:-:S04]  /*2bb80*/  LOP3.LUT R32, R33, R32, RZ, 0x3c, !PT ;  /* 0x0000002021207212 */ /* 0x000fc800078e3cff */
[----:B------:R-:W-:Y:S02]  /*2bb90*/  LOP3.LUT R33, R33, R32, RZ, 0x3c, !PT ;  /* 0x0000002021217212 */ /* 0x000fe400078e3cff */
[----:B------:R-:W-:-:S04]  /*2bba0*/  LOP3.LUT R35, R35, R34, RZ, 0x3c, !PT ;  /* 0x0000002223237212 */ /* 0x000fc800078e3cff */
[----:B------:R-:W-:Y:S01]  /*2bbb0*/  LOP3.LUT R34, R35, R34, RZ, 0x3c, !PT ;  /* 0x0000002223227212 */ /* 0x000fe200078e3cff */
[----:B------:R4:W-:Y:S04]  /*2bbc0*/  STL.64 [R1+0x21d8], R32 ;  /* 0x0021d82001007387 */ /* 0x0009e80000100a00 */
[----:B------:R-:W3:Y:S01]  /*2bbd0*/  LDL.LU R71, [R1+0xef0] ;  /* 0x000ef00001477983 */ /* 0x000ee20000300800 */
[----:B------:R-:W-:Y:S02]  /*2bbe0*/  LOP3.LUT R37, R37, R36, RZ, 0x3c, !PT ;  /* 0x0000002425257212 */ /* 0x000fe400078e3cff */
[----:B------:R-:W-:Y:S02]  /*2bbf0*/  LOP3.LUT R35, R35, R34, RZ, 0x3c, !PT ;  /* 0x0000002223237212 */ /* 0x000fe400078e3cff */
[----:B------:R-:W-:-:S02]  /*2bc00*/  LOP3.LUT R36, R37, R36, RZ, 0x3c, !PT ;  /* 0x0000002425247212 */ /* 0x000fc400078e3cff */
[----:B------:R-:W-:Y:S02]  /*2bc10*/  LOP3.LUT R39, R39, R38, RZ, 0x3c, !PT ;  /* 0x0000002627277212 */ /* 0x000fe400078e3cff */
[----:B------:R-:W-:Y:S02]  /*2bc20*/  LOP3.LUT R37, R37, R36, RZ, 0x3c, !PT ;  /* 0x0000002425257212 */ /* 0x000fe400078e3cff */
[----:B------:R-:W-:Y:S02]  /*2bc30*/  LOP3.LUT R38, R39, R38, RZ, 0x3c, !PT ;  /* 0x0000002627267212 */ /* 0x000fe400078e3cff */
[----:B------:R-:W-:Y:S02]  /*2bc40*/  LOP3.LUT R41, R41, R40, RZ, 0x3c, !PT ;  /* 0x0000002829297212 */ /* 0x000fe400078e3cff */
[----:B------:R-:W-:Y:S02]  /*2bc50*/  LOP3.LUT R39, R39, R38, RZ, 0x3c, !PT ;  /* 0x0000002627277212 */ /* 0x000fe400078e3cff */
[C---:B------:R-:W-:Y:S01]  /*2bc60*/  LOP3.LUT R40, R41.reuse, R40, RZ, 0x3c, !PT ;  /* 0x0000002829287212 */ /* 0x040fe200078e3cff */
[----:B------:R0:W-:Y:S04]  /*2bc70*/  STL.64 [R1+0x21e0], R34 ;  /* 0x0021e02201007387 */ /* 0x0001e80000100a00 */
[----:B------:R-:W-:Y:S01]  /*2bc80*/  STL.64 [R1+0x21e8], R36 ;  /* 0x0021e82401007387 */ /* 0x000fe20000100a00 */
[----:B------:R-:W-:-:S02]  /*2bc90*/  LOP3.LUT R41, R41, R40, RZ, 0x3c, !PT ;  /* 0x0000002829297212 */ /* 0x000fc400078e3cff */
[----:B------:R-:W-:Y:S02]  /*2bca0*/  LOP3.LUT R43, R43, R42, RZ, 0x3c, !PT ;  /* 0x0000002a2b2b7212 */ /* 0x000fe400078e3cff */
[----:B------:R-:W-:Y:S02]  /*2bcb0*/  LOP3.LUT R59, R59, R58, RZ, 0x3c, !PT ;  /* 0x0000003a3b3b7212 */ /* 0x000fe400078e3cff */
[----:B------:R-:W-:Y:S02]  /*2bcc0*/  LOP3.LUT R42, R43, R42, RZ, 0x3c, !PT ;  /* 0x0000002a2b2a7212 */ /* 0x000fe400078e3cff */
[----:B------:R-:W-:Y:S01]  /*2bcd0*/  LOP3.LUT R61, R61, R60, RZ, 0x3c, !PT ;  /* 0x0000003c3d3d7212 */ /* 0x000fe200078e3cff */
[----:B------:R-:W-:Y:S01]  /*2bce0*/  STL.64 [R1+0x21f0], R38 ;  /* 0x0021f02601007387 */ /* 0x000fe20000100a00 */
[----:B------:R-:W-:-:S03]  /*2bcf0*/  LOP3.LUT R58, R59, R58, RZ, 0x3c, !PT ;  /* 0x0000003a3b3a7212 */ /* 0x000fc600078e3cff */
[----:B------:R-:W4:Y:S04]  /*2bd00*/  LDL.LU R73, [R1+0xef4] ;  /* 0x000ef40001497983 */ /* 0x000f280000300800 */
[----:B------:R-:W-:Y:S01]  /*2bd10*/  STL.64 [R1+0x21f8], R40 ;  /* 0x0021f82801007387 */ /* 0x000fe20000100a00 */
[----:B------:R-:W-:Y:S02]  /*2bd20*/  LOP3.LUT R60, R61, R60, RZ, 0x3c, !PT ;  /* 0x0000003c3d3c7212 */ /* 0x000fe400078e3cff */
[----:B------:R-:W-:Y:S02]  /*2bd30*/  LOP3.LUT R63, R63, R62, RZ, 0x3c, !PT ;  /* 0x0000003e3f3f7212 */ /* 0x000fe400078e3cff */
[----:B------:R-:W-:Y:S01]  /*2bd40*/  LOP3.LUT R43, R43, R42, RZ, 0x3c, !PT ;  /* 0x0000002a2b2b7212 */ /* 0x000fe200078e3cff */
[----:B------:R-:W4:Y:S01]  /*2bd50*/  LDL.LU R75, [R1+0xef8] ;  /* 0x000ef800014b7983 */ /* 0x000f220000300800 */
[----:B------:R-:W-:-:S02]  /*2bd60*/  LOP3.LUT R59, R59, R58, RZ, 0x3c, !PT ;  /* 0x0000003a3b3b7212 */ /* 0x000fc400078e3cff */
[----:B------:R-:W-:Y:S02]  /*2bd70*/  LOP3.LUT R61, R61, R60, RZ, 0x3c, !PT ;  /* 0x0000003c3d3d7212 */ /* 0x000fe400078e3cff */
[----:B------:R-:W-:Y:S01]  /*2bd80*/  LOP3.LUT R62, R63, R62, RZ, 0x3c, !PT ;  /* 0x0000003e3f3e7212 */ /* 0x000fe200078e3cff */
[----:B------:R-:W-:Y:S04]  /*2bd90*/  STL.64 [R1+0x2200], R42 ;  /* 0x0022002a01007387 */ /* 0x000fe80000100a00 */
[----:B------:R-:W-:Y:S01]  /*2bda0*/  STL.64 [R1+0x2220], R58 ;  /* 0x0022203a01007387 */ /* 0x000fe20000100a00 */
[----:B------:R-:W-:-:S03]  /*2bdb0*/  LOP3.LUT R65, R65, R64, RZ, 0x3c, !PT ;  /* 0x0000004041417212 */ /* 0x000fc600078e3cff */
[----:B------:R-:W4:Y:S01]  /*2bdc0*/  LDL.LU R77, [R1+0xefc] ;  /* 0x000efc00014d7983 */ /* 0x000f220000300800 */
[----:B------:R-:W-:-:S03]  /*2bdd0*/  LOP3.LUT R63, R63, R62, RZ, 0x3c, !PT ;  /* 0x0000003e3f3f7212 */ /* 0x000fc600078e3cff */
[----:B------:R-:W-:Y:S04]  /*2bde0*/  STL.64 [R1+0x2228], R60 ;  /* 0x0022283c01007387 */ /* 0x000fe80000100a00 */
[----:B------:R-:W4:Y:S01]  /*2bdf0*/  LDL.LU R79, [R1+0xf00] ;  /* 0x000f0000014f7983 */ /* 0x000f220000300800 */
[----:B------:R-:W-:Y:S02]  /*2be00*/  LOP3.LUT R67, R67, R66, RZ, 0x3c, !PT ;  /* 0x0000004243437212 */ /* 0x000fe400078e3cff */
[----:B------:R-:W-:Y:S01]  /*2be10*/  LOP3.LUT R64, R65, R64, RZ, 0x3c, !PT ;  /* 0x0000004041407212 */ /* 0x000fe200078e3cff */
[----:B------:R-:W-:Y:S04]  /*2be20*/  STL.64 [R1+0x2230], R62 ;  /* 0x0022303e01007387 */ /* 0x000fe80000100a00 */
[----:B------:R-:W4:Y:S01]  /*2be30*/  LDL.LU R81, [R1+0xf04] ;  /* 0x000f040001517983 */ /* 0x000f220000300800 */
[----:B------:R-:W-:-:S02]  /*2be40*/  LOP3.LUT R66, R67, R66, RZ, 0x3c, !PT ;  /* 0x0000004243427212 */ /* 0x000fc400078e3cff */
[----:B------:R-:W-:Y:S01]  /*2be50*/  LOP3.LUT R65, R65, R64, RZ, 0x3c, !PT ;  /* 0x0000004041417212 */ /* 0x000fe200078e3cff */
[----:B-1----:R-:W-:Y:S01]  /*2be60*/  IMAD R4, R45, -0x80, R4 ;  /* 0xffffff802d047824 */ /* 0x002fe200078e0204 */
[----:B------:R-:W-:-:S03]  /*2be70*/  LOP3.LUT R67, R67, R66, RZ, 0x3c, !PT ;  /* 0x0000004243437212 */ /* 0x000fc600078e3cff */
[----:B------:R-:W-:Y:S04]  /*2be80*/  STL.64 [R1+0x2238], R64 ;  /* 0x0022384001007387 */ /* 0x000fe80000100a00 */
[----:B------:R-:W4:Y:S04]  /*2be90*/  LDL.LU R45, [R1+0xf08] ;  /* 0x000f0800012d7983 */ /* 0x000f280000300800 */
[----:B------:R-:W-:Y:S04]  /*2bea0*/  STL [R1+0x22d4], R66 ;  /* 0x0022d44201007387 */ /* 0x000fe80000100800 */
[----:B------:R-:W-:Y:S04]  /*2beb0*/  STL [R1+0x22d0], R67 ;  /* 0x0022d04301007387 */ /* 0x000fe80000100800 */
[----:B------:R-:W-:Y:S04]  /*2bec0*/  STL.64 [R1+0x22e0], R66 ;  /* 0x0022e04201007387 */ /* 0x000fe80000100a00 */
[----:B0-----:R-:W4:Y:S01]  /*2bed0*/  LDL.LU R47, [R1+0xf0c] ;  /* 0x000f0c00012f7983 */ /* 0x001f220000300800 */
[----:B--2---:R-:W-:-:S04]  /*2bee0*/  LOP3.LUT R69, R69, R68, RZ, 0x3c, !PT ;  /* 0x0000004445457212 */ /* 0x004fc800078e3cff */
[----:B------:R-:W-:-:S04]  /*2bef0*/  LOP3.LUT R68, R69, R68, RZ, 0x3c, !PT ;  /* 0x0000004445447212 */ /* 0x000fc800078e3cff */
[----:B------:R-:W-:-:S05]  /*2bf00*/  LOP3.LUT R69, R69, R68, RZ, 0x3c, !PT ;  /* 0x0000004445457212 */ /* 0x000fca00078e3cff */
[----:B------:R-:W-:Y:S04]  /*2bf10*/  STL.64 [R1+0x22f0], R68 ;  /* 0x0022f04401007387 */ /* 0x000fe80000100a00 */
[----:B------:R-:W2:Y:S04]  /*2bf20*/  LDL.LU R49, [R1+0xf10] ;  /* 0x000f100001317983 */ /* 0x000ea80000300800 */
[----:B------:R-:W2:Y:S04]  /*2bf30*/  LDL.LU R51, [R1+0xf14] ;  /* 0x000f140001337983 */ /* 0x000ea80000300800 */
[----:B------:R-:W2:Y:S04]  /*2bf40*/  LDL.LU R53, [R1+0xf18] ;  /* 0x000f180001357983 */ /* 0x000ea80000300800 */
[----:B------:R-:W2:Y:S01]  /*2bf50*/  LDL.LU R55, [R1+0xf1c] ;  /* 0x000f1c0001377983 */ /* 0x000ea20000300800 */
[----:B---3--:R-:W-:-:S04]  /*2bf60*/  LOP3.LUT R71, R71, R70, RZ, 0x3c, !PT ;  /* 0x0000004647477212 */ /* 0x008fc800078e3cff */
[----:B------:R-:W-:-:S04]  /*2bf70*/  LOP3.LUT R70, R71, R70, RZ, 0x3c, !PT ;  /* 0x0000004647467212 */ /* 0x000fc800078e3cff */
[----:B------:R-:W-:Y:S01]  /*2bf80*/  LOP3.LUT R71, R71, R70, RZ, 0x3c, !PT ;  /* 0x0000004647477212 */ /* 0x000fe200078e3cff */
[----:B------:R-:W-:Y:S04]  /*2bf90*/  STL [R1+0x2308], R70 ;  /* 0x0023084601007387 */ /* 0x000fe80000100800 */
[----:B------:R-:W-:Y:S04]  /*2bfa0*/  STL [R1+0x22f8], R71 ;  /* 0x0022f84701007387 */ /* 0x000fe80000100800 */
[----:B------:R-:W-:Y:S04]  /*2bfb0*/  STL.64 [R1+0x2320], R70 ;  /* 0x0023204601007387 */ /* 0x000fe80000100a00 */
[----:B------:R-:W3:Y:S01]  /*2bfc0*/  LDL.LU R57, [R1+0xf20] ;  /* 0x000f200001397983 */ /* 0x000ee20000300800 */
[----:B----4-:R-:W-:-:S02]  /*2bfd0*/  LOP3.LUT R73, R73, R72, RZ, 0x3c, !PT ;  /* 0x0000004849497212 */ /* 0x010fc400078e3cff */
[----:B------:R-:W-:Y:S02]  /*2bfe0*/  LOP3.LUT R75, R75, R74, RZ, 0x3c, !PT ;  /* 0x0000004a4b4b7212 */ /* 0x000fe400078e3cff */
[----:B------:R-:W-:Y:S02]  /*2bff0*/  LOP3.LUT R72, R73, R72, RZ, 0x3c, !PT ;  /* 0x0000004849487212 */ /* 0x000fe400078e3cff */
[----:B------:R-:W-:Y:S02]  /*2c000*/  LOP3.LUT R74, R75, R74, RZ, 0x3c, !PT ;  /* 0x0000004a4b4a7212 */ /* 0x000fe400078e3cff */
[----:B------:R-:W-:Y:S02]  /*2c010*/  LOP3.LUT R73, R73, R72, RZ, 0x3c, !PT ;  /* 0x0000004849497212 */ /* 0x000fe400078e3cff */
[----:B------:R-:W-:Y:S02]  /*2c020*/  LOP3.LUT R77, R77, R76, RZ, 0x3c, !PT ;  /* 0x0000004c4d4d7212 */ /* 0x000fe400078e3cff */
[----:B------:R-:W-:-:S02]  /*2c030*/  LOP3.LUT R75, R75, R74, RZ, 0x3c, !PT ;  /* 0x0000004a4b4b7212 */ /* 0x000fc400078e3cff */
[----:B------:R-:W-:Y:S01]  /*2c040*/  LOP3.LUT R79, R79, R78, RZ, 0x3c, !PT ;  /* 0x0000004e4f4f7212 */ /* 0x000fe200078e3cff */
[----:B------:R-:W-:Y:S01]  /*2c050*/  STL.64 [R1+0x2300], R72 ;  /* 0x0023004801007387 */ /* 0x000fe20000100a00 */
[----:B------:R-:W-:-:S03]  /*2c060*/  LOP3.LUT R76, R77, R76, RZ, 0x3c, !PT ;  /* 0x0000004c4d4c7212 */ /* 0x000fc600078e3cff */
[----:B------:R-:W-:Y:S04]  /*2c070*/  STL [R1+0x2464], R74 ;  /* 0x0024644a01007387 */ /* 0x000fe80000100800 */
[----:B------:R-:W-:Y:S01]  /*2c080*/  STL [R1+0x2460], R75 ;  /* 0x0024604b01007387 */ /* 0x000fe20000100800 */
[----:B------:R-:W-:Y:S02]  /*2c090*/  LOP3.LUT R78, R79, R78, RZ, 0x3c, !PT ;  /* 0x0000004e4f4e7212 */ /* 0x000fe400078e3cff */
[----:B------:R-:W-:Y:S01]  /*2c0a0*/  LOP3.LUT R81, R81, R80, RZ, 0x3c, !PT ;  /* 0x0000005051517212 */ /* 0x000fe200078e3cff */
[----:B------:R-:W-:Y:S01]  /*2c0b0*/  STL.64 [R1+0x2470], R74 ;  /* 0x0024704a01007387 */ /* 0x000fe20000100a00 */
[----:B------:R-:W-:-:S03]  /*2c0c0*/  LOP3.LUT R77, R77, R76, RZ, 0x3c, !PT ;  /* 0x0000004c4d4d7212 */ /* 0x000fc600078e3cff */
[----:B------:R-:W4:Y:S01]  /*2c0d0*/  LDL.LU R2, [R1] ;  /* 0x0000000001027983 */ /* 0x000f220000300800 */
[----:B------:R-:W-:Y:S02]  /*2c0e0*/  LOP3.LUT R79, R79, R78, RZ, 0x3c, !PT ;  /* 0x0000004e4f4f7212 */ /* 0x000fe400078e3cff */
[C---:B------:R-:W-:Y:S01]  /*2c0f0*/  LOP3.LUT R80, R81.reuse, R80, RZ, 0x3c, !PT ;  /* 0x0000005051507212 */ /* 0x040fe200078e3cff */
[----:B------:R-:W-:Y:S04]  /*2c100*/  STL.64 [R1+0x2480], R76 ;  /* 0x0024804c01007387 */ /* 0x000fe80000100a00 */
[----:B------:R-:W-:Y:S01]  /*2c110*/  STL [R1+0x2498], R78 ;  /* 0x0024984e01007387 */ /* 0x000fe20000100800 */
[----:B------:R-:W-:-:S03]  /*2c120*/  LOP3.LUT R81, R81, R80, RZ, 0x3c, !PT ;  /* 0x0000005051517212 */ /* 0x000fc600078e3cff */
[----:B------:R-:W-:Y:S04]  /*2c130*/  STL [R1+0x2488], R79 ;  /* 0x0024884f01007387 */ /* 0x000fe80000100800 */
[----:B------:R-:W-:Y:S04]  /*2c140*/  STL.64 [R1+0x24b0], R78 ;  /* 0x0024b04e01007387 */ /* 0x000fe80000100a00 */
[----:B------:R-:W4:Y:S01]  /*2c150*/  LDL.LU R93, [R1+0x8] ;  /* 0x00000800015d7983 */ /* 0x000f220000300800 */
[----:B------:R-:W-:-:S03]  /*2c160*/  LOP3.LUT R45, R45, R44, RZ, 0x3c, !PT ;  /* 0x0000002c2d2d7212 */ /* 0x000fc600078e3cff */
[----:B------:R-:W4:Y:S01]  /*2c170*/  LDL.LU R90, [R1+0x10] ;  /* 0x00001000015a7983 */ /* 0x000f220000300800 */
[----:B------:R-:W-:-:S03]  /*2c180*/  LOP3.LUT R47, R47, R46, RZ, 0x3c, !PT ;  /* 0x0000002e2f2f7212 */ /* 0x000fc600078e3cff */
[----:B------:R-:W-:Y:S04]  /*2c190*/  STL.64 [R1+0x2490], R80 ;  /* 0x0024905001007387 */ /* 0x000fe80000100a00 */
[----:B------:R-:W4:Y:S01]  /*2c1a0*/  LDL.LU R87, [R1+0x18] ;  /* 0x0000180001577983 */ /* 0x000f220000300800 */
[----:B------:R-:W-:-:S03]  /*2c1b0*/  LOP3.LUT R44, R45, R44, RZ, 0x3c, !PT ;  /* 0x0000002c2d2c7212 */ /* 0x000fc600078e3cff */
[----:B------:R-:W4:Y:S01]  /*2c1c0*/  LDL.LU R85, [R1+0x20] ;  /* 0x0000200001557983 */ /* 0x000f220000300800 */
[----:B------:R-:W-:Y:S02]  /*2c1d0*/  LOP3.LUT R46, R47, R46, RZ, 0x3c, !PT ;  /* 0x0000002e2f2e7212 */ /* 0x000fe400078e3cff */
[----:B------:R-:W-:Y:S02]  /*2c1e0*/  LOP3.LUT R45, R45, R44, RZ, 0x3c, !PT ;  /* 0x0000002c2d2d7212 */ /* 0x000fe400078e3cff */
[----:B------:R-:W-:-:S03]  /*2c1f0*/  LOP3.LUT R47, R47, R46, RZ, 0x3c, !PT ;  /* 0x0000002e2f2f7212 */ /* 0x000fc600078e3cff */
[----:B------:R-:W-:Y:S04]  /*2c200*/  STL.64 [R1+0x2208], R44 ;  /* 0x0022082c01007387 */ /* 0x000fe80000100a00 */
[----:B------:R-:W-:Y:S01]  /*2c210*/  STL.64 [R1+0x2210], R46 ;  /* 0x0022102e01007387 */ /* 0x000fe20000100a00 */
[----:B--2---:R-:W-:Y:S02]  /*2c220*/  LOP3.LUT R49, R49, R48, RZ, 0x3c, !PT ;  /* 0x0000003031317212 */ /* 0x004fe400078e3cff */
        /* <DEDUP_REMOVED lines=8> */
[----:B------:R-:W-:-:S02]  /*2c2b0*/  LOP3.LUT R51, R51, R50, RZ, 0x3c, !PT ;  /* 0x0000003233337212 */ /* 0x000fc400078e3cff */
[----:B------:R-:W-:Y:S02]  /*2c2c0*/  LOP3.LUT R53, R53, R52, RZ, 0x3c, !PT ;  /* 0x0000003435357212 */ /* 0x000fe400078e3cff */
[----:B------:R-:W-:Y:S01]  /*2c2d0*/  LOP3.LUT R55, R55, R54, RZ, 0x3c, !PT ;  /* 0x0000003637377212 */ /* 0x000fe200078e3cff */
[----:B------:R-:W-:Y:S04]  /*2c2e0*/  STL.64 [R1+0x2218], R48 ;  /* 0x0022183001007387 */ /* 0x000fe80000100a00 */
[----:B------:R-:W-:Y:S04]  /*2c2f0*/  STL.64 [R1+0x2240], R50 ;  /* 0x0022403201007387 */ /* 0x000fe80000100a00 */
[----:B------:R-:W-:Y:S04]  /*2c300*/  STL.64 [R1+0x2250], R52 ;  /* 0x0022503401007387 */ /* 0x000fe80000100a00 */
        /* <DEDUP_REMOVED lines=8> */
[----:B------:R-:W-:Y:S01]  /*2c390*/  STL [R1+0x2278], R56 ;  /* 0x0022783801007387 */ /* 0x000fe20000100800 */
[----:B------:R-:W-:-:S03]  /*2c3a0*/  IMAD.MOV.U32 R29, RZ, RZ, R5 ;  /* 0x000000ffff1d7224 */ /* 0x000fc600078e0005 */
[----:B------:R-:W-:Y:S04]  /*2c3b0*/  STL [R1+0x2268], R57 ;  /* 0x0022683901007387 */ /* 0x000fe80000100800 */
[----:B------:R-:W-:Y:S04]  /*2c3c0*/  STL.64 [R1+0x2288], R56 ;  /* 0x0022883801007387 */ /* 0x000fe80000100a00 */
[----:B------:R-:W-:Y:S04]  /*2c3d0*/  STL [R1+0x2338], R5 ;  /* 0x0023380501007387 */ /* 0x000fe80000100800 */
[----:B------:R-:W-:Y:S01]  /*2c3e0*/  STL [R1+0x2378], R5 ;  /* 0x0023780501007387 */ /* 0x000fe20000100800 */
[----:B------:R-:W-:-:S02]  /*2c3f0*/  IMAD.MOV.U32 R31, RZ, RZ, R7 ;  /* 0x000000ffff1f7224 */ /* 0x000fc400078e0007 */
[----:B------:R-:W-:Y:S02]  /*2c400*/  IMAD.MOV.U32 R33, RZ, RZ, R8 ;  /* 0x000000ffff217224 */ /* 0x000fe400078e0008 */
[----:B------:R-:W-:Y:S02]  /*2c410*/  IMAD.MOV.U32 R35, RZ, RZ, R9 ;  /* 0x000000ffff237224 */ /* 0x000fe400078e0009 */
[----:B----4-:R-:W-:-:S05]  /*2c420*/  IMAD.MOV.U32 R28, RZ, RZ, R2 ;  /* 0x000000ffff1c7224 */ /* 0x010fca00078e0002 */
[----:B------:R0:W-:Y:S04]  /*2c430*/  STL.64 [R1], R28 ;  /* 0x0000001c01007387 */ /* 0x0001e80000100a00 */
[----:B------:R-:W-:Y:S04]  /*2c440*/  STL [R1+0x23b8], R5 ;  /* 0x0023b80501007387 */ /* 0x000fe80000100800 */
[----:B------:R-:W-:Y:S04]  /*2c450*/  STL [R1+0x23f8], R5 ;  /* 0x0023f80501007387 */ /* 0x000fe80000100800 */
[----:B------:R-:W-:Y:S04]  /*2c460*/  STL [R1+0x2438], R5 ;  /* 0x0024380501007387 */ /* 0x000fe80000100800 */
[----:B------:R-:W-:Y:S04]  /*2c470*/  STL [R1+0x24f0], R5 ;  /* 0x0024f00501007387 */ /* 0x000fe80000100800 */
[----:B------:R-:W-:Y:S01]  /*2c480*/  STL.64 [R1+0x2270], R6 ;  /* 0x0022700601007387 */ /* 0x000fe20000100a00 */
[----:B------:R-:W-:-:S02]  /*2c490*/  IMAD.MOV.U32 R30, RZ, RZ, R90 ;  /* 0x000000ffff1e7224 */ /* 0x000fc400078e005a */
[----:B------:R-:W-:Y:S02]  /*2c4a0*/  IMAD.MOV.U32 R32, RZ, RZ, R87 ;  /* 0x000000ffff207224 */ /* 0x000fe400078e0057 */
[----:B0-----:R-:W-:Y:S02]  /*2c4b0*/  IMAD.MOV.U32 R28, RZ, RZ, R93 ;  /* 0x000000ffff1c7224 */ /* 0x001fe400078e005d */
[----:B------:R-:W3:Y:S04]  /*2c4c0*/  LDL.LU R93, [R1+0x48] ;  /* 0x00004800015d7983 */ /* 0x000ee80000300800 */
[----:B------:R-:W4:Y:S01]  /*2c4d0*/  LDL.LU R90, [R1+0x50] ;  /* 0x00005000015a7983 */ /* 0x000f220000300800 */
[----:B------:R-:W-:-:S03]  /*2c4e0*/  IMAD.MOV.U32 R34, RZ, RZ, R85 ;  /* 0x000000ffff227224 */ /* 0x000fc600078e0055 */
[----:B------:R-:W4:Y:S04]  /*2c4f0*/  LDL.LU R87, [R1+0x58] ;  /* 0x0000580001577983 */ /* 0x000f280000300800 */
[----:B------:R-:W4:Y:S01]  /*2c500*/  LDL.LU R85, [R1+0x60] ;  /* 0x0000600001557983 */ /* 0x000f220000300800 */
[----:B------:R-:W-:-:S03]  /*2c510*/  IMAD.MOV.U32 R29, RZ, RZ, R6 ;  /* 0x000000ffff1d7224 */ /* 0x000fc600078e0006 */
        /* <DEDUP_REMOVED lines=10> */
[----:B--2---:R-:W-:-:S02]  /*2c5c0*/  IMAD.MOV.U32 R36, RZ, RZ, R3 ;  /* 0x000000ffff247224 */ /* 0x004fc400078e0003 */
[----:B------:R-:W-:Y:S01]  /*2c5d0*/  IMAD.MOV.U32 R38, RZ, RZ, R92 ;  /* 0x000000ffff267224 */ /* 0x000fe200078e005c */
[----:B------:R-:W2:Y:S01]  /*2c5e0*/  LDL.LU R3, [R1+0x68] ;  /* 0x0000680001037983 */ /* 0x000ea20000300800 */
[----:B------:R-:W-:-:S03]  /*2c5f0*/  IMAD.MOV.U32 R40, RZ, RZ, R91 ;  /* 0x000000ffff287224 */ /* 0x000fc600078e005b */
[----:B------:R-:W2:Y:S01]  /*2c600*/  LDL.LU R92, [R1+0x70] ;  /* 0x00007000015c7983 */ /* 0x000ea20000300800 */
[----:B------:R-:W-:-:S03]  /*2c610*/  IMAD.MOV.U32 R42, RZ, RZ, R89 ;  /* 0x000000ffff2a7224 */ /* 0x000fc600078e0059 */
[----:B------:R-:W2:Y:S04]  /*2c620*/  LDL.LU R91, [R1+0x78] ;  /* 0x00007800015b7983 */ /* 0x000ea80000300800 */
[----:B------:R-:W2:Y:S01]  /*2c630*/  LDL.LU R89, [R1+0x80] ;  /* 0x0000800001597983 */ /* 0x000ea20000300800 */
[----:B------:R-:W-:Y:S02]  /*2c640*/  IMAD.MOV.U32 R37, RZ, RZ, R10 ;  /* 0x000000ffff257224 */ /* 0x000fe400078e000a */
[----:B------:R-:W-:Y:S02]  /*2c650*/  IMAD.MOV.U32 R39, RZ, RZ, R11 ;  /* 0x000000ffff277224 */ /* 0x000fe400078e000b */
[----:B------:R-:W-:Y:S01]  /*2c660*/  IMAD.MOV.U32 R41, RZ, RZ, R12 ;  /* 0x000000ffff297224 */ /* 0x000fe200078e000c */
[----:B------:R-:W-:Y:S04]  /*2c670*/  STL.64 [R1+0x22b8], R12 ;  /* 0x0022b80c01007387 */ /* 0x000fe80000100a00 */
[----:B------:R-:W-:Y:S01]  /*2c680*/  STL.64 [R1+0x28], R36 ;  /* 0x0000282401007387 */ /* 0x000fe20000100a00 */
[----:B------:R-:W-:-:S03]  /*2c690*/  IMAD.MOV.U32 R43, RZ, RZ, R13 ;  /* 0x000000ffff2b7224 */ /* 0x000fc600078e000d */
[----:B------:R-:W-:Y:S04]  /*2c6a0*/  STL.64 [R1+0x22c0], R36 ;  /* 0x0022c02401007387 */ /* 0x000fe80000100a00 */
[----:B------:R-:W-:Y:S04]  /*2c6b0*/  STL.64 [R1+0x30], R38 ;  /* 0x0000302601007387 */ /* 0x000fe80000100a00 */
[----:B------:R0:W-:Y:S04]  /*2c6c0*/  STL.64 [R1+0x2310], R38 ;  /* 0x0023102601007387 */ /* 0x0001e80000100a00 */
[----:B------:R-:W-:Y:S04]  /*2c6d0*/  STL.64 [R1+0x38], R40 ;  /* 0x0000382801007387 */ /* 0x000fe80000100a00 */
[----:B------:R-:W-:Y:S04]  /*2c6e0*/  STL.64 [R1+0x2330], R40 ;  /* 0x0023302801007387 */ /* 0x000fe80000100a00 */
[----:B------:R-:W-:Y:S04]  /*2c6f0*/  STL.64 [R1+0x40], R42 ;  /* 0x0000402a01007387 */ /* 0x000fe80000100a00 */
[----:B------:R-:W-:Y:S04]  /*2c700*/  STL.64 [R1+0x2340], R42 ;  /* 0x0023402a01007387 */ /* 0x000fe80000100a00 */
[----:B------:R-:W-:Y:S04]  /*2c710*/  STL [R1+0x2348], R14 ;  /* 0x0023480e01007387 */ /* 0x000fe80000100800 */
[----:B------:R-:W-:Y:S04]  /*2c720*/  STL.64 [R1+0x2360], R14 ;  /* 0x0023600e01007387 */ /* 0x000fe80000100a00 */
[----:B------:R-:W2:Y:S01]  /*2c730*/  LDL.LU R0, [R1+0x88] ;  /* 0x0000880001007983 */ /* 0x000ea20000300800 */
[----:B------:R-:W-:Y:S01]  /*2c740*/  IMAD.MOV.U32 R45, RZ, RZ, R14 ;  /* 0x000000ffff2d7224 */ /* 0x000fe200078e000e */
[----:B------:R-:W-:-:S02]  /*2c750*/  MOV R49, R16 ;  /* 0x0000001000317202 */ /* 0x000fc40000000f00 */
[----:B------:R-:W2:Y:S01]  /*2c760*/  LDL.LU R2, [R1+0x90] ;  /* 0x0000900001027983 */ /* 0x000ea20000300800 */
[----:B------:R-:W-:Y:S02]  /*2c770*/  IMAD.MOV.U32 R47, RZ, RZ, R15 ;  /* 0x000000ffff2f7224 */ /* 0x000fe400078e000f */
[----:B------:R-:W-:Y:S02]  /*2c780*/  IMAD.MOV.U32 R63, RZ, RZ, R20 ;  /* 0x000000ffff3f7224 */ /* 0x000fe400078e0014 */
[----:B---3--:R-:W-:Y:S02]  /*2c790*/  IMAD.MOV.U32 R44, RZ, RZ, R93 ;  /* 0x000000ffff2c7224 */ /* 0x008fe400078e005d */
[----:B----4-:R-:W-:Y:S02]  /*2c7a0*/  IMAD.MOV.U32 R46, RZ, RZ, R90 ;  /* 0x000000ffff2e7224 */ /* 0x010fe400078e005a */
[----:B------:R-:W-:Y:S02]  /*2c7b0*/  IMAD.MOV.U32 R48, RZ, RZ, R87 ;  /* 0x000000ffff307224 */ /* 0x000fe400078e0057 */
[----:B------:R-:W-:Y:S01]  /*2c7c0*/  IMAD.MOV.U32 R16, RZ, RZ, R85 ;  /* 0x000000ffff107224 */ /* 0x000fe200078e0055 */
[----:B------:R-:W3:Y:S04]  /*2c7d0*/  LDL.LU R87, [R1+0x98] ;  /* 0x0000980001577983 */ /* 0x000ee80000300800 */
[----:B------:R-:W4:Y:S04]  /*2c7e0*/  LDL.LU R85, [R1+0xa0] ;  /* 0x0000a00001557983 */ /* 0x000f280000300800 */
        /* <DEDUP_REMOVED lines=10> */
[----:B------:R-:W4:Y:S04]  /*2c890*/  LDL.LU R93, [R1+0xa8] ;  /* 0x0000a800015d7983 */ /* 0x000f280000300800 */
[----:B------:R-:W4:Y:S01]  /*2c8a0*/  LDL.LU R90, [R1+0xb0] ;  /* 0x0000b000015a7983 */ /* 0x000f220000300800 */
        /* <DEDUP_REMOVED lines=9> */
[----:B------:R-:W-:-:S03]  /*2c940*/  IMAD.MOV.U32 R61, RZ, RZ, R19 ;  /* 0x000000ffff3d7224 */ /* 0x000fc600078e0013 */
        /* <DEDUP_REMOVED lines=10> */
[----:B------:R-:W2:Y:S04]  /*2c9f0*/  LDL.LU R78, [R1+0xc8] ;  /* 0x0000c800014e7983 */ /* 0x000ea80000300800 */
[----:B------:R-:W2:Y:S04]  /*2ca00*/  LDL.LU R79, [R1+0xf2c] ;  /* 0x000f2c00014f7983 */ /* 0x000ea80000300800 */
[----:B------:R-:W2:Y:S04]  /*2ca10*/  LDL.LU R70, [R1+0xd0] ;  /* 0x0000d00001467983 */ /* 0x000ea80000300800 */
[----:B------:R-:W2:Y:S04]  /*2ca20*/  LDL.LU R71, [R1+0xf30] ;  /* 0x000f300001477983 */ /* 0x000ea80000300800 */
[----:B------:R-:W2:Y:S04]  /*2ca30*/  LDL.LU R64, [R1+0xd8] ;  /* 0x0000d80001407983 */ /* 0x000ea80000300800 */
[----:B------:R-:W2:Y:S01]  /*2ca40*/  LDL.LU R65, [R1+0xf34] ;  /* 0x000f340001417983 */ /* 0x000ea20000300800 */
[----:B------:R-:W-:-:S02]  /*2ca50*/  IMAD.MOV.U32 R66, RZ, RZ, R0 ;  /* 0x000000ffff427224 */ /* 0x000fc400078e0000 */
[----:B------:R-:W-:Y:S02]  /*2ca60*/  IMAD.MOV.U32 R67, RZ, RZ, R22 ;  /* 0x000000ffff437224 */ /* 0x000fe400078e0016 */
[----:B------:R-:W-:Y:S02]  /*2ca70*/  IMAD.MOV.U32 R68, RZ, RZ, R2 ;  /* 0x000000ffff447224 */ /* 0x000fe400078e0002 */
[----:B------:R-:W-:Y:S02]  /*2ca80*/  IMAD.MOV.U32 R69, RZ, RZ, R23 ;  /* 0x000000ffff457224 */ /* 0x000fe400078e0017 */
[----:B------:R-:W-:Y:S02]  /*2ca90*/  IMAD.MOV.U32 R73, RZ, RZ, R24 ;  /* 0x000000ffff497224 */ /* 0x000fe400078e0018 */
[----:B0-----:R-:W-:Y:S02]  /*2caa0*/  IMAD.MOV.U32 R39, RZ, RZ, R25 ;  /* 0x000000ffff277224 */ /* 0x001fe400078e0019 */
[----:B---3--:R-:W-:-:S02]  /*2cab0*/  IMAD.MOV.U32 R72, RZ, RZ, R87 ;  /* 0x000000ffff487224 */ /* 0x008fc400078e0057 */
[----:B----4-:R-:W-:Y:S01]  /*2cac0*/  IMAD.MOV.U32 R38, RZ, RZ, R85 ;  /* 0x000000ffff267224 */ /* 0x010fe200078e0055 */
[----:B------:R-:W3:Y:S04]  /*2cad0*/  LDL.LU R87, [R1+0xe0] ;  /* 0x0000e00001577983 */ /* 0x000ee80000300800 */
[----:B------:R-:W4:Y:S04]  /*2cae0*/  LDL.LU R85, [R1+0xf38] ;  /* 0x000f380001557983 */ /* 0x000f280000300800 */
        /* <DEDUP_REMOVED lines=9> */
[----:B------:R-:W4:Y:S04]  /*2cb80*/  LDL.LU R0, [R1+0xe8] ;  /* 0x0000e80001007983 */ /* 0x000f280000300800 */
[----:B------:R-:W4:Y:S01]  /*2cb90*/  LDL.LU R2, [R1+0xf3c] ;  /* 0x000f3c0001027983 */ /* 0x000f220000300800 */
[----:B------:R-:W-:-:S02]  /*2cba0*/  IMAD.MOV.U32 R74, RZ, RZ, R93 ;  /* 0x000000ffff4a7224 */ /* 0x000fc400078e005d */
[----:B------:R-:W-:Y:S02]  /*2cbb0*/  IMAD.MOV.U32 R76, RZ, RZ, R90 ;  /* 0x000000ffff4c7224 */ /* 0x000fe400078e005a */
[----:B--2---:R-:W-:Y:S02]  /*2cbc0*/  IMAD.MOV.U32 R7, RZ, RZ, R91 ;  /* 0x000000ffff077224 */ /* 0x004fe400078e005b */
[----:B------:R-:W-:Y:S02]  /*2cbd0*/  IMAD.MOV.U32 R6, RZ, RZ, R89 ;  /* 0x000000ffff067224 */ /* 0x000fe400078e0059 */
[----:B------:R-:W-:Y:S02]  /*2cbe0*/  IMAD.MOV.U32 R81, RZ, RZ, R3 ;  /* 0x000000ffff517224 */ /* 0x000fe400078e0003 */
[----:B------:R-:W-:Y:S01]  /*2cbf0*/  IMAD.MOV.U32 R80, RZ, RZ, R92 ;  /* 0x000000ffff507224 */ /* 0x000fe200078e005c */
[----:B------:R0:W-:Y:S04]  /*2cc00*/  STL.64 [R1+0xc0], R6 ;  /* 0x0000c00601007387 */ /* 0x0001e80000100a00 */
[----:B------:R-:W2:Y:S04]  /*2cc10*/  LDL.LU R93, [R1+0xf0] ;  /* 0x0000f000015d7983 */ /* 0x000ea80000300800 */
[----:B------:R-:W2:Y:S04]  /*2cc20*/  LDL.LU R90, [R1+0xf40] ;  /* 0x000f4000015a7983 */ /* 0x000ea80000300800 */
[----:B------:R-:W0:Y:S04]  /*2cc30*/  LDL.LU R3, [R1+0xf8] ;  /* 0x0000f80001037983 */ /* 0x000e280000300800 */
[----:B------:R-:W2:Y:S04]  /*2cc40*/  LDL.LU R92, [R1+0xf44] ;  /* 0x000f4400015c7983 */ /* 0x000ea80000300800 */
[----:B------:R-:W2:Y:S04]  /*2cc50*/  LDL.LU R91, [R1+0x100] ;  /* 0x00010000015b7983 */ /* 0x000ea80000300800 */
[----:B------:R-:W2:Y:S01]  /*2cc60*/  LDL.LU R89, [R1+0xf48] ;  /* 0x000f480001597983 */ /* 0x000ea20000300800 */
[----:B------:R-:W-:-:S02]  /*2cc70*/  IMAD.MOV.U32 R75, RZ, RZ, R26 ;  /* 0x000000ffff4b7224 */ /* 0x000fc400078e001a */
[----:B------:R-:W-:-:S03]  /*2cc80*/  IMAD.MOV.U32 R77, RZ, RZ, R27 ;  /* 0x000000ffff4d7224 */ /* 0x000fc600078e001b */
[----:B------:R-:W-:Y:S04]  /*2cc90*/  STL.64 [R1+0xa8], R74 ;  /* 0x0000a84a01007387 */ /* 0x000fe80000100a00 */
[----:B------:R-:W-:Y:S04]  /*2cca0*/  STL.64 [R1+0x24a0], R74 ;  /* 0x0024a04a01007387 */ /* 0x000fe80000100a00 */
[----:B------:R-:W-:Y:S04]  /*2ccb0*/  STL.64 [R1+0xb0], R76 ;  /* 0x0000b04c01007387 */ /* 0x000fe80000100a00 */
[----:B------:R1:W-:Y:S04]  /*2ccc0*/  STL.64 [R1+0x24c0], R76 ;  /* 0x0024c04c01007387 */ /* 0x0003e80000100a00 */
[----:B------:R-:W-:Y:S04]  /*2ccd0*/  STL.64 [R1+0xb8], R80 ;  /* 0x0000b85001007387 */ /* 0x000fe80000100a00 */
[----:B------:R0:W-:Y:S04]  /*2cce0*/  STL.64 [R1+0x24d0], R80 ;  /* 0x0024d05001007387 */ /* 0x0001e80000100a00 */
[----:B------:R-:W2:Y:S01]  /*2ccf0*/  LDL.LU R56, [R1+0x108] ;  /* 0x0001080001387983 */ /* 0x000ea20000300800 */
[----:B------:R-:W-:-:S03]  /*2cd00*/  IMAD.MOV.U32 R25, RZ, RZ, R78 ;  /* 0x000000ffff197224 */ /* 0x000fc600078e004e */
[----:B------:R-:W2:Y:S01]  /*2cd10*/  LDL.LU R57, [R1+0xf4c] ;  /* 0x000f4c0001397983 */ /* 0x000ea20000300800 */
[----:B------:R-:W-:-:S03]  /*2cd20*/  IMAD.MOV.U32 R24, RZ, RZ, R79 ;  /* 0x000000ffff187224 */ /* 0x000fc600078e004f */
[----:B------:R-:W2:Y:S01]  /*2cd30*/  LDL.LU R78, [R1+0x110] ;  /* 0x00011000014e7983 */ /* 0x000ea20000300800 */
[----:B------:R-:W-:-:S03]  /*2cd40*/  IMAD.MOV.U32 R27, RZ, RZ, R70 ;  /* 0x000000ffff1b7224 */ /* 0x000fc600078e0046 */
[----:B------:R-:W2:Y:S01]  /*2cd50*/  LDL.LU R79, [R1+0xf50] ;  /* 0x000f5000014f7983 */ /* 0x000ea20000300800 */
[----:B------:R-:W-:-:S03]  /*2cd60*/  IMAD.MOV.U32 R26, RZ, RZ, R71 ;  /* 0x000000ffff1a7224 */ /* 0x000fc600078e0047 */
[----:B------:R-:W2:Y:S04]  /*2cd70*/  LDL.LU R70, [R1+0x118] ;  /* 0x0001180001467983 */ /* 0x000ea80000300800 */
[----:B------:R-:W2:Y:S01]  /*2cd80*/  LDL.LU R71, [R1+0xf54] ;  /* 0x000f540001477983 */ /* 0x000ea20000300800 */
[----:B------:R-:W-:-:S04]  /*2cd90*/  LOP3.LUT R65, R65, R64, RZ, 0x3c, !PT ;  /* 0x0000004041417212 */ /* 0x000fc800078e3cff */
[----:B------:R-:W-:-:S04]  /*2cda0*/  LOP3.LUT R64, R65, R64, RZ, 0x3c, !PT ;  /* 0x0000004041407212 */ /* 0x000fc800078e3cff */
[----:B------:R-:W-:Y:S01]  /*2cdb0*/  LOP3.LUT R65, R65, R64, RZ, 0x3c, !PT ;  /* 0x0000004041417212 */ /* 0x000fe200078e3cff */
[----:B---3--:R-:W-:Y:S02]  /*2cdc0*/  IMAD.MOV.U32 R51, RZ, RZ, R87 ;  /* 0x000000ffff337224 */ /* 0x008fe400078e0057 */
[----:B----4-:R-:W-:Y:S01]  /*2cdd0*/  IMAD.MOV.U32 R50, RZ, RZ, R85 ;  /* 0x000000ffff327224 */ /* 0x010fe200078e0055 */
[----:B------:R-:W3:Y:S04]  /*2cde0*/  LDL.LU R87, [R1+0x120] ;  /* 0x0001200001577983 */ /* 0x000ee80000300800 */
[----:B------:R-:W4:Y:S04]  /*2cdf0*/  LDL.LU R85, [R1+0xf58] ;  /* 0x000f580001557983 */ /* 0x000f280000300800 */
[----:B------:R-:W-:Y:S04]  /*2ce00*/  STL.64 [R1+0xc8], R24 ;  /* 0x0000c81801007387 */ /* 0x000fe80000100a00 */
[----:B------:R-:W-:Y:S04]  /*2ce10*/  STL.64 [R1+0x2440], R24 ;  /* 0x0024401801007387 */ /* 0x000fe80000100a00 */
[----:B------:R-:W-:Y:S04]  /*2ce20*/  STL.64 [R1+0xd0], R26 ;  /* 0x0000d01a01007387 */ /* 0x000fe80000100a00 */
[----:B------:R-:W-:Y:S04]  /*2ce30*/  STL [R1+0x2448], R27 ;  /* 0x0024481b01007387 */ /* 0x000fe80000100800 */
[----:B------:R0:W-:Y:S04]  /*2ce40*/  STL.64 [R1+0x24e0], R26 ;  /* 0x0024e01a01007387 */ /* 0x0001e80000100a00 */
[----:B------:R-:W-:Y:S04]  /*2ce50*/  STL.64 [R1+0xd8], R64 ;  /* 0x0000d84001007387 */ /* 0x000fe80000100a00 */
[----:B------:R-:W-:Y:S04]  /*2ce60*/  STL.64 [R1+0x2450], R64 ;  /* 0x0024504001007387 */ /* 0x000fe80000100a00 */
[----:B------:R-:W-:Y:S04]  /*2ce70*/  STL.64 [R1+0xe0], R50 ;  /* 0x0000e03201007387 */ /* 0x000fe80000100a00 */
[----:B------:R0:W-:Y:S01]  /*2ce80*/  STL.64 [R1+0x24e8], R50 ;  /* 0x0024e83201007387 */ /* 0x0001e20000100a00 */
[----:B------:R-:W-:Y:S01]  /*2ce90*/  MOV R53, R0 ;  /* 0x0000000000357202 */ /* 0x000fe20000000f00 */
[----:B------:R-:W-:-:S02]  /*2cea0*/  IMAD.MOV.U32 R52, RZ, RZ, R2 ;  /* 0x000000ffff347224 */ /* 0x000fc400078e0002 */
[----:B------:R-:W4:Y:S04]  /*2ceb0*/  LDL.LU R0, [R1+0x128] ;  /* 0x0001280001007983 */ /* 0x000f280000300800 */
[----:B------:R-:W4:Y:S01]  /*2cec0*/  LDL.LU R2, [R1+0xf5c] ;  /* 0x000f5c0001027983 */ /* 0x000f220000300800 */
[----:B--2---:R-:W-:Y:S02]  /*2ced0*/  IMAD.MOV.U32 R55, RZ, RZ, R93 ;  /* 0x000000ffff377224 */ /* 0x004fe400078e005d */
[----:B------:R-:W-:Y:S01]  /*2cee0*/  IMAD.MOV.U32 R54, RZ, RZ, R90 ;  /* 0x000000ffff367224 */ /* 0x000fe200078e005a */
[----:B------:R-:W2:Y:S01]  /*2cef0*/  LDL.LU R93, [R1+0x130] ;  /* 0x00013000015d7983 */ /* 0x000ea20000300800 */
[----:B0-----:R-:W-:-:S03]  /*2cf00*/  IMAD.MOV.U32 R7, RZ, RZ, R3 ;  /* 0x000000ffff077224 */ /* 0x001fc600078e0003 */
[----:B------:R-:W2:Y:S01]  /*2cf10*/  LDL.LU R90, [R1+0xf60] ;  /* 0x000f6000015a7983 */ /* 0x000ea20000300800 */
[----:B------:R-:W-:-:S03]  /*2cf20*/  IMAD.MOV.U32 R6, RZ, RZ, R92 ;  /* 0x000000ffff067224 */ /* 0x000fc600078e005c */
[----:B------:R-:W2:Y:S01]  /*2cf30*/  LDL.LU R3, [R1+0x138] ;  /* 0x0001380001037983 */ /* 0x000ea20000300800 */
[----:B------:R-:W-:-:S03]  /*2cf40*/  IMAD.MOV.U32 R9, RZ, RZ, R91 ;  /* 0x000000ffff097224 */ /* 0x000fc600078e005b */
[----:B------:R-:W2:Y:S01]  /*2cf50*/  LDL.LU R92, [R1+0xf64] ;  /* 0x000f6400015c7983 */ /* 0x000ea20000300800 */
[----:B------:R-:W-:-:S03]  /*2cf60*/  IMAD.MOV.U32 R8, RZ, RZ, R89 ;  /* 0x000000ffff087224 */ /* 0x000fc600078e0059 */
[----:B------:R-:W2:Y:S04]  /*2cf70*/  LDL.LU R91, [R1+0x140] ;  /* 0x00014000015b7983 */ /* 0x000ea80000300800 */
[----:B------:R-:W2:Y:S04]  /*2cf80*/  LDL.LU R89, [R1+0xf68] ;  /* 0x000f680001597983 */ /* 0x000ea80000300800 */
[----:B------:R-:W-:Y:S04]  /*2cf90*/  STL.64 [R1+0xe8], R52 ;  /* 0x0000e83401007387 */ /* 0x000fe80000100a00 */
[----:B------:R0:W-:Y:S04]  /*2cfa0*/  STL.64 [R1+0x24f8], R52 ;  /* 0x0024f83401007387 */ /* 0x0001e80000100a00 */
[----:B------:R-:W-:Y:S04]  /*2cfb0*/  STL.64 [R1+0xf0], R54 ;  /* 0x0000f03601007387 */ /* 0x000fe80000100a00 */
[----:B------:R-:W-:Y:S04]  /*2cfc0*/  STL [R1+0x2510], R54 ;  /* 0x0025103601007387 */ /* 0x000fe80000100800 */
[----:B------:R-:W-:Y:S04]  /*2cfd0*/  STL [R1+0x2500], R55 ;  /* 0x0025003701007387 */ /* 0x000fe80000100800 */
[----:B------:R-:W-:Y:S04]  /*2cfe0*/  STL.64 [R1+0xf8], R6 ;  /* 0x0000f80601007387 */ /* 0x000fe80000100a00 */
[----:B------:R-:W-:Y:S04]  /*2cff0*/  STL.64 [R1+0x2508], R6 ;  /* 0x0025080601007387 */ /* 0x000fe80000100a00 */
[----:B------:R-:W-:Y:S04]  /*2d000*/  STL.64 [R1+0x100], R8 ;  /* 0x0001000801007387 */ /* 0x000fe80000100a00 */
[----:B------:R-:W-:Y:S01]  /*2d010*/  STL.64 [R1+0x2518], R8 ;  /* 0x0025180801007387 */ /* 0x000fe20000100a00 */
[----:B------:R-:W-:-:S02]  /*2d020*/  IMAD.MOV.U32 R29, RZ, RZ, R78 ;  /* 0x000000ffff1d7224 */ /* 0x000fc400078e004e */
[----:B------:R-:W-:Y:S02]  /*2d030*/  IMAD.MOV.U32 R31, RZ, RZ, R70 ;  /* 0x000000ffff1f7224 */ /* 0x000fe400078e0046 */
[----:B------:R-:W-:Y:S01]  /*2d040*/  IMAD.MOV.U32 R30, RZ, RZ, R71 ;  /* 0x000000ffff1e7224 */ /* 0x000fe200078e0047 */
[----:B------:R-:W2:Y:S04]  /*2d050*/  LDL.LU R70, [R1+0x148] ;  /* 0x0001480001467983 */ /* 0x000ea80000300800 */
[----:B------:R-:W2:Y:S04]  /*2d060*/  LDL.LU R71, [R1+0xf6c] ;  /* 0x000f6c0001477983 */ /* 0x000ea80000300800 */
[----:B------:R-:W2:Y:S04]  /*2d070*/  LDL.LU R41, [R1+0x150] ;  /* 0x0001500001297983 */ /* 0x000ea80000300800 */
[----:B------:R-:W2:Y:S01]  /*2d080*/  LDL.LU R5, [R1+0xf70] ;  /* 0x000f700001057983 */ /* 0x000ea20000300800 */
[----:B------:R-:W-:-:S03]  /*2d090*/  IMAD.MOV.U32 R28, RZ, RZ, R79 ;  /* 0x000000ffff1c7224 */ /* 0x000fc600078e004f */
[----:B------:R-:W2:Y:S01]  /*2d0a0*/  LDL.LU R78, [R1+0x158] ;  /* 0x00015800014e7983 */ /* 0x000ea20000300800 */
[----:B------:R-:W-:-:S03]  /*2d0b0*/  LOP3.LUT R57, R57, R56, RZ, 0x3c, !PT ;  /* 0x0000003839397212 */ /* 0x000fc600078e3cff */
[----:B------:R-:W2:Y:S01]  /*2d0c0*/  LDL.LU R79, [R1+0xf74] ;  /* 0x000f7400014f7983 */ /* 0x000ea20000300800 */
[----:B------:R-:W-:-:S04]  /*2d0d0*/  LOP3.LUT R56, R57, R56, RZ, 0x3c, !PT ;  /* 0x0000003839387212 */ /* 0x000fc800078e3cff */
[----:B------:R-:W-:Y:S01]  /*2d0e0*/  LOP3.LUT R57, R57, R56, RZ, 0x3c, !PT ;  /* 0x0000003839397212 */ /* 0x000fe200078e3cff */
[----:B---3--:R-:W-:Y:S02]  /*2d0f0*/  IMAD.MOV.U32 R33, RZ, RZ, R87 ;  /* 0x000000ffff217224 */ /* 0x008fe400078e0057 */
[----:B----4-:R-:W-:Y:S01]  /*2d100*/  IMAD.MOV.U32 R32, RZ, RZ, R85 ;  /* 0x000000ffff207224 */ /* 0x010fe200078e0055 */
[----:B------:R-:W3:Y:S04]  /*2d110*/  LDL.LU R87, [R1+0x160] ;  /* 0x0001600001577983 */ /* 0x000ee80000300800 */
[----:B------:R-:W4:Y:S04]  /*2d120*/  LDL.LU R85, [R1+0xf78] ;  /* 0x000f780001557983 */ /* 0x000f280000300800 */
[----:B------:R-:W-:Y:S04]  /*2d130*/  STL.64 [R1+0x108], R56 ;  /* 0x0001083801007387 */ /* 0x000fe80000100a00 */
[----:B------:R0:W-:Y:S04]  /*2d140*/  STL [R1+0x2530], R56 ;  /* 0x0025303801007387 */ /* 0x0001e80000100800 */
[----:B------:R-:W-:Y:S04]  /*2d150*/  STL [R1+0x2520], R57 ;  /* 0x0025203901007387 */ /* 0x000fe80000100800 */
[----:B------:R-:W-:Y:S04]  /*2d160*/  STL.64 [R1+0x110], R28 ;  /* 0x0001101c01007387 */ /* 0x000fe80000100a00 */
[----:B------:R0:W-:Y:S04]  /*2d170*/  STL.64 [R1+0x2528], R28 ;  /* 0x0025281c01007387 */ /* 0x0001e80000100a00 */
[----:B------:R-:W-:Y:S04]  /*2d180*/  STL.64 [R1+0x118], R30 ;  /* 0x0001181e01007387 */ /* 0x000fe80000100a00 */
[----:B------:R0:W-:Y:S04]  /*2d190*/  STL.64 [R1+0x2538], R30 ;  /* 0x0025381e01007387 */ /* 0x0001e80000100a00 */
[----:B------:R-:W-:Y:S04]  /*2d1a0*/  STL.64 [R1+0x120], R32 ;  /* 0x0001202001007387 */ /* 0x000fe80000100a00 */
[----:B------:R-:W-:Y:S04]  /*2d1b0*/  STL [R1+0x2550], R32 ;  /* 0x0025502001007387 */ /* 0x000fe80000100800 */
[----:B------:R-:W-:Y:S01]  /*2d1c0*/  STL [R1+0x2540], R33 ;  /* 0x0025402101007387 */ /* 0x000fe20000100800 */
[----:B------:R-:W-:-:S02]  /*2d1d0*/  IMAD.MOV.U32 R35, RZ, RZ, R0 ;  /* 0x000000ffff237224 */ /* 0x000fc400078e0000 */
[----:B------:R-:W-:Y:S01]  /*2d1e0*/  IMAD.MOV.U32 R34, RZ, RZ, R2 ;  /* 0x000000ffff227224 */ /* 0x000fe200078e0002 */
[----:B------:R-:W4:Y:S04]  /*2d1f0*/  LDL.LU R0, [R1+0x168] ;  /* 0x0001680001007983 */ /* 0x000f280000300800 */
[----:B------:R-:W4:Y:S01]  /*2d200*/  LDL.LU R2, [R1+0xf7c] ;  /* 0x000f7c0001027983 */ /* 0x000f220000300800 */
[----:B--2---:R-:W-:Y:S02]  /*2d210*/  IMAD.MOV.U32 R11, RZ, RZ, R93 ;  /* 0x000000ffff0b7224 */ /* 0x004fe400078e005d */
[----:B------:R-:W-:Y:S01]  /*2d220*/  IMAD.MOV.U32 R10, RZ, RZ, R90 ;  /* 0x000000ffff0a7224 */ /* 0x000fe200078e005a */
        /* <DEDUP_REMOVED lines=13> */
[----:B------:R0:W-:Y:S04]  /*2d300*/  STL.64 [R1+0x2558], R10 ;  /* 0x0025580a01007387 */ /* 0x0001e80000100a00 */
[----:B------:R-:W-:Y:S04]  /*2d310*/  STL.64 [R1+0x138], R12 ;  /* 0x0001380c01007387 */ /* 0x000fe80000100a00 */
[----:B------:R-:W-:Y:S04]  /*2d320*/  STL [R1+0x2570], R12 ;  /* 0x0025700c01007387 */ /* 0x000fe80000100800 */
[----:B------:R-:W-:Y:S04]  /*2d330*/  STL [R1+0x2560], R13 ;  /* 0x0025600d01007387 */ /* 0x000fe80000100800 */
[----:B------:R-:W-:Y:S04]  /*2d340*/  STL.64 [R1+0x140], R36 ;  /* 0x0001402401007387 */ /* 0x000fe80000100a00 */
[----:B------:R0:W-:Y:S04]  /*2d350*/  STL.64 [R1+0x2568], R36 ;  /* 0x0025682401007387 */ /* 0x0001e80000100a00 */
[----:B------:R-:W2:Y:S04]  /*2d360*/  LDL.LU R16, [R1+0x188] ;  /* 0x0001880001107983 */ /* 0x000ea80000300800 */
[----:B------:R-:W2:Y:S04]  /*2d370*/  LDL.LU R17, [R1+0xf8c] ;  /* 0x000f8c0001117983 */ /* 0x000ea80000300800 */
[----:B------:R-:W2:Y:S01]  /*2d380*/  LDL.LU R59, [R1+0x190] ;  /* 0x00019000013b7983 */ /* 0x000ea20000300800 */
[----:B------:R-:W-:-:S02]  /*2d390*/  IMAD.MOV.U32 R40, RZ, RZ, R5 ;  /* 0x000000ffff287224 */ /* 0x000fc400078e0005 */
[----:B------:R-:W-:Y:S01]  /*2d3a0*/  IMAD.MOV.U32 R43, RZ, RZ, R78 ;  /* 0x000000ffff2b7224 */ /* 0x000fe200078e004e */
        /* <DEDUP_REMOVED lines=12> */
[----:B------:R0:W-:Y:S04]  /*2d470*/  STL.64 [R1+0x2578], R70 ;  /* 0x0025784601007387 */ /* 0x0001e80000100a00 */
[----:B------:R-:W-:Y:S04]  /*2d480*/  STL.64 [R1+0x150], R40 ;  /* 0x0001502801007387 */ /* 0x000fe80000100a00 */
[----:B------:R-:W-:Y:S04]  /*2d490*/  STL [R1+0x2590], R40 ;  /* 0x0025902801007387 */ /* 0x000fe80000100800 */
[----:B------:R-:W-:Y:S04]  /*2d4a0*/  STL [R1+0x2580], R41 ;  /* 0x0025802901007387 */ /* 0x000fe80000100800 */
[----:B------:R-:W-:Y:S04]  /*2d4b0*/  STL.64 [R1+0x158], R42 ;  /* 0x0001582a01007387 */ /* 0x000fe80000100a00 */
[----:B------:R0:W-:Y:S04]  /*2d4c0*/  STL.64 [R1+0x2588], R42 ;  /* 0x0025882a01007387 */ /* 0x0001e80000100a00 */
[----:B------:R-:W-:Y:S04]  /*2d4d0*/  STL.64 [R1+0x160], R44 ;  /* 0x0001602c01007387 */ /* 0x000fe80000100a00 */
[----:B------:R0:W-:Y:S01]  /*2d4e0*/  STL.64 [R1+0x2598], R44 ;  /* 0x0025982c01007387 */ /* 0x0001e20000100a00 */
[----:B------:R-:W-:-:S02]  /*2d4f0*/  IMAD.MOV.U32 R15, RZ, RZ, R0 ;  /* 0x000000ffff0f7224 */ /* 0x000fc400078e0000 */
[----:B------:R-:W-:Y:S01]  /*2d500*/  IMAD.MOV.U32 R14, RZ, RZ, R2 ;  /* 0x000000ffff0e7224 */ /* 0x000fe200078e0002 */
[----:B------:R-:W4:Y:S04]  /*2d510*/  LDL.LU R0, [R1+0x1a8] ;  /* 0x0001a80001007983 */ /* 0x000f280000300800 */
[----:B------:R-:W4:Y:S01]  /*2d520*/  LDL.LU R2, [R1+0xf9c] ;  /* 0x000f9c0001027983 */ /* 0x000f220000300800 */
[----:B--2---:R-:W-:Y:S02]  /*2d530*/  IMAD.MOV.U32 R47, RZ, RZ, R93 ;  /* 0x000000ffff2f7224 */ /* 0x004fe400078e005d */
[----:B------:R-:W-:Y:S01]  /*2d540*/  IMAD.MOV.U32 R46, RZ, RZ, R90 ;  /* 0x000000ffff2e7224 */ /* 0x000fe200078e005a */
[----:B------:R-:W1:Y:S01]  /*2d550*/  LDL.LU R93, [R1+0x1b0] ;  /* 0x0001b000015d7983 */ /* 0x000e620000300800 */
[----:B------:R-:W-:-:S03]  /*2d560*/  IMAD.MOV.U32 R49, RZ, RZ, R3 ;  /* 0x000000ffff317224 */ /* 0x000fc600078e0003 */
[----:B------:R-:W2:Y:S01]  /*2d570*/  LDL.LU R90, [R1+0xfa0] ;  /* 0x000fa000015a7983 */ /* 0x000ea20000300800 */
[----:B------:R-:W-:-:S03]  /*2d580*/  IMAD.MOV.U32 R48, RZ, RZ, R92 ;  /* 0x000000ffff307224 */ /* 0x000fc600078e005c */
[----:B------:R-:W2:Y:S01]  /*2d590*/  LDL.LU R3, [R1+0x1b8] ;  /* 0x0001b80001037983 */ /* 0x000ea20000300800 */
[----:B------:R-:W-:-:S03]  /*2d5a0*/  IMAD.MOV.U32 R19, RZ, RZ, R91 ;  /* 0x000000ffff137224 */ /* 0x000fc600078e005b */
[----:B------:R-:W2:Y:S01]  /*2d5b0*/  LDL.LU R92, [R1+0xfa4] ;  /* 0x000fa400015c7983 */ /* 0x000ea20000300800 */
[----:B------:R-:W-:-:S03]  /*2d5c0*/  MOV R18, R89 ;  /* 0x0000005900127202 */ /* 0x000fc60000000f00 */
[----:B------:R-:W2:Y:S04]  /*2d5d0*/  LDL.LU R91, [R1+0x1c0] ;  /* 0x0001c000015b7983 */ /* 0x000ea80000300800 */
[----:B------:R-:W2:Y:S04]  /*2d5e0*/  LDL.LU R89, [R1+0xfa8] ;  /* 0x000fa80001597983 */ /* 0x000ea80000300800 */
[----:B------:R-:W-:Y:S04]  /*2d5f0*/  STL.64 [R1+0x168], R14 ;  /* 0x0001680e01007387 */ /* 0x000fe80000100a00 */
[----:B------:R-:W-:Y:S04]  /*2d600*/  STL [R1+0x25b0], R14 ;  /* 0x0025b00e01007387 */ /* 0x000fe80000100800 */
[----:B------:R-:W-:Y:S04]  /*2d610*/  STL [R1+0x25a0], R15 ;  /* 0x0025a00f01007387 */ /* 0x000fe80000100800 */
[----:B------:R-:W-:Y:S04]  /*2d620*/  STL.64 [R1+0x170], R46 ;  /* 0x0001702e01007387 */ /* 0x000fe80000100a00 */
[----:B------:R0:W-:Y:S04]  /*2d630*/  STL.64 [R1+0x25a8], R46 ;  /* 0x0025a82e01007387 */ /* 0x0001e80000100a00 */
[----:B------:R-:W-:Y:S04]  /*2d640*/  STL.64 [R1+0x178], R48 ;  /* 0x0001783001007387 */ /* 0x000fe80000100a00 */
[----:B------:R0:W-:Y:S04]  /*2d650*/  STL.64 [R1+0x25b8], R48 ;  /* 0x0025b83001007387 */ /* 0x0001e80000100a00 */
[----:B------:R-:W-:Y:S04]  /*2d660*/  STL.64 [R1+0x180], R18 ;  /* 0x0001801201007387 */ /* 0x000fe80000100a00 */
[----:B------:R-:W-:Y:S04]  /*2d670*/  STL [R1+0x25d0], R18 ;  /* 0x0025d01201007387 */ /* 0x000fe80000100800 */
[----:B------:R-:W-:Y:S04]  /*2d680*/  STL [R1+0x25c0], R19 ;  /* 0x0025c01301007387 */ /* 0x000fe80000100800 */
[----:B------:R-:W2:Y:S04]  /*2d690*/  LDL.LU R62, [R1+0x1c8] ;  /* 0x0001c800013e7983 */ /* 0x000ea80000300800 */
[----:B------:R-:W2:Y:S04]  /*2d6a0*/  LDL.LU R63, [R1+0xfac] ;  /* 0x000fac00013f7983 */ /* 0x000ea80000300800 */
[----:B------:R-:W2:Y:S04]  /*2d6b0*/  LDL.LU R22, [R1+0x1d0] ;  /* 0x0001d00001167983 */ /* 0x000ea80000300800 */
[----:B------:R-:W2:Y:S01]  /*2d6c0*/  LDL.LU R23, [R1+0xfb0] ;  /* 0x000fb00001177983 */ /* 0x000ea20000300800 */
[----:B------:R-:W-:-:S03]  /*2d6d0*/  IMAD.MOV.U32 R58, RZ, RZ, R5 ;  /* 0x000000ffff3a7224 */ /* 0x000fc600078e0005 */
[----:B------:R-:W2:Y:S04]  /*2d6e0*/  LDL.LU R67, [R1+0x1d8] ;  /* 0x0001d80001437983 */ /* 0x000ea80000300800 */
[----:B------:R-:W2:Y:S01]  /*2d6f0*/  LDL.LU R5, [R1+0xfb4] ;  /* 0x000fb40001057983 */ /* 0x000ea20000300800 */
[----:B------:R-:W-:-:S04]  /*2d700*/  LOP3.LUT R17, R17, R16, RZ, 0x3c, !PT ;  /* 0x0000001011117212 */ /* 0x000fc800078e3cff */
[----:B------:R-:W-:-:S04]  /*2d710*/  LOP3.LUT R16, R17, R16, RZ, 0x3c, !PT ;  /* 0x0000001011107212 */ /* 0x000fc800078e3cff */
[----:B------:R-:W-:Y:S01]  /*2d720*/  LOP3.LUT R17, R17, R16, RZ, 0x3c, !PT ;  /* 0x0000001011117212 */ /* 0x000fe200078e3cff */
[----:B------:R-:W-:Y:S02]  /*2d730*/  IMAD.MOV.U32 R60, RZ, RZ, R79 ;  /* 0x000000ffff3c7224 */ /* 0x000fe400078e004f */
[----:B------:R-:W-:Y:S02]  /*2d740*/  IMAD.MOV.U32 R61, RZ, RZ, R78 ;  /* 0x000000ffff3d7224 */ /* 0x000fe400078e004e */
[----:B---3--:R-:W-:Y:S02]  /*2d750*/  IMAD.MOV.U32 R21, RZ, RZ, R87 ;  /* 0x000000ffff157224 */ /* 0x008fe400078e0057 */
[----:B----4-:R-:W-:Y:S01]  /*2d760*/  IMAD.MOV.U32 R20, RZ, RZ, R85 ;  /* 0x000000ffff147224 */ /* 0x010fe200078e0055 */
[----:B------:R-:W3:Y:S04]  /*2d770*/  LDL.LU R87, [R1+0x1e0] ;  /* 0x0001e00001577983 */ /* 0x000ee80000300800 */
[----:B------:R-:W4:Y:S04]  /*2d780*/  LDL.LU R85, [R1+0xfb8] ;  /* 0x000fb80001557983 */ /* 0x000f280000300800 */
[----:B------:R-:W-:Y:S04]  /*2d790*/  STL.64 [R1+0x188], R16 ;  /* 0x0001881001007387 */ /* 0x000fe80000100a00 */
[----:B------:R0:W-:Y:S04]  /*2d7a0*/  STL.64 [R1+0x25c8], R16 ;  /* 0x0025c81001007387 */ /* 0x0001e80000100a00 */
[----:B------:R-:W-:Y:S04]  /*2d7b0*/  STL.64 [R1+0x190], R58 ;  /* 0x0001903a01007387 */ /* 0x000fe80000100a00 */
[----:B------:R0:W-:Y:S04]  /*2d7c0*/  STL.64 [R1+0x25d8], R58 ;  /* 0x0025d83a01007387 */ /* 0x0001e80000100a00 */
[----:B------:R-:W-:Y:S04]  /*2d7d0*/  STL.64 [R1+0x198], R60 ;  /* 0x0001983c01007387 */ /* 0x000fe80000100a00 */
[----:B------:R0:W-:Y:S04]  /*2d7e0*/  STL.64 [R1+0x25e0], R60 ;  /* 0x0025e03c01007387 */ /* 0x0001e80000100a00 */
[----:B------:R-:W-:Y:S04]  /*2d7f0*/  STL.64 [R1+0x1a0], R20 ;  /* 0x0001a01401007387 */ /* 0x000fe80000100a00 */
[----:B------:R0:W-:Y:S01]  /*2d800*/  STL.64 [R1+0x25e8], R20 ;  /* 0x0025e81401007387 */ /* 0x0001e20000100a00 */
[----:B------:R-:W-:-:S03]  /*2d810*/  IMAD.MOV.U32 R79, RZ, RZ, R0 ;  /* 0x000000ffff4f7224 */ /* 0x000fc600078e0000 */
[----:B------:R-:W4:Y:S01]  /*2d820*/  LDL.LU R0, [R1+0x1e8] ;  /* 0x0001e80001007983 */ /* 0x000f220000300800 */
[----:B------:R-:W-:-:S03]  /*2d830*/  IMAD.MOV.U32 R78, RZ, RZ, R2 ;  /* 0x000000ffff4e7224 */ /* 0x000fc600078e0002 */
[----:B------:R-:W4:Y:S01]  /*2d840*/  LDL.LU R2, [R1+0xfbc] ;  /* 0x000fbc0001027983 */ /* 0x000f220000300800 */
[----:B-1----:R-:W-:Y:S02]  /*2d850*/  IMAD.MOV.U32 R77, RZ, RZ, R93 ;  /* 0x000000ffff4d7224 */ /* 0x002fe400078e005d */
[----:B--2---:R-:W-:Y:S01]  /*2d860*/  IMAD.MOV.U32 R76, RZ, RZ, R90 ;  /* 0x000000ffff4c7224 */ /* 0x004fe200078e005a */
        /* <DEDUP_REMOVED lines=22> */
[----:B0-----:R-:W2:Y:S04]  /*2d9d0*/  LDL.LU R53, [R1+0x210] ;  /* 0x0002100001357983 */ /* 0x001ea80000300800 */
[----:B------:R-:W2:Y:S04]  /*2d9e0*/  LDL.LU R74, [R1+0x170c] ;  /* 0x00170c00014a7983 */ /* 0x000ea80000300800 */
[----:B------:R-:W2:Y:S01]  /*2d9f0*/  LDL.LU R75, [R1+0x218] ;  /* 0x00021800014b7983 */ /* 0x000ea20000300800 */
[----:B------:R-:W-:-:S03]  /*2da00*/  IMAD.MOV.U32 R66, RZ, RZ, R5 ;  /* 0x000000ffff427224 */ /* 0x000fc600078e0005 */
[----:B------:R-:W2:Y:S01]  /*2da10*/  LDL.LU R5, [R1+0x1710] ;  /* 0x0017100001057983 */ /* 0x000ea20000300800 */
[----:B------:R-:W-:Y:S02]  /*2da20*/  LOP3.LUT R63, R63, R62, RZ, 0x3c, !PT ;  /* 0x0000003e3f3f7212 */ /* 0x000fe400078e3cff */
[----:B------:R-:W-:Y:S02]  /*2da30*/  LOP3.LUT R23, R23, R22, RZ, 0x3c, !PT ;  /* 0x0000001617177212 */ /* 0x000fe400078e3cff */
[----:B------:R-:W-:Y:S02]  /*2da40*/  LOP3.LUT R62, R63, R62, RZ, 0x3c, !PT ;  /* 0x0000003e3f3e7212 */ /* 0x000fe400078e3cff */
[----:B------:R-:W-:Y:S02]  /*2da50*/  LOP3.LUT R22, R23, R22, RZ, 0x3c, !PT ;  /* 0x0000001617167212 */ /* 0x000fe400078e3cff */
[----:B------:R-:W-:Y:S02]  /*2da60*/  LOP3.LUT R63, R63, R62, RZ, 0x3c, !PT ;  /* 0x0000003e3f3f7212 */ /* 0x000fe400078e3cff */
[----:B------:R-:W-:Y:S01]  /*2da70*/  LOP3.LUT R23, R23, R22, RZ, 0x3c, !PT ;  /* 0x0000001617177212 */ /* 0x000fe200078e3cff */
[----:B---3--:R-:W-:-:S02]  /*2da80*/  IMAD.MOV.U32 R73, RZ, RZ, R87 ;  /* 0x000000ffff497224 */ /* 0x008fc400078e0057 */
        /* <DEDUP_REMOVED lines=37> */
[----:B------:R-:W2:Y:S01]  /*2dce0*/  LDL.LU R55, [R1+0x1728] ;  /* 0x0017280001377983 */ /* 0x000ea20000300800 */
[----:B------:R-:W-:-:S03]  /*2dcf0*/  IMAD.MOV.U32 R52, RZ, RZ, R74 ;  /* 0x000000ffff347224 */ /* 0x000fc600078e004a */
[----:B------:R-:W2:Y:S01]  /*2dd00*/  LDL.LU R54, [R1+0x250] ;  /* 0x0002500001367983 */ /* 0x000ea20000300800 */
[----:B------:R-:W-:-:S03]  /*2dd10*/  IMAD.MOV.U32 R7, RZ, RZ, R75 ;  /* 0x000000ffff077224 */ /* 0x000fc600078e004b */
[----:B------:R-:W2:Y:S04]  /*2dd20*/  LDL.LU R74, [R1+0x172c] ;  /* 0x00172c00014a7983 */ /* 0x000ea80000300800 */
[----:B------:R-:W2:Y:S01]  /*2dd30*/  LDL.LU R75, [R1+0x258] ;  /* 0x00025800014b7983 */ /* 0x000ea20000300800 */
[----:B------:R-:W-:Y:S01]  /*2dd40*/  IMAD.MOV.U32 R6, RZ, RZ, R5 ;  /* 0x000000ffff067224 */ /* 0x000fe200078e0005 */
[-C--:B------:R-:W-:Y:S02]  /*2dd50*/  LOP3.LUT R51, R51, R50.reuse, RZ, 0x3c, !PT ;  /* 0x0000003233337212 */ /* 0x080fe400078e3cff */
[----:B------:R-:W2:Y:S02]  /*2dd60*/  LDL.LU R5, [R1+0x1730] ;  /* 0x0017300001057983 */ /* 0x000ea40000300800 */
        /* <DEDUP_REMOVED lines=14> */
[----:B------:R-:W-:Y:S01]  /*2de50*/  STL [R1+0x2680], R9 ;  /* 0x0026800901007387 */ /* 0x000fe20000100800 */
[----:B------:R-:W-:Y:S01]  /*2de60*/  MOV R29, R0 ;  /* 0x00000000001d7202 */ /* 0x000fe20000000f00 */
[----:B------:R-:W-:-:S02]  /*2de70*/  IMAD.MOV.U32 R28, RZ, RZ, R2 ;  /* 0x000000ffff1c7224 */ /* 0x000fc400078e0002 */
        /* <DEDUP_REMOVED lines=22> */
[----:B------:R0:W-:Y:S01]  /*2dfe0*/  STL.64 [R1+0x26a8], R10 ;  /* 0x0026a80a01007387 */ /* 0x0001e20000100a00 */
[----:B------:R-:W-:-:S02]  /*2dff0*/  IMAD.MOV.U32 R37, RZ, RZ, R56 ;  /* 0x000000ffff257224 */ /* 0x000fc400078e0038 */
[----:B------:R-:W-:Y:S01]  /*2e000*/  IMAD.MOV.U32 R36, RZ, RZ, R55 ;  /* 0x000000ffff247224 */ /* 0x000fe200078e0037 */
[----:B------:R-:W2:Y:S01]  /*2e010*/  LDL.LU R56, [R1+0x288] ;  /* 0x0002880001387983 */ /* 0x000ea20000300800 */
[----:B------:R-:W-:-:S03]  /*2e020*/  IMAD.MOV.U32 R71, RZ, RZ, R54 ;  /* 0x000000ffff477224 */ /* 0x000fc600078e0036 */
[----:B------:R-:W2:Y:S01]  /*2e030*/  LDL.LU R55, [R1+0x1748] ;  /* 0x0017480001377983 */ /* 0x000ea20000300800 */
[----:B------:R-:W-:-:S03]  /*2e040*/  IMAD.MOV.U32 R70, RZ, RZ, R74 ;  /* 0x000000ffff467224 */ /* 0x000fc600078e004a */
[----:B------:R-:W2:Y:S01]  /*2e050*/  LDL.LU R54, [R1+0x290] ;  /* 0x0002900001367983 */ /* 0x000ea20000300800 */
[----:B------:R-:W-:-:S03]  /*2e060*/  IMAD.MOV.U32 R43, RZ, RZ, R75 ;  /* 0x000000ffff2b7224 */ /* 0x000fc600078e004b */
[----:B------:R-:W2:Y:S04]  /*2e070*/  LDL.LU R74, [R1+0x174c] ;  /* 0x00174c00014a7983 */ /* 0x000ea80000300800 */
[----:B------:R-:W1:Y:S01]  /*2e080*/  LDL.LU R75, [R1+0x298] ;  /* 0x00029800014b7983 */ /* 0x000e620000300800 */
[----:B------:R-:W-:-:S03]  /*2e090*/  IMAD.MOV.U32 R42, RZ, RZ, R5 ;  /* 0x000000ffff2a7224 */ /* 0x000fc600078e0005 */
[----:B------:R-:W2:Y:S01]  /*2e0a0*/  LDL.LU R5, [R1+0x1750] ;  /* 0x0017500001057983 */ /* 0x000ea20000300800 */
        /* <DEDUP_REMOVED lines=15> */
[----:B------:R-:W0:Y:S04]  /*2e1a0*/  LDL.LU R0, [R1+0x2a8] ;  /* 0x0002a80001007983 */ /* 0x000e280000300800 */
        /* <DEDUP_REMOVED lines=29> */
[----:B-1----:R-:W-:-:S03]  /*2e380*/  IMAD.MOV.U32 R77, RZ, RZ, R75 ;  /* 0x000000ffff4d7224 */ /* 0x002fc600078e004b */
[----:B------:R-:W2:Y:S04]  /*2e390*/  LDL.LU R74, [R1+0x176c] ;  /* 0x00176c00014a7983 */ /* 0x000ea80000300800 */
[----:B------:R-:W2:Y:S01]  /*2e3a0*/  LDL.LU R75, [R1+0x2d8] ;  /* 0x0002d800014b7983 */ /* 0x000ea20000300800 */
        /* <DEDUP_REMOVED lines=15> */
[----:B0-----:R-:W-:Y:S01]  /*2e4a0*/  MOV R63, R0 ;  /* 0x00000000003f7202 */ /* 0x001fe20000000f00 */
        /* <DEDUP_REMOVED lines=24> */
[----:B------:R-:W2:Y:S01]  /*2e630*/  LDL.LU R78, [R1+0x308] ;  /* 0x00030800014e7983 */ /* 0x000ea20000300800 */
[----:B------:R-:W-:-:S03]  /*2e640*/  IMAD.MOV.U32 R13, RZ, RZ, R54 ;  /* 0x000000ffff0d7224 */ /* 0x000fc600078e0036 */
[----:B------:R-:W2:Y:S04]  /*2e650*/  LDL.LU R55, [R1+0x1788] ;  /* 0x0017880001377983 */ /* 0x000ea80000300800 */
[----:B------:R-:W2:Y:S01]  /*2e660*/  LDL.LU R54, [R1+0x310] ;  /* 0x0003100001367983 */ /* 0x000ea20000300800 */
[----:B------:R-:W-:Y:S02]  /*2e670*/  IMAD.MOV.U32 R12, RZ, RZ, R74 ;  /* 0x000000ffff0c7224 */ /* 0x000fe400078e004a */
[----:B------:R-:W-:Y:S01]  /*2e680*/  IMAD.MOV.U32 R15, RZ, RZ, R75 ;  /* 0x000000ffff0f7224 */ /* 0x000fe200078e004b */
[----:B------:R-:W2:Y:S04]  /*2e690*/  LDL.LU R74, [R1+0x18e0] ;  /* 0x0018e000014a7983 */ /* 0x000ea80000300800 */
[----:B------:R-:W2:Y:S01]  /*2e6a0*/  LDL.LU R75, [R1+0x318] ;  /* 0x00031800014b7983 */ /* 0x000ea20000300800 */
[----:B------:R-:W-:-:S03]  /*2e6b0*/  IMAD.MOV.U32 R14, RZ, RZ, R5 ;  /* 0x000000ffff0e7224 */ /* 0x000fc600078e0005 */
[----:B------:R-:W2:Y:S01]  /*2e6c0*/  LDL.LU R5, [R1+0x18e4] ;  /* 0x0018e40001057983 */ /* 0x000ea20000300800 */
        /* <DEDUP_REMOVED lines=74> */
[----:B------:R-:W1:Y:S01]  /*2eb70*/  LDL.LU R3, [R1+0x378] ;  /* 0x0003780001037983 */ /* 0x000e620000300800 */
        /* <DEDUP_REMOVED lines=20> */
[----:B------:R-:W0:Y:S01]  /*2ecc0*/  LDL.LU R54, [R1+0x390] ;  /* 0x0003900001367983 */ /* 0x000e220000300800 */
        /* <DEDUP_REMOVED lines=25> */
[----:B-1----:R-:W-:-:S03]  /*2ee60*/  IMAD.MOV.U32 R61, RZ, RZ, R3 ;  /* 0x000000ffff3d7224 */ /* 0x002fc600078e0003 */
        /* <DEDUP_REMOVED lines=18> */
[----:B------:R-:W2:Y:S01]  /*2ef90*/  LDL.LU R78, [R1+0x3c8] ;  /* 0x0003c800014e7983 */ /* 0x000ea20000300800 */
[----:B0-----:R-:W-:-:S03]  /*2efa0*/  IMAD.MOV.U32 R63, RZ, RZ, R54 ;  /* 0x000000ffff3f7224 */ /* 0x001fc600078e0036 */
        /* <DEDUP_REMOVED lines=20> */
[----:B------:R-:W-:Y:S01]  /*2f0f0*/  IMAD.MOV.U32 R8, RZ, RZ, R2 ;  /* 0x000000ffff087224 */ /* 0x000fe200078e0002 */
[----:B------:R-:W-:-:S02]  /*2f100*/  MOV R9, R0 ;  /* 0x0000000000097202 */ /* 0x000fc40000000f00 */
        /* <DEDUP_REMOVED lines=110> */
[----:B------:R-:W0:Y:S04]  /*2f7f0*/  LDL.LU R91, [R1+0x480] ;  /* 0x00048000015b7983 */ /* 0x000e280000300800 */
        /* <DEDUP_REMOVED lines=45> */
[----:B0-----:R-:W-:-:S03]  /*2fad0*/  IMAD.MOV.U32 R77, RZ, RZ, R91 ;  /* 0x000000ffff4d7224 */ /* 0x001fc600078e005b */
        /* <DEDUP_REMOVED lines=100> */
[----:B------:R-:W1:Y:S04]  /*30120*/  LDL.LU R91, [R1+0x540] ;  /* 0x00054000015b7983 */ /* 0x000e680000300800 */
        /* <DEDUP_REMOVED lines=40> */
[----:B------:R-:W0:Y:S01]  /*303b0*/  LDL.LU R93, [R1+0x570] ;  /* 0x00057000015d7983 */ /* 0x000e220000300800 */
[----:B------:R-:W-:-:S03]  /*303c0*/  IMAD.MOV.U32 R37, RZ, RZ, R3 ;  /* 0x000000ffff257224 */ /* 0x000fc600078e0003 */
[----:B------:R-:W2:Y:S01]  /*303d0*/  LDL.LU R90, [R1+0x1a10] ;  /* 0x001a1000015a7983 */ /* 0x000ea20000300800 */
[----:B------:R-:W-:-:S03]  /*303e0*/  IMAD.MOV.U32 R36, RZ, RZ, R92 ;  /* 0x000000ffff247224 */ /* 0x000fc600078e005c */
[----:B------:R-:W2:Y:S01]  /*303f0*/  LDL.LU R3, [R1+0x578] ;  /* 0x0005780001037983 */ /* 0x000ea20000300800 */
[----:B-1----:R-:W-:-:S03]  /*30400*/  IMAD.MOV.U32 R43, RZ, RZ, R91 ;  /* 0x000000ffff2b7224 */ /* 0x002fc600078e005b */
        /* <DEDUP_REMOVED lines=40> */
[----:B0-----:R-:W-:Y:S02]  /*30690*/  IMAD.MOV.U32 R61, RZ, RZ, R93 ;  /* 0x000000ffff3d7224 */ /* 0x001fe400078e005d */
        /* <DEDUP_REMOVED lines=81> */
[----:B------:R-:W1:Y:S04]  /*30bb0*/  LDL.LU R87, [R1+0x620] ;  /* 0x0006200001577983 */ /* 0x000e680000300800 */
[----:B------:R-:W3:Y:S04]  /*30bc0*/  LDL.LU R85, [R1+0x1a68] ;  /* 0x001a680001557983 */ /* 0x000ee80000300800 */
        /* <DEDUP_REMOVED lines=44> */
[----:B-1----:R-:W-:Y:S02]  /*30e90*/  IMAD.MOV.U32 R31, RZ, RZ, R87 ;  /* 0x000000ffff1f7224 */ /* 0x002fe400078e0057 */
[----:B---3--:R-:W-:Y:S01]  /*30ea0*/  IMAD.MOV.U32 R30, RZ, RZ, R85 ;  /* 0x000000ffff1e7224 */ /* 0x008fe200078e0055 */
[----:B------:R-:W3:Y:S04]  /*30eb0*/  LDL.LU R87, [R1+0x660] ;  /* 0x0006600001577983 */ /* 0x000ee80000300800 */
        /* <DEDUP_REMOVED lines=9> */
[----:B----4-:R-:W-:Y:S01]  /*30f50*/  IMAD.MOV.U32 R62, RZ, RZ, R2 ;  /* 0x000000ffff3e7224 */ /* 0x010fe200078e0002 */
[----:B------:R-:W-:-:S02]  /*30f60*/  MOV R63, R0 ;  /* 0x00000000003f7202 */ /* 0x000fc40000000f00 */
        /* <DEDUP_REMOVED lines=35> */
[----:B------:R-:W-:Y:S01]  /*311a0*/  IMAD.MOV.U32 R58, RZ, RZ, R85 ;  /* 0x000000ffff3a7224 */ /* 0x000fe200078e0055 */
        /* <DEDUP_REMOVED lines=10> */
[----:B0-----:R-:W-:-:S02]  /*31250*/  IMAD.MOV.U32 R19, RZ, RZ, R0 ;  /* 0x000000ffff137224 */ /* 0x001fc400078e0000 */
[----:B----4-:R-:W-:Y:S01]  /*31260*/  IMAD.MOV.U32 R18, RZ, RZ, R2 ;  /* 0x000000ffff127224 */ /* 0x010fe200078e0002 */
        /* <DEDUP_REMOVED lines=72> */
[----:B------:R-:W1:Y:S01]  /*316f0*/  LDL.LU R78, [R1+0x708] ;  /* 0x00070800014e7983 */ /* 0x000e620000300800 */
        /* <DEDUP_REMOVED lines=21> */
[----:B----4-:R-:W-:-:S02]  /*31850*/  IMAD.MOV.U32 R33, RZ, RZ, R0 ;  /* 0x000000ffff217224 */ /* 0x010fc400078e0000 */
        /* <DEDUP_REMOVED lines=23> */
[----:B-1----:R-:W-:-:S02]  /*319d0*/  IMAD.MOV.U32 R39, RZ, RZ, R78 ;  /* 0x000000ffff277224 */ /* 0x002fc400078e004e */
        /* <DEDUP_REMOVED lines=505> */
[----:B----4-:R-:W-:Y:S01]  /*33970*/  MOV R65, R0 ;  /* 0x0000000000417202 */ /* 0x010fe20000000f00 */
        /* <DEDUP_REMOVED lines=47> */
[----:B----4-:R-:W-:-:S03]  /*33c70*/  IMAD.MOV.U32 R33, RZ, RZ, R0 ;  /* 0x000000ffff217224 */ /* 0x010fc600078e0000 */
[----:B------:R-:W4:Y:S01]  /*33c80*/  LDL.LU R0, [R1+0xa28] ;  /* 0x000a280001007983 */ /* 0x000f220000300800 */
[----:B------:R-:W-:-:S03]  /*33c90*/  IMAD.MOV.U32 R32, RZ, RZ, R2 ;  /* 0x000000ffff207224 */ /* 0x000fc600078e0002 */
        /* <DEDUP_REMOVED lines=16> */
[----:B------:R-:W-:Y:S04]  /*33da0*/  STL.64 [R1+0x2ee8], R12 ;  /* 0x002ee80c01007387 */ /* 0x000fe80000100a00 */
[----:B------:R-:W-:Y:S04]  /*33db0*/  STL.64 [R1+0x9f8], R40 ;  /* 0x0009f82801007387 */ /* 0x000fe80000100a00 */
[----:B------:R-:W-:Y:S04]  /*33dc0*/  STL.64 [R1+0x2ef8], R40 ;  /* 0x002ef82801007387 */ /* 0x000fe80000100a00 */
[----:B------:R-:W-:Y:S04]  /*33dd0*/  STL.64 [R1+0xa00], R56 ;  /* 0x000a003801007387 */ /* 0x000fe80000100a00 */
[----:B------:R-:W-:Y:S01]  /*33de0*/  STL.64 [R1+0x2f00], R56 ;  /* 0x002f003801007387 */ /* 0x000fe20000100a00 */
        /* <DEDUP_REMOVED lines=10> */
[----:B------:R-:W-:Y:S02]  /*33e90*/  IMAD.MOV.U32 R52, RZ, RZ, R5 ;  /* 0x000000ffff347224 */ /* 0x000fe400078e0005 */
[----:B---3--:R-:W-:Y:S01]  /*33ea0*/  IMAD.MOV.U32 R69, RZ, RZ, R87 ;  /* 0x000000ffff457224 */ /* 0x008fe200078e0057 */
[----:B------:R-:W3:Y:S01]  /*33eb0*/  LDL.LU R5, [R1+0x1c84] ;  /* 0x001c840001057983 */ /* 0x000ee20000300800 */
[----:B------:R-:W-:-:S03]  /*33ec0*/  IMAD.MOV.U32 R68, RZ, RZ, R85 ;  /* 0x000000ffff447224 */ /* 0x000fc600078e0055 */
[----:B------:R-:W3:Y:S04]  /*33ed0*/  LDL.LU R87, [R1+0xa60] ;  /* 0x000a600001577983 */ /* 0x000ee80000300800 */
[----:B------:R-:W3:Y:S04]  /*33ee0*/  LDL.LU R85, [R1+0x1c88] ;  /* 0x001c880001557983 */ /* 0x000ee80000300800 */
[----:B------:R-:W-:Y:S04]  /*33ef0*/  STL.64 [R1+0xa08], R38 ;  /* 0x000a082601007387 */ /* 0x000fe80000100a00 */
[----:B------:R-:W-:Y:S04]  /*33f00*/  STL.64 [R1+0x2f08], R38 ;  /* 0x002f082601007387 */ /* 0x000fe80000100a00 */
[----:B------:R-:W-:Y:S04]  /*33f10*/  STL.64 [R1+0xa10], R50 ;  /* 0x000a103201007387 */ /* 0x000fe80000100a00 */
[----:B------:R-:W-:Y:S04]  /*33f20*/  STL.64 [R1+0x2f10], R50 ;  /* 0x002f103201007387 */ /* 0x000fe80000100a00 */
[----:B------:R-:W-:Y:S04]  /*33f30*/  STL.64 [R1+0xa18], R52 ;  /* 0x000a183401007387 */ /* 0x000fe80000100a00 */
[----:B------:R-:W-:Y:S04]  /*33f40*/  STL.64 [R1+0x2f18], R52 ;  /* 0x002f183401007387 */ /* 0x000fe80000100a00 */
        /* <DEDUP_REMOVED lines=37> */
[----:B---3--:R-:W-:Y:S02]  /*341a0*/  IMAD.MOV.U32 R16, RZ, RZ, R5 ;  /* 0x000000ffff107224 */ /* 0x008fe400078e0005 */
[----:B------:R-:W-:Y:S01]  /*341b0*/  IMAD.MOV.U32 R49, RZ, RZ, R87 ;  /* 0x000000ffff317224 */ /* 0x000fe200078e0057 */
[----:B------:R-:W3:Y:S01]  /*341c0*/  LDL.LU R5, [R1+0x1ca4] ;  /* 0x001ca40001057983 */ /* 0x000ee20000300800 */
[----:B------:R-:W-:-:S03]  /*341d0*/  IMAD.MOV.U32 R48, RZ, RZ, R85 ;  /* 0x000000ffff307224 */ /* 0x000fc600078e0055 */
[----:B------:R-:W3:Y:S04]  /*341e0*/  LDL.LU R87, [R1+0xaa0] ;  /* 0x000aa00001577983 */ /* 0x000ee80000300800 */
[----:B------:R-:W3:Y:S04]  /*341f0*/  LDL.LU R85, [R1+0x1ca8] ;  /* 0x001ca80001557983 */ /* 0x000ee80000300800 */
        /* <DEDUP_REMOVED lines=10> */
[----:B----4-:R-:W-:-:S02]  /*342a0*/  IMAD.MOV.U32 R59, RZ, RZ, R0 ;  /* 0x000000ffff3b7224 */ /* 0x010fc400078e0000 */
        /* <DEDUP_REMOVED lines=34> */
[----:B---3--:R-:W-:Y:S01]  /*344d0*/  IMAD.MOV.U32 R24, RZ, RZ, R5 ;  /* 0x000000ffff187224 */ /* 0x008fe200078e0005 */
[----:B------:R-:W-:Y:S02]  /*344e0*/  MOV R65, R87 ;  /* 0x0000005700417202 */ /* 0x000fe40000000f00 */
[----:B------:R-:W3:Y:S01]  /*344f0*/  LDL.LU R5, [R1+0x1cc4] ;  /* 0x001cc40001057983 */ /* 0x000ee20000300800 */
[----:B------:R-:W-:-:S03]  /*34500*/  IMAD.MOV.U32 R64, RZ, RZ, R85 ;  /* 0x000000ffff407224 */ /* 0x000fc600078e0055 */
[----:B------:R-:W3:Y:S04]  /*34510*/  LDL.LU R87, [R1+0xae0] ;  /* 0x000ae00001577983 */ /* 0x000ee80000300800 */
[----:B------:R-:W3:Y:S04]  /*34520*/  LDL.LU R85, [R1+0x1cc8] ;  /* 0x001cc80001557983 */ /* 0x000ee80000300800 */
        /* <DEDUP_REMOVED lines=33> */
[----:B------:R0:W-:Y:S04]  /*34740*/  STL.64 [R1+0x3000], R70 ;  /* 0x0030004601007387 */ /* 0x0001e80000100a00 */
        /* <DEDUP_REMOVED lines=8> */
[----:B---3--:R-:W-:-:S03]  /*347d0*/  IMAD.MOV.U32 R80, RZ, RZ, R5 ;  /* 0x000000ffff507224 */ /* 0x008fc600078e0005 */
[----:B------:R-:W3:Y:S01]  /*347e0*/  LDL.LU R5, [R1+0x1ce4] ;  /* 0x001ce40001057983 */ /* 0x000ee20000300800 */
[----:B------:R-:W-:Y:S02]  /*347f0*/  IMAD.MOV.U32 R33, RZ, RZ, R87 ;  /* 0x000000ffff217224 */ /* 0x000fe400078e0057 */
[----:B------:R-:W-:Y:S01]  /*34800*/  IMAD.MOV.U32 R32, RZ, RZ, R85 ;  /* 0x000000ffff207224 */ /* 0x000fe200078e0055 */
[----:B------:R-:W3:Y:S04]  /*34810*/  LDL.LU R87, [R1+0xb20] ;  /* 0x000b200001577983 */ /* 0x000ee80000300800 */
[----:B------:R-:W3:Y:S01]  /*34820*/  LDL.LU R85, [R1+0x1ce8] ;  /* 0x001ce80001557983 */ /* 0x000ee20000300800 */
[----:B------:R-:W-:Y:S02]  /*34830*/  IMAD.MOV.U32 R66, RZ, RZ, R55 ;  /* 0x000000ffff427224 */ /* 0x000fe400078e0037 */
[----:B------:R-:W-:-:S03]  /*34840*/  IMAD.MOV.U32 R73, RZ, RZ, R54 ;  /* 0x000000ffff497224 */ /* 0x000fc600078e0036 */
        /* <DEDUP_REMOVED lines=26> */
[----:B------:R-:W-:Y:S04]  /*349f0*/  STL.64 [R1+0x3030], R60 ;  /* 0x0030303c01007387 */ /* 0x000fe80000100a00 */
[----:B------:R-:W-:Y:S04]  /*34a00*/  STL.64 [R1+0xaf0], R26 ;  /* 0x000af01a01007387 */ /* 0x000fe80000100a00 */
[----:B------:R0:W-:Y:S04]  /*34a10*/  STL.64 [R1+0x3038], R26 ;  /* 0x0030381a01007387 */ /* 0x0001e80000100a00 */
[----:B------:R-:W-:Y:S04]  /*34a20*/  STL.64 [R1+0xaf8], R54 ;  /* 0x000af83601007387 */ /* 0x000fe80000100a00 */
[----:B------:R-:W-:Y:S04]  /*34a30*/  STL.64 [R1+0x3040], R54 ;  /* 0x0030403601007387 */ /* 0x000fe80000100a00 */
[----:B------:R-:W-:Y:S04]  /*34a40*/  STL.64 [R1+0xb00], R22 ;  /* 0x000b001601007387 */ /* 0x000fe80000100a00 */
[----:B------:R-:W-:Y:S04]  /*34a50*/  STL [R1+0x3058], R22 ;  /* 0x0030581601007387 */ /* 0x000fe80000100800 */
[----:B------:R-:W-:Y:S01]  /*34a60*/  STL [R1+0x3048], R23 ;  /* 0x0030481701007387 */ /* 0x000fe20000100800 */
[----:B------:R-:W-:-:S02]  /*34a70*/  IMAD.MOV.U32 R9, RZ, RZ, R8 ;  /* 0x000000ffff097224 */ /* 0x000fc400078e0008 */
[----:B------:R-:W-:Y:S01]  /*34a80*/  IMAD.MOV.U32 R8, RZ, RZ, R79 ;  /* 0x000000ffff087224 */ /* 0x000fe200078e004f */
[----:B-1----:R-:W2:Y:S01]  /*34a90*/  LDL.LU R68, [R1+0xb48] ;  /* 0x000b480001447983 */ /* 0x002ea20000300800 */
        /* <DEDUP_REMOVED lines=10> */
[----:B------:R-:W-:-:S03]  /*34b40*/  MOV R40, R85 ;  /* 0x0000005500287202 */ /* 0x000fc60000000f00 */
[----:B------:R-:W3:Y:S04]  /*34b50*/  LDL.LU R87, [R1+0xb60] ;  /* 0x000b600001577983 */ /* 0x000ee80000300800 */
[----:B------:R-:W3:Y:S04]  /*34b60*/  LDL.LU R85, [R1+0x1d08] ;  /* 0x001d080001557983 */ /* 0x000ee80000300800 */
[----:B------:R-:W-:Y:S04]  /*34b70*/  STL.64 [R1+0xb08], R8 ;  /* 0x000b080801007387 */ /* 0x000fe80000100a00 */
[----:B------:R-:W-:Y:S04]  /*34b80*/  STL.64 [R1+0x3050], R8 ;  /* 0x0030500801007387 */ /* 0x000fe80000100a00 */
[----:B------:R-:W-:Y:S04]  /*34b90*/  STL.64 [R1+0xb10], R78 ;  /* 0x000b104e01007387 */ /* 0x000fe80000100a00 */
[----:B------:R-:W-:Y:S04]  /*34ba0*/  STL.64 [R1+0x3060], R78 ;  /* 0x0030604e01007387 */ /* 0x000fe80000100a00 */
[----:B------:R-:W-:Y:S04]  /*34bb0*/  STL.64 [R1+0xb18], R12 ;  /* 0x000b180c01007387 */ /* 0x000fe80000100a00 */
[----:B------:R-:W-:Y:S04]  /*34bc0*/  STL [R1+0x3078], R12 ;  /* 0x0030780c01007387 */ /* 0x000fe80000100800 */
[----:B------:R-:W-:Y:S04]  /*34bd0*/  STL [R1+0x3068], R13 ;  /* 0x0030680d01007387 */ /* 0x000fe80000100800 */
        /* <DEDUP_REMOVED lines=12> */
[----:B------:R-:W0:Y:S01]  /*34ca0*/  LDL.LU R3, [R1+0xb78] ;  /* 0x000b780001037983 */ /* 0x000e220000300800 */
        /* <DEDUP_REMOVED lines=13> */
[----:B------:R-:W-:Y:S04]  /*34d80*/  STL.64 [R1+0x30a0], R52 ;  /* 0x0030a03401007387 */ /* 0x000fe80000100a00 */
[----:B------:R-:W2:Y:S04]  /*34d90*/  LDL.LU R42, [R1+0xb88] ;  /* 0x000b8800012a7983 */ /* 0x000ea80000300800 */
[----:B------:R-:W2:Y:S04]  /*34da0*/  LDL.LU R63, [R1+0x1d1c] ;  /* 0x001d1c00013f7983 */ /* 0x000ea80000300800 */
[----:B------:R-:W2:Y:S01]  /*34db0*/  LDL.LU R62, [R1+0xb90] ;  /* 0x000b9000013e7983 */ /* 0x000ea20000300800 */
[----:B------:R-:W-:-:S03]  /*34dc0*/  IMAD.MOV.U32 R30, RZ, RZ, R74 ;  /* 0x000000ffff1e7224 */ /* 0x000fc600078e004a */
[----:B------:R-:W2:Y:S01]  /*34dd0*/  LDL.LU R74, [R1+0x1d20] ;  /* 0x001d2000014a7983 */ /* 0x000ea20000300800 */
[----:B------:R-:W-:-:S03]  /*34de0*/  IMAD.MOV.U32 R11, RZ, RZ, R75 ;  /* 0x000000ffff0b7224 */ /* 0x000fc600078e004b */
[----:B------:R-:W2:Y:S01]  /*34df0*/  LDL.LU R75, [R1+0xb98] ;  /* 0x000b9800014b7983 */ /* 0x000ea20000300800 */
[----:B---3--:R-:W-:Y:S01]  /*34e00*/  IMAD.MOV.U32 R10, RZ, RZ, R5 ;  /* 0x000000ffff0a7224 */ /* 0x008fe200078e0005 */
[-C--:B------:R-:W-:Y:S02]  /*34e10*/  LOP3.LUT R69, R69, R68.reuse, RZ, 0x3c, !PT ;  /* 0x0000004445457212 */ /* 0x080fe400078e3cff */
[----:B------:R-:W3:Y:S01]  /*34e20*/  LDL.LU R5, [R1+0x1d24] ;  /* 0x001d240001057983 */ /* 0x000ee20000300800 */
[----:B------:R-:W-:Y:S02]  /*34e30*/  IMAD.MOV.U32 R37, RZ, RZ, R87 ;  /* 0x000000ffff257224 */ /* 0x000fe400078e0057 */
[----:B------:R-:W-:Y:S01]  /*34e40*/  IMAD.MOV.U32 R36, RZ, RZ, R85 ;  /* 0x000000ffff247224 */ /* 0x000fe200078e0055 */
[----:B------:R-:W3:Y:S04]  /*34e50*/  LDL.LU R87, [R1+0xba0] ;  /* 0x000ba00001577983 */ /* 0x000ee80000300800 */
[----:B------:R-:W3:Y:S01]  /*34e60*/  LDL.LU R85, [R1+0x1d28] ;  /* 0x001d280001557983 */ /* 0x000ee20000300800 */
[----:B------:R-:W-:-:S04]  /*34e70*/  LOP3.LUT R68, R69, R68, RZ, 0x3c, !PT ;  /* 0x0000004445447212 */ /* 0x000fc800078e3cff */
[----:B------:R-:W-:-:S05]  /*34e80*/  LOP3.LUT R69, R69, R68, RZ, 0x3c, !PT ;  /* 0x0000004445457212 */ /* 0x000fca00078e3cff */
[----:B------:R-:W-:Y:S04]  /*34e90*/  STL.64 [R1+0xb48], R68 ;  /* 0x000b484401007387 */ /* 0x000fe80000100a00 */
[----:B------:R-:W-:Y:S04]  /*34ea0*/  STL [R1+0x30b8], R68 ;  /* 0x0030b84401007387 */ /* 0x000fe80000100800 */
[----:B------:R-:W-:Y:S04]  /*34eb0*/  STL [R1+0x30a8], R69 ;  /* 0x0030a84501007387 */ /* 0x000fe80000100800 */
[----:B------:R-:W-:Y:S04]  /*34ec0*/  STL.64 [R1+0xb50], R30 ;  /* 0x000b501e01007387 */ /* 0x000fe80000100a00 */
[----:B------:R-:W-:Y:S04]  /*34ed0*/  STL.64 [R1+0x30b0], R30 ;  /* 0x0030b01e01007387 */ /* 0x000fe80000100a00 */
[----:B------:R-:W-:Y:S04]  /*34ee0*/  STL.64 [R1+0xb58], R10 ;  /* 0x000b580a01007387 */ /* 0x000fe80000100a00 */
[----:B------:R-:W-:Y:S04]  /*34ef0*/  STL.64 [R1+0x30c0], R10 ;  /* 0x0030c00a01007387 */ /* 0x000fe80000100a00 */
[----:B------:R-:W-:Y:S04]  /*34f00*/  STL.64 [R1+0xb60], R36 ;  /* 0x000b602401007387 */ /* 0x000fe80000100a00 */
[----:B------:R0:W-:Y:S04]  /*34f10*/  STL [R1+0x30d8], R36 ;  /* 0x0030d82401007387 */ /* 0x0001e80000100800 */
[----:B------:R-:W-:Y:S01]  /*34f20*/  STL [R1+0x30c8], R37 ;  /* 0x0030c82501007387 */ /* 0x000fe20000100800 */
[----:B----4-:R-:W-:-:S02]  /*34f30*/  IMAD.MOV.U32 R45, RZ, RZ, R0 ;  /* 0x000000ffff2d7224 */ /* 0x010fc400078e0000 */
[----:B------:R-:W-:Y:S01]  /*34f40*/  IMAD.MOV.U32 R44, RZ, RZ, R2 ;  /* 0x000000ffff2c7224 */ /* 0x000fe200078e0002 */
        /* <DEDUP_REMOVED lines=37> */
[----:B------:R-:W3:Y:S01]  /*351a0*/  LDL.LU R85, [R1+0x1d48] ;  /* 0x001d480001557983 */ /* 0x000ee20000300800 */
[----:B------:R-:W-:-:S05]  /*351b0*/  IMAD.MOV.U32 R15, RZ, RZ, R42 ;  /* 0x000000ffff0f7224 */ /* 0x000fca00078e002a */
[----:B------:R-:W-:Y:S04]  /*351c0*/  STL.64 [R1+0xb88], R14 ;  /* 0x000b880e01007387 */ /* 0x000fe80000100a00 */
[----:B------:R-:W-:Y:S04]  /*351d0*/  STL.64 [R1+0x3100], R14 ;  /* 0x0031000e01007387 */ /* 0x000fe80000100a00 */
[----:B------:R-:W-:Y:S04]  /*351e0*/  STL.64 [R1+0xb90], R6 ;  /* 0x000b900601007387 */ /* 0x000fe80000100a00 */
[----:B------:R-:W-:Y:S04]  /*351f0*/  STL [R1+0x3118], R6 ;  /* 0x0031180601007387 */ /* 0x000fe80000100800 */
[----:B------:R-:W-:Y:S04]  /*35200*/  STL [R1+0x3108], R7 ;  /* 0x0031080701007387 */ /* 0x000fe80000100800 */
[----:B------:R-:W-:Y:S04]  /*35210*/  STL.64 [R1+0xb98], R24 ;  /* 0x000b981801007387 */ /* 0x000fe80000100a00 */
[----:B------:R-:W-:Y:S04]  /*35220*/  STL.64 [R1+0x3110], R24 ;  /* 0x0031101801007387 */ /* 0x000fe80000100a00 */
[----:B------:R-:W-:Y:S04]  /*35230*/  STL.64 [R1+0xba0], R64 ;  /* 0x000ba04001007387 */ /* 0x000fe80000100a00 */
[----:B------:R0:W-:Y:S04]  /*35240*/  STL.64 [R1+0x3120], R64 ;  /* 0x0031204001007387 */ /* 0x0001e80000100a00 */
[----:B------:R-:W3:Y:S04]  /*35250*/  LDL.LU R43, [R1+0xbe8] ;  /* 0x000be800012b7983 */ /* 0x000ee80000300800 */
[----:B------:R-:W3:Y:S01]  /*35260*/  LDL.LU R42, [R1+0x1d4c] ;  /* 0x001d4c00012a7983 */ /* 0x000ee20000300800 */
[----:B----4-:R-:W-:-:S03]  /*35270*/  IMAD.MOV.U32 R47, RZ, RZ, R0 ;  /* 0x000000ffff2f7224 */ /* 0x010fc600078e0000 */
[----:B------:R-:W4:Y:S01]  /*35280*/  LDL.LU R0, [R1+0xbf0] ;  /* 0x000bf00001007983 */ /* 0x000f220000300800 */
[----:B------:R-:W-:-:S03]  /*35290*/  MOV R46, R2 ;  /* 0x00000002002e7202 */ /* 0x000fc60000000f00 */
[----:B------:R-:W4:Y:S01]  /*352a0*/  LDL.LU R2, [R1+0x1d50] ;  /* 0x001d500001027983 */ /* 0x000f220000300800 */
[----:B--2---:R-:W-:Y:S02]  /*352b0*/  IMAD.MOV.U32 R35, RZ, RZ, R93 ;  /* 0x000000ffff237224 */ /* 0x004fe400078e005d */
[----:B------:R-:W-:Y:S02]  /*352c0*/  IMAD.MOV.U32 R34, RZ, RZ, R90 ;  /* 0x000000ffff227224 */ /* 0x000fe400078e005a */
[----:B------:R-:W-:Y:S01]  /*352d0*/  IMAD.MOV.U32 R93, RZ, RZ, R3 ;  /* 0x000000ffff5d7224 */ /* 0x000fe200078e0003 */
[----:B------:R-:W2:Y:S04]  /*352e0*/  LDL.LU R90, [R1+0xbf8] ;  /* 0x000bf800015a7983 */ /* 0x000ea80000300800 */
[----:B------:R-:W2:Y:S01]  /*352f0*/  LDL.LU R3, [R1+0x1d54] ;  /* 0x001d540001037983 */ /* 0x000ea20000300800 */
[----:B------:R-:W-:-:S02]  /*35300*/  IMAD.MOV.U32 R71, RZ, RZ, R91 ;  /* 0x000000ffff477224 */ /* 0x000fc400078e005b */
[----:B------:R-:W-:Y:S01]  /*35310*/  IMAD.MOV.U32 R70, RZ, RZ, R89 ;  /* 0x000000ffff467224 */ /* 0x000fe200078e0059 */
        /* <DEDUP_REMOVED lines=10> */
[----:B------:R-:W-:Y:S04]  /*353c0*/  STL.64 [R1+0x3140], R70 ;  /* 0x0031404601007387 */ /* 0x000fe80000100a00 */
[----:B------:R-:W2:Y:S04]  /*353d0*/  LDL.LU R66, [R1+0xc08] ;  /* 0x000c080001427983 */ /* 0x000ea80000300800 */
[----:B------:R-:W2:Y:S01]  /*353e0*/  LDL.LU R77, [R1+0x1d5c] ;  /* 0x001d5c00014d7983 */ /* 0x000ea20000300800 */
[----:B------:R-:W-:-:S02]  /*353f0*/  IMAD.MOV.U32 R72, RZ, RZ, R63 ;  /* 0x000000ffff487224 */ /* 0x000fc400078e003f */
        /* <DEDUP_REMOVED lines=21> */
[----:B------:R-:W3:Y:S01]  /*35550*/  LDL.LU R26, [R1+0xc28] ;  /* 0x000c2800011a7983 */ /* 0x000ee20000300800 */
[----:B----4-:R-:W-:-:S03]  /*35560*/  IMAD.MOV.U32 R29, RZ, RZ, R0 ;  /* 0x000000ffff1d7224 */ /* 0x010fc600078e0000 */
[----:B------:R-:W4:Y:S01]  /*35570*/  LDL.LU R27, [R1+0x1d6c] ;  /* 0x001d6c00011b7983 */ /* 0x000f220000300800 */
[----:B------:R-:W-:Y:S02]  /*35580*/  IMAD.MOV.U32 R21, RZ, RZ, R43 ;  /* 0x000000ffff157224 */ /* 0x000fe400078e002b */
[----:B------:R-:W-:Y:S01]  /*35590*/  IMAD.MOV.U32 R28, RZ, RZ, R2 ;  /* 0x000000ffff1c7224 */ /* 0x000fe200078e0002 */
[----:B------:R-:W4:Y:S01]  /*355a0*/  LDL.LU R0, [R1+0xc30] ;  /* 0x000c300001007983 */ /* 0x000f220000300800 */
[----:B------:R-:W-:-:S03]  /*355b0*/  IMAD.MOV.U32 R20, RZ, RZ, R42 ;  /* 0x000000ffff147224 */ /* 0x000fc600078e002a */
[----:B------:R-:W4:Y:S01]  /*355c0*/  LDL.LU R2, [R1+0x1d70] ;  /* 0x001d700001027983 */ /* 0x000f220000300800 */
[----:B--2---:R-:W-:Y:S02]  /*355d0*/  IMAD.MOV.U32 R43, RZ, RZ, R90 ;  /* 0x000000ffff2b7224 */ /* 0x004fe400078e005a */
[----:B------:R-:W-:Y:S01]  /*355e0*/  IMAD.MOV.U32 R42, RZ, RZ, R3 ;  /* 0x000000ffff2a7224 */ /* 0x000fe200078e0003 */
[----:B------:R-:W2:Y:S04]  /*355f0*/  LDL.LU R90, [R1+0xc38] ;  /* 0x000c3800015a7983 */ /* 0x000ea80000300800 */
[----:B------:R-:W2:Y:S01]  /*35600*/  LDL.LU R3, [R1+0x1d74] ;  /* 0x001d740001037983 */ /* 0x000ea20000300800 */
[----:B------:R-:W-:Y:S02]  /*35610*/  IMAD.MOV.U32 R49, RZ, RZ, R91 ;  /* 0x000000ffff317224 */ /* 0x000fe400078e005b */
[----:B------:R-:W-:Y:S01]  /*35620*/  IMAD.MOV.U32 R48, RZ, RZ, R89 ;  /* 0x000000ffff307224 */ /* 0x000fe200078e0059 */
[----:B------:R-:W2:Y:S04]  /*35630*/  LDL.LU R91, [R1+0xc40] ;  /* 0x000c4000015b7983 */ /* 0x000ea80000300800 */
[----:B------:R-:W2:Y:S04]  /*35640*/  LDL.LU R89, [R1+0x1d78] ;  /* 0x001d780001597983 */ /* 0x000ea80000300800 */
        /* <DEDUP_REMOVED lines=8> */
[----:B------:R-:W-:Y:S04]  /*356d0*/  STL.64 [R1+0x3188], R48 ;  /* 0x0031883001007387 */ /* 0x000fe80000100a00 */
[----:B-1----:R-:W2:Y:S04]  /*356e0*/  LDL.LU R40, [R1+0xc48] ;  /* 0x000c480001287983 */ /* 0x002ea80000300800 */
[----:B------:R-:W2:Y:S01]  /*356f0*/  LDL.LU R41, [R1+0x1d7c] ;  /* 0x001d7c0001297983 */ /* 0x000ea20000300800 */
[----:B------:R-:W-:-:S02]  /*35700*/  IMAD.MOV.U32 R67, RZ, RZ, R66 ;  /* 0x000000ffff437224 */ /* 0x000fc400078e0042 */
[----:B------:R-:W-:Y:S01]  /*35710*/  IMAD.MOV.U32 R66, RZ, RZ, R77 ;  /* 0x000000ffff427224 */ /* 0x000fe200078e004d */
[----:B------:R-:W2:Y:S04]  /*35720*/  LDL.LU R57, [R1+0xc50] ;  /* 0x000c500001397983 */ /* 0x000ea80000300800 */
[----:B------:R-:W2:Y:S01]  /*35730*/  LDL.LU R13, [R1+0x1d80] ;  /* 0x001d8000010d7983 */ /* 0x000ea20000300800 */
[----:B------:R-:W-:-:S03]  /*35740*/  LOP3.LUT R75, R75, R74, RZ, 0x3c, !PT ;  /* 0x0000004a4b4b7212 */ /* 0x000fc600078e3cff */
[----:B------:R-:W2:Y:S01]  /*35750*/  LDL.LU R12, [R1+0xc58] ;  /* 0x000c5800010c7983 */ /* 0x000ea20000300800 */
[----:B---3--:R-:W-:Y:S02]  /*35760*/  IMAD.MOV.U32 R77, RZ, RZ, R76 ;  /* 0x000000ffff4d7224 */ /* 0x008fe400078e004c */
[----:B------:R-:W-:Y:S02]  /*35770*/  IMAD.MOV.U32 R76, RZ, RZ, R5 ;  /* 0x000000ffff4c7224 */ /* 0x000fe400078e0005 */
[----:B------:R-:W-:Y:S01]  /*35780*/  IMAD.MOV.U32 R61, RZ, RZ, R87 ;  /* 0x000000ffff3d7224 */ /* 0x000fe200078e0057 */
[----:B------:R-:W3:Y:S01]  /*35790*/  LDL.LU R5, [R1+0x1d84] ;  /* 0x001d840001057983 */ /* 0x000ee20000300800 */
[----:B------:R-:W-:-:S03]  /*357a0*/  IMAD.MOV.U32 R60, RZ, RZ, R85 ;  /* 0x000000ffff3c7224 */ /* 0x000fc600078e0055 */
[----:B------:R-:W3:Y:S04]  /*357b0*/  LDL.LU R87, [R1+0xc60] ;  /* 0x000c600001577983 */ /* 0x000ee80000300800 */
[----:B------:R-:W3:Y:S01]  /*357c0*/  LDL.LU R85, [R1+0x1d88] ;  /* 0x001d880001557983 */ /* 0x000ee20000300800 */
[----:B------:R-:W-:-:S03]  /*357d0*/  LOP3.LUT R74, R75, R74, RZ, 0x3c, !PT ;  /* 0x0000004a4b4a7212 */ /* 0x000fc600078e3cff */
[----:B------:R-:W-:Y:S01]  /*357e0*/  STL.64 [R1+0xc08], R66 ;  /* 0x000c084201007387 */ /* 0x000fe20000100a00 */
[----:B------:R-:W-:-:S03]  /*357f0*/  LOP3.LUT R75, R75, R74, RZ, 0x3c, !PT ;  /* 0x0000004a4b4b7212 */ /* 0x000fc600078e3cff */
        /* <DEDUP_REMOVED lines=8> */
[----:B------:R-:W3:Y:S04]  /*35880*/  LDL.LU R23, [R1+0xc68] ;  /* 0x000c680001177983 */ /* 0x000ee80000300800 */
[----:B------:R-:W3:Y:S01]  /*35890*/  LDL.LU R22, [R1+0x1d8c] ;  /* 0x001d8c0001167983 */ /* 0x000ee20000300800 */
[----:B----4-:R-:W-:-:S02]  /*358a0*/  IMAD.MOV.U32 R55, RZ, RZ, R0 ;  /* 0x000000ffff377224 */ /* 0x010fc400078e0000 */
[----:B------:R-:W-:Y:S01]  /*358b0*/  IMAD.MOV.U32 R54, RZ, RZ, R2 ;  /* 0x000000ffff367224 */ /* 0x000fe200078e0002 */
[----:B------:R-:W4:Y:S04]  /*358c0*/  LDL.LU R0, [R1+0xc70] ;  /* 0x000c700001007983 */ /* 0x000f280000300800 */
[----:B------:R-:W4:Y:S01]  /*358d0*/  LDL.LU R2, [R1+0x1d90] ;  /* 0x001d900001027983 */ /* 0x000f220000300800 */
[----:B--2---:R-:W-:Y:S01]  /*358e0*/  IMAD.MOV.U32 R9, RZ, RZ, R90 ;  /* 0x000000ffff097224 */ /* 0x004fe200078e005a */
[----:B------:R-:W-:Y:S02]  /*358f0*/  MOV R8, R3 ;  /* 0x0000000300087202 */ /* 0x000fe40000000f00 */
[----:B------:R-:W0:Y:S04]  /*35900*/  LDL.LU R90, [R1+0xc78] ;  /* 0x000c7800015a7983 */ /* 0x000e280000300800 */
[----:B------:R-:W2:Y:S01]  /*35910*/  LDL.LU R3, [R1+0x1d94] ;  /* 0x001d940001037983 */ /* 0x000ea20000300800 */
[----:B------:R-:W-:-:S02]  /*35920*/  IMAD.MOV.U32 R79, RZ, RZ, R91 ;  /* 0x000000ffff4f7224 */ /* 0x000fc400078e005b */
[----:B------:R-:W-:Y:S01]  /*35930*/  IMAD.MOV.U32 R78, RZ, RZ, R89 ;  /* 0x000000ffff4e7224 */ /* 0x000fe200078e0059 */
[----:B------:R-:W2:Y:S04]  /*35940*/  LDL.LU R91, [R1+0xc80] ;  /* 0x000c8000015b7983 */ /* 0x000ea80000300800 */
[----:B------:R-:W2:Y:S01]  /*35950*/  LDL.LU R89, [R1+0x1d98] ;  /* 0x001d980001597983 */ /* 0x000ea20000300800 */
[----:B------:R-:W-:-:S04]  /*35960*/  LOP3.LUT R27, R27, R26, RZ, 0x3c, !PT ;  /* 0x0000001a1b1b7212 */ /* 0x000fc800078e3cff */
[----:B------:R-:W-:-:S04]  /*35970*/  LOP3.LUT R26, R27, R26, RZ, 0x3c, !PT ;  /* 0x0000001a1b1a7212 */ /* 0x000fc800078e3cff */
[----:B------:R-:W-:-:S05]  /*35980*/  LOP3.LUT R27, R27, R26, RZ, 0x3c, !PT ;  /* 0x0000001a1b1b7212 */ /* 0x000fca00078e3cff */
        /* <DEDUP_REMOVED lines=8> */
[----:B------:R-:W-:-:S03]  /*35a10*/  LOP3.LUT R41, R41, R40, RZ, 0x3c, !PT ;  /* 0x0000002829297212 */ /* 0x000fc600078e3cff */
[----:B------:R-:W2:Y:S04]  /*35a20*/  LDL.LU R36, [R1+0xc88] ;  /* 0x000c880001247983 */ /* 0x000ea80000300800 */
[----:B------:R-:W2:Y:S04]  /*35a30*/  LDL.LU R69, [R1+0x1d9c] ;  /* 0x001d9c0001457983 */ /* 0x000ea80000300800 */
[----:B------:R-:W2:Y:S01]  /*35a40*/  LDL.LU R68, [R1+0xc90] ;  /* 0x000c900001447983 */ /* 0x000ea20000300800 */
[----:B------:R-:W-:-:S03]  /*35a50*/  LOP3.LUT R40, R41, R40, RZ, 0x3c, !PT ;  /* 0x0000002829287212 */ /* 0x000fc600078e3cff */
[----:B------:R-:W2:Y:S01]  /*35a60*/  LDL.LU R39, [R1+0x1da0] ;  /* 0x001da00001277983 */ /* 0x000ea20000300800 */
[----:B---3--:R-:W-:-:S03]  /*35a70*/  IMAD.MOV.U32 R50, RZ, RZ, R5 ;  /* 0x000000ffff327224 */ /* 0x008fc600078e0005 */
[----:B------:R-:W3:Y:S01]  /*35a80*/  LDL.LU R38, [R1+0xc98] ;  /* 0x000c980001267983 */ /* 0x000ee20000300800 */
[----:B------:R-:W-:-:S03]  /*35a90*/  IMAD.MOV.U32 R53, RZ, RZ, R87 ;  /* 0x000000ffff357224 */ /* 0x000fc600078e0057 */
[----:B------:R-:W3:Y:S01]  /*35aa0*/  LDL.LU R5, [R1+0x1da4] ;  /* 0x001da40001057983 */ /* 0x000ee20000300800 */
[----:B------:R-:W-:-:S03]  /*35ab0*/  IMAD.MOV.U32 R52, RZ, RZ, R85 ;  /* 0x000000ffff347224 */ /* 0x000fc600078e0055 */
[----:B------:R-:W3:Y:S01]  /*35ac0*/  LDL.LU R87, [R1+0xca0] ;  /* 0x000ca00001577983 */ /* 0x000ee20000300800 */
[----:B------:R-:W-:-:S03]  /*35ad0*/  LOP3.LUT R41, R41, R40, RZ, 0x3c, !PT ;  /* 0x0000002829297212 */ /* 0x000fc600078e3cff */
[----:B------:R-:W3:Y:S01]  /*35ae0*/  LDL.LU R85, [R1+0x1da8] ;  /* 0x001da80001557983 */ /* 0x000ee20000300800 */
[----:B------:R-:W-:Y:S02]  /*35af0*/  IMAD.MOV.U32 R56, RZ, RZ, R13 ;  /* 0x000000ffff387224 */ /* 0x000fe400078e000d */
[----:B------:R-:W-:Y:S01]  /*35b00*/  IMAD.MOV.U32 R51, RZ, RZ, R12 ;  /* 0x000000ffff337224 */ /* 0x000fe200078e000c */
        /* <DEDUP_REMOVED lines=8> */
[----:B------:R-:W-:Y:S04]  /*35b90*/  STL [R1+0x3210], R52 ;  /* 0x0032103401007387 */ /* 0x000fe80000100800 */
[----:B------:R-:W-:Y:S04]  /*35ba0*/  STL [R1+0x3200], R53 ;  /* 0x0032003501007387 */ /* 0x000fe80000100800 */
[----:B------:R-:W3:Y:S01]  /*35bb0*/  LDL.LU R13, [R1+0xca8] ;  /* 0x000ca800010d7983 */ /* 0x000ee20000300800 */
[----:B------:R-:W-:-:S03]  /*35bc0*/  IMAD.MOV.U32 R31, RZ, RZ, R23 ;  /* 0x000000ffff1f7224 */ /* 0x000fc600078e0017 */
[----:B------:R-:W3:Y:S01]  /*35bd0*/  LDL.LU R12, [R1+0x1dac] ;  /* 0x001dac00010c7983 */ /* 0x000ee20000300800 */
[----:B------:R-:W-:-:S03]  /*35be0*/  IMAD.MOV.U32 R30, RZ, RZ, R22 ;  /* 0x000000ffff1e7224 */ /* 0x000fc600078e0016 */
[----:B------:R-:W3:Y:S04]  /*35bf0*/  LDL.LU R23, [R1+0xcb0] ;  /* 0x000cb00001177983 */ /* 0x000ee80000300800 */
[----:B------:R-:W3:Y:S01]  /*35c00*/  LDL.LU R22, [R1+0x1db0] ;  /* 0x001db00001167983 */ /* 0x000ee20000300800 */
[----:B----4-:R-:W-:Y:S02]  /*35c10*/  IMAD.MOV.U32 R11, RZ, RZ, R0 ;  /* 0x000000ffff0b7224 */ /* 0x010fe400078e0000 */
[----:B------:R-:W-:Y:S01]  /*35c20*/  IMAD.MOV.U32 R10, RZ, RZ, R2 ;  /* 0x000000ffff0a7224 */ /* 0x000fe200078e0002 */
[----:B------:R-:W4:Y:S04]  /*35c30*/  LDL.LU R0, [R1+0xcb8] ;  /* 0x000cb80001007983 */ /* 0x000f280000300800 */
[----:B------:R-:W4:Y:S01]  /*35c40*/  LDL.LU R2, [R1+0x1db4] ;  /* 0x001db40001027983 */ /* 0x000f220000300800 */
[----:B0-----:R-:W-:-:S02]  /*35c50*/  IMAD.MOV.U32 R45, RZ, RZ, R90 ;  /* 0x000000ffff2d7224 */ /* 0x001fc400078e005a */
[----:B--2---:R-:W-:Y:S01]  /*35c60*/  IMAD.MOV.U32 R44, RZ, RZ, R3 ;  /* 0x000000ffff2c7224 */ /* 0x004fe200078e0003 */
[----:B------:R-:W2:Y:S04]  /*35c70*/  LDL.LU R90, [R1+0xcc0] ;  /* 0x000cc000015a7983 */ /* 0x000ea80000300800 */
[----:B------:R-:W4:Y:S01]  /*35c80*/  LDL.LU R3, [R1+0x1db8] ;  /* 0x001db80001037983 */ /* 0x000f220000300800 */
[----:B------:R-:W-:Y:S02]  /*35c90*/  IMAD.MOV.U32 R17, RZ, RZ, R91 ;  /* 0x000000ffff117224 */ /* 0x000fe400078e005b */
[----:B------:R-:W-:Y:S01]  /*35ca0*/  IMAD.MOV.U32 R16, RZ, RZ, R89 ;  /* 0x000000ffff107224 */ /* 0x000fe200078e0059 */
[----:B------:R-:W4:Y:S04]  /*35cb0*/  LDL.LU R91, [R1+0xcc8] ;  /* 0x000cc800015b7983 */ /* 0x000f280000300800 */
[----:B------:R-:W4:Y:S04]  /*35cc0*/  LDL.LU R89, [R1+0x1dbc] ;  /* 0x001dbc0001597983 */ /* 0x000f280000300800 */
        /* <DEDUP_REMOVED lines=8> */
[----:B------:R-:W-:Y:S01]  /*35d50*/  STL.64 [R1+0x3228], R16 ;  /* 0x0032281001007387 */ /* 0x000fe20000100a00 */
[----:B------:R-:W-:-:S02]  /*35d60*/  IMAD.MOV.U32 R19, RZ, RZ, R36 ;  /* 0x000000ffff137224 */ /* 0x000fc400078e0024 */
[----:B------:R-:W-:Y:S02]  /*35d70*/  IMAD.MOV.U32 R18, RZ, RZ, R69 ;  /* 0x000000ffff127224 */ /* 0x000fe400078e0045 */
[----:B---3--:R-:W-:Y:S02]  /*35d80*/  IMAD.MOV.U32 R65, RZ, RZ, R87 ;  /* 0x000000ffff417224 */ /* 0x008fe400078e0057 */
[----:B------:R-:W-:Y:S01]  /*35d90*/  IMAD.MOV.U32 R64, RZ, RZ, R85 ;  /* 0x000000ffff407224 */ /* 0x000fe200078e0055 */
[----:B------:R-:W3:Y:S04]  /*35da0*/  LDL.LU R87, [R1+0xcd0] ;  /* 0x000cd00001577983 */ /* 0x000ee80000300800 */
[----:B------:R-:W3:Y:S04]  /*35db0*/  LDL.LU R85, [R1+0x1dc0] ;  /* 0x001dc00001557983 */ /* 0x000ee80000300800 */
[----:B------:R-:W3:Y:S01]  /*35dc0*/  LDL.LU R36, [R1+0xcd8] ;  /* 0x000cd80001247983 */ /* 0x000ee20000300800 */
[----:B------:R-:W-:-:S03]  /*35dd0*/  IMAD.MOV.U32 R15, RZ, RZ, R68 ;  /* 0x000000ffff0f7224 */ /* 0x000fc600078e0044 */
[----:B------:R-:W3:Y:S01]  /*35de0*/  LDL.LU R69, [R1+0x1dc4] ;  /* 0x001dc40001457983 */ /* 0x000ee20000300800 */
[----:B------:R-:W-:-:S03]  /*35df0*/  IMAD.MOV.U32 R14, RZ, RZ, R39 ;  /* 0x000000ffff0e7224 */ /* 0x000fc600078e0027 */
[----:B------:R-:W3:Y:S01]  /*35e00*/  LDL.LU R68, [R1+0xce0] ;  /* 0x000ce00001447983 */ /* 0x000ee20000300800 */
[----:B------:R-:W-:-:S03]  /*35e10*/  IMAD.MOV.U32 R25, RZ, RZ, R38 ;  /* 0x000000ffff197224 */ /* 0x000fc600078e0026 */
[----:B------:R-:W3:Y:S01]  /*35e20*/  LDL.LU R39, [R1+0x1dc8] ;  /* 0x001dc80001277983 */ /* 0x000ee20000300800 */
[----:B------:R-:W-:-:S03]  /*35e30*/  IMAD.MOV.U32 R24, RZ, RZ, R5 ;  /* 0x000000ffff187224 */ /* 0x000fc600078e0005 */
[----:B------:R-:W3:Y:S04]  /*35e40*/  LDL.LU R38, [R1+0xce8] ;  /* 0x000ce80001267983 */ /* 0x000ee80000300800 */
[----:B------:R-:W3:Y:S04]  /*35e50*/  LDL.LU R5, [R1+0x1dcc] ;  /* 0x001dcc0001057983 */ /* 0x000ee80000300800 */
[----:B------:R-:W-:Y:S04]  /*35e60*/  STL.64 [R1+0xc88], R18 ;  /* 0x000c881201007387 */ /* 0x000fe80000100a00 */
[----:B------:R-:W-:Y:S04]  /*35e70*/  STL.64 [R1+0x3238], R18 ;  /* 0x0032381201007387 */ /* 0x000fe80000100a00 */
[----:B------:R-:W-:Y:S04]  /*35e80*/  STL.64 [R1+0xc90], R14 ;  /* 0x000c900e01007387 */ /* 0x000fe80000100a00 */
[----:B------:R-:W-:Y:S04]  /*35e90*/  STL [R1+0x32a0], R14 ;  /* 0x0032a00e01007387 */ /* 0x000fe80000100800 */
[----:B------:R-:W-:Y:S01]  /*35ea0*/  STL [R1+0x3240], R15 ;  /* 0x0032400f01007387 */ /* 0x000fe20000100800 */
[----:B------:R-:W-:-:S02]  /*35eb0*/  IMAD.MOV.U32 R6, RZ, RZ, R22 ;  /* 0x000000ffff067224 */ /* 0x000fc400078e0016 */
[----:B------:R-:W-:Y:S01]  /*35ec0*/  IMAD.MOV.U32 R7, RZ, RZ, R23 ;  /* 0x000000ffff077224 */ /* 0x000fe200078e0017 */
[----:B------:R-:W-:Y:S01]  /*35ed0*/  STL.64 [R1+0xc98], R24 ;  /* 0x000c981801007387 */ /* 0x000fe20000100a00 */
[----:B------:R-:W-:Y:S02]  /*35ee0*/  IMAD.MOV.U32 R34, RZ, RZ, R12 ;  /* 0x000000ffff227224 */ /* 0x000fe400078e000c */
[----:B------:R-:W-:Y:S01]  /*35ef0*/  IMAD.MOV.U32 R35, RZ, RZ, R13 ;  /* 0x000000ffff237224 */ /* 0x000fe200078e000d */
[----:B------:R-:W-:Y:S04]  /*35f00*/  STL.64 [R1+0x3248], R24 ;  /* 0x0032481801007387 */ /* 0x000fe80000100a00 */
[----:B------:R-:W-:Y:S04]  /*35f10*/  STL.64 [R1+0xca0], R64 ;  /* 0x000ca04001007387 */ /* 0x000fe80000100a00 */
[----:B------:R-:W-:Y:S04]  /*35f20*/  STL.64 [R1+0x3250], R64 ;  /* 0x0032504001007387 */ /* 0x000fe80000100a00 */
[----:B------:R3:W-:Y:S04]  /*35f30*/  STL.64 [R1+0xcb0], R6 ;  /* 0x000cb00601007387 */ /* 0x0007e80000100a00 */
[----:B------:R-:W-:Y:S04]  /*35f40*/  STL.64 [R1+0xca8], R34 ;  /* 0x000ca82201007387 */ /* 0x000fe80000100a00 */
[----:B------:R-:W-:Y:S01]  /*35f50*/  STL.64 [R1+0x3258], R34 ;  /* 0x0032582201007387 */ /* 0x000fe20000100a00 */
[----:B--2---:R-:W-:Y:S01]  /*35f60*/  IMAD.MOV.U32 R23, RZ, RZ, R90 ;  /* 0x000000ffff177224 */ /* 0x004fe200078e005a */
[----:B----4-:R-:W-:-:S02]  /*35f70*/  MOV R22, R3 ;  /* 0x0000000300167202 */ /* 0x010fc40000000f00 */
[----:B------:R-:W2:Y:S04]  /*35f80*/  LDL.LU R90, [R1+0xcf0] ;  /* 0x000cf000015a7983 */ /* 0x000ea80000300800 */
[----:B------:R-:W4:Y:S01]  /*35f90*/  LDL.LU R3, [R1+0x1dd0] ;  /* 0x001dd00001037983 */ /* 0x000f220000300800 */
[----:B------:R-:W-:Y:S02]  /*35fa0*/  IMAD.MOV.U32 R13, RZ, RZ, R91 ;  /* 0x000000ffff0d7224 */ /* 0x000fe400078e005b */
[----:B------:R-:W-:Y:S01]  /*35fb0*/  IMAD.MOV.U32 R12, RZ, RZ, R89 ;  /* 0x000000ffff0c7224 */ /* 0x000fe200078e0059 */
[----:B------:R-:W4:Y:S04]  /*35fc0*/  LDL.LU R91, [R1+0xcf8] ;  /* 0x000cf800015b7983 */ /* 0x000f280000300800 */
[----:B------:R-:W4:Y:S01]  /*35fd0*/  LDL.LU R89, [R1+0x1dd4] ;  /* 0x001dd40001597983 */ /* 0x000f220000300800 */
[----:B------:R-:W-:-:S02]  /*35fe0*/  IMAD.MOV.U32 R92, RZ, RZ, R2 ;  /* 0x000000ffff5c7224 */ /* 0x000fc400078e0002 */
[----:B------:R-:W-:Y:S02]  /*35ff0*/  IMAD.MOV.U32 R93, RZ, RZ, R0 ;  /* 0x000000ffff5d7224 */ /* 0x000fe400078e0000 */
[----:B------:R-:W4:Y:S04]  /*36000*/  LDL.LU R0, [R1+0xd00] ;  /* 0x000d000001007983 */ /* 0x000f280000300800 */
[----:B------:R-:W4:Y:S04]  /*36010*/  LDL.LU R2, [R1+0x1dd8] ;  /* 0x001dd80001027983 */ /* 0x000f280000300800 */
[----:B------:R-:W-:Y:S04]  /*36020*/  STL.64 [R1+0xcb8], R92 ;  /* 0x000cb85c01007387 */ /* 0x000fe80000100a00 */
[----:B------:R0:W-:Y:S04]  /*36030*/  STL.64 [R1+0x3260], R92 ;  /* 0x0032605c01007387 */ /* 0x0001e80000100a00 */
[----:B------:R-:W-:Y:S04]  /*36040*/  STL.64 [R1+0xcc0], R22 ;  /* 0x000cc01601007387 */ /* 0x000fe80000100a00 */
[----:B------:R-:W-:Y:S01]  /*36050*/  STL.64 [R1+0x3268], R22 ;  /* 0x0032681601007387 */ /* 0x000fe20000100a00 */
[----:B---3--:R-:W-:-:S02]  /*36060*/  IMAD.MOV.U32 R7, RZ, RZ, R87 ;  /* 0x000000ffff077224 */ /* 0x008fc400078e0057 */
[----:B------:R-:W-:Y:S01]  /*36070*/  IMAD.MOV.U32 R6, RZ, RZ, R85 ;  /* 0x000000ffff067224 */ /* 0x000fe200078e0055 */
[----:B------:R-:W3:Y:S04]  /*36080*/  LDL.LU R87, [R1+0xd08] ;  /* 0x000d080001577983 */ /* 0x000ee80000300800 */
[----:B------:R-:W3:Y:S04]  /*36090*/  LDL.LU R85, [R1+0x1ddc] ;  /* 0x001ddc0001557983 */ /* 0x000ee80000300800 */
[----:B------:R-:W-:Y:S04]  /*360a0*/  STL.64 [R1+0xcc8], R12 ;  /* 0x000cc80c01007387 */ /* 0x000fe80000100a00 */
[----:B------:R-:W-:Y:S04]  /*360b0*/  STL.64 [R1+0x3270], R12 ;  /* 0x0032700c01007387 */ /* 0x000fe80000100a00 */
[----:B------:R-:W-:Y:S04]  /*360c0*/  STL.64 [R1+0xcd0], R6 ;  /* 0x000cd00601007387 */ /* 0x000fe80000100a00 */
[----:B------:R1:W-:Y:S04]  /*360d0*/  STL.64 [R1+0x3278], R6 ;  /* 0x0032780601007387 */ /* 0x0003e80000100a00 */
[----:B------:R-:W3:Y:S04]  /*360e0*/  LDL.LU R80, [R1+0xd10] ;  /* 0x000d100001507983 */ /* 0x000ee80000300800 */
[----:B------:R-:W3:Y:S04]  /*360f0*/  LDL.LU R81, [R1+0x1de0] ;  /* 0x001de00001517983 */ /* 0x000ee80000300800 */
[----:B------:R-:W3:Y:S04]  /*36100*/  LDL.LU R32, [R1+0xd18] ;  /* 0x000d180001207983 */ /* 0x000ee80000300800 */
[----:B------:R-:W3:Y:S01]  /*36110*/  LDL.LU R33, [R1+0x1de4] ;  /* 0x001de40001217983 */ /* 0x000ee20000300800 */
[----:B------:R-:W-:-:S02]  /*36120*/  IMAD.MOV.U32 R37, RZ, RZ, R36 ;  /* 0x000000ffff257224 */ /* 0x000fc400078e0024 */
[----:B------:R-:W-:Y:S02]  /*36130*/  IMAD.MOV.U32 R36, RZ, RZ, R69 ;  /* 0x000000ffff247224 */ /* 0x000fe400078e0045 */
[----:B------:R-:W-:Y:S01]  /*36140*/  IMAD.MOV.U32 R58, RZ, RZ, R39 ;  /* 0x000000ffff3a7224 */ /* 0x000fe200078e0027 */
[----:B------:R-:W3:Y:S01]  /*36150*/  LDL.LU R63, [R1+0xd20] ;  /* 0x000d2000013f7983 */ /* 0x000ee20000300800 */
[----:B------:R-:W-:Y:S02]  /*36160*/  IMAD.MOV.U32 R59, RZ, RZ, R68 ;  /* 0x000000ffff3b7224 */ /* 0x000fe400078e0044 */
[----:B------:R-:W-:Y:S01]  /*36170*/  IMAD.MOV.U32 R69, RZ, RZ, R38 ;  /* 0x000000ffff457224 */ /* 0x000fe200078e0026 */
        /* <DEDUP_REMOVED lines=9> */
[----:B------:R-:W-:Y:S01]  /*36210*/  STL.64 [R1+0x3290], R68 ;  /* 0x0032904401007387 */ /* 0x000fe20000100a00 */
[----:B--2---:R-:W-:-:S02]  /*36220*/  IMAD.MOV.U32 R71, RZ, RZ, R90 ;  /* 0x000000ffff477224 */ /* 0x004fc400078e005a */
[----:B----4-:R-:W-:Y:S02]  /*36230*/  IMAD.MOV.U32 R70, RZ, RZ, R3 ;  /* 0x000000ffff467224 */ /* 0x010fe400078e0003 */
[----:B------:R-:W2:Y:S01]  /*36240*/  LDL.LU R3, [R1+0xd30] ;  /* 0x000d300001037983 */ /* 0x000ea20000300800 */
[----:B------:R-:W-:-:S03]  /*36250*/  IMAD.MOV.U32 R90, RZ, RZ, R89 ;  /* 0x000000ffff5a7224 */ /* 0x000fc600078e0059 */
[----:B------:R-:W4:Y:S01]  /*36260*/  LDL.LU R89, [R1+0x1df0] ;  /* 0x001df00001597983 */ /* 0x000f220000300800 */
[----:B------:R-:W-:Y:S02]  /*36270*/  IMAD.MOV.U32 R47, RZ, RZ, R0 ;  /* 0x000000ffff2f7224 */ /* 0x000fe400078e0000 */
[----:B------:R-:W-:Y:S01]  /*36280*/  IMAD.MOV.U32 R46, RZ, RZ, R2 ;  /* 0x000000ffff2e7224 */ /* 0x000fe200078e0002 */
[----:B------:R-:W4:Y:S04]  /*36290*/  LDL.LU R0, [R1+0xd38] ;  /* 0x000d380001007983 */ /* 0x000f280000300800 */
[----:B------:R-:W4:Y:S04]  /*362a0*/  LDL.LU R2, [R1+0x1df4] ;  /* 0x001df40001027983 */ /* 0x000f280000300800 */
[----:B------:R-:W-:Y:S04]  /*362b0*/  STL.64 [R1+0xcf0], R70 ;  /* 0x000cf04601007387 */ /* 0x000fe80000100a00 */
[----:B------:R-:W-:Y:S04]  /*362c0*/  STL.64 [R1+0x3298], R70 ;  /* 0x0032984601007387 */ /* 0x000fe80000100a00 */
[----:B------:R-:W4:Y:S04]  /*362d0*/  LDL.LU R43, [R1+0xd40] ;  /* 0x000d4000012b7983 */ /* 0x000f280000300800 */
[----:B------:R-:W4:Y:S01]  /*362e0*/  LDL.LU R42, [R1+0x1df8] ;  /* 0x001df800012a7983 */ /* 0x000f220000300800 */
[----:B---3--:R-:W-:-:S02]  /*362f0*/  IMAD.MOV.U32 R73, RZ, RZ, R87 ;  /* 0x000000ffff497224 */ /* 0x008fc400078e0057 */
[----:B------:R-:W-:Y:S01]  /*36300*/  IMAD.MOV.U32 R72, RZ, RZ, R85 ;  /* 0x000000ffff487224 */ /* 0x000fe200078e0055 */
[----:B------:R-:W3:Y:S04]  /*36310*/  LDL.LU R87, [R1+0xd48] ;  /* 0x000d480001577983 */ /* 0x000ee80000300800 */
[----:B------:R-:W3:Y:S01]  /*36320*/  LDL.LU R85, [R1+0x1dfc] ;  /* 0x001dfc0001557983 */ /* 0x000ee20000300800 */
[----:B------:R-:W-:-:S03]  /*36330*/  LOP3.LUT R81, R81, R80, RZ, 0x3c, !PT ;  /* 0x0000005051517212 */ /* 0x000fc600078e3cff */
[----:B------:R-:W-:Y:S01]  /*36340*/  STL.64 [R1+0xcf8], R90 ;  /* 0x000cf85a01007387 */ /* 0x000fe20000100a00 */
[----:B------:R-:W-:Y:S02]  /*36350*/  LOP3.LUT R33, R33, R32, RZ, 0x3c, !PT ;  /* 0x0000002021217212 */ /* 0x000fe400078e3cff */
[C---:B------:R-:W-:Y:S01]  /*36360*/  LOP3.LUT R80, R81.reuse, R80, RZ, 0x3c, !PT ;  /* 0x0000005051507212 */ /* 0x040fe200078e3cff */
[----:B------:R-:W-:Y:S04]  /*36370*/  STL.64 [R1+0x32a8], R90 ;  /* 0x0032a85a01007387 */ /* 0x000fe80000100a00 */
[----:B------:R-:W-:Y:S04]  /*36380*/  STL.64 [R1+0xd00], R46 ;  /* 0x000d002e01007387 */ /* 0x000fe80000100a00 */
[----:B------:R-:W-:Y:S01]  /*36390*/  STL.64 [R1+0x32b0], R46 ;  /* 0x0032b02e01007387 */ /* 0x000fe20000100a00 */
[----:B------:R-:W-:-:S02]  /*363a0*/  LOP3.LUT R81, R81, R80, RZ, 0x3c, !PT ;  /* 0x0000005051517212 */ /* 0x000fc400078e3cff */
[----:B------:R-:W-:Y:S01]  /*363b0*/  LOP3.LUT R32, R33, R32, RZ, 0x3c, !PT ;  /* 0x0000002021207212 */ /* 0x000fe200078e3cff */
[----:B------:R-:W-:Y:S04]  /*363c0*/  STL.64 [R1+0xd08], R72 ;  /* 0x000d084801007387 */ /* 0x000fe80000100a00 */
[----:B------:R-:W-:Y:S01]  /*363d0*/  STL.64 [R1+0x32b8], R72 ;  /* 0x0032b84801007387 */ /* 0x000fe20000100a00 */
[----:B------:R-:W-:-:S03]  /*363e0*/  IMAD.MOV.U32 R62, RZ, RZ, R39 ;  /* 0x000000ffff3e7224 */ /* 0x000fc600078e0027 */
[----:B------:R-:W3:Y:S01]  /*363f0*/  LDL.LU R61, [R1+0xd50] ;  /* 0x000d5000013d7983 */ /* 0x000ee20000300800 */
[----:B------:R-:W-:-:S03]  /*36400*/  LOP3.LUT R33, R33, R32, RZ, 0x3c, !PT ;  /* 0x0000002021217212 */ /* 0x000fc600078e3cff */
[----:B------:R-:W3:Y:S04]  /*36410*/  LDL.LU R39, [R1+0x1e00] ;  /* 0x001e000001277983 */ /* 0x000ee80000300800 */
[----:B------:R-:W-:Y:S04]  /*36420*/  STL.64 [R1+0xd10], R80 ;  /* 0x000d105001007387 */ /* 0x000fe80000100a00 */
[----:B------:R-:W-:Y:S01]  /*36430*/  STL.64 [R1+0x32c0], R80 ;  /* 0x0032c05001007387 */ /* 0x000fe20000100a00 */
[----:B------:R-:W-:Y:S02]  /*36440*/  IMAD.MOV.U32 R21, RZ, RZ, R38 ;  /* 0x000000ffff157224 */ /* 0x000fe400078e0026 */
[----:B------:R-:W-:Y:S01]  /*36450*/  IMAD.MOV.U32 R20, RZ, RZ, R5 ;  /* 0x000000ffff147224 */ /* 0x000fe200078e0005 */
[----:B------:R-:W3:Y:S04]  /*36460*/  LDL.LU R38, [R1+0xd58] ;  /* 0x000d580001267983 */ /* 0x000ee80000300800 */
[----:B------:R-:W3:Y:S04]  /*36470*/  LDL.LU R5, [R1+0x1e04] ;  /* 0x001e040001057983 */ /* 0x000ee80000300800 */
[----:B------:R-:W-:Y:S04]  /*36480*/  STL.64 [R1+0xd18], R32 ;  /* 0x000d182001007387 */ /* 0x000fe80000100a00 */
[----:B------:R-:W-:Y:S04]  /*36490*/  STL.64 [R1+0x32c8], R32 ;  /* 0x0032c82001007387 */ /* 0x000fe80000100a00 */
[----:B------:R-:W-:Y:S04]  /*364a0*/  STL.64 [R1+0xd20], R62 ;  /* 0x000d203e01007387 */ /* 0x000fe80000100a00 */
[----:B------:R-:W-:Y:S01]  /*364b0*/  STL.64 [R1+0x32d0], R62 ;  /* 0x0032d03e01007387 */ /* 0x000fe20000100a00 */
[----:B--2---:R-:W-:-:S03]  /*364c0*/  IMAD.MOV.U32 R29, RZ, RZ, R3 ;  /* 0x000000ffff1d7224 */ /* 0x004fc600078e0003 */
[----:B------:R-:W2:Y:S01]  /*364d0*/  LDL.LU R3, [R1+0xd60] ;  /* 0x000d600001037983 */ /* 0x000ea20000300800 */
[----:B----4-:R-:W-:-:S03]  /*364e0*/  IMAD.MOV.U32 R28, RZ, RZ, R89 ;  /* 0x000000ffff1c7224 */ /* 0x010fc600078e0059 */
[----:B------:R-:W4:Y:S04]  /*364f0*/  LDL.LU R89, [R1+0x1e08] ;  /* 0x001e080001597983 */ /* 0x000f280000300800 */
[----:B------:R-:W-:Y:S04]  /*36500*/  STL.64 [R1+0xd28], R20 ;  /* 0x000d281401007387 */ /* 0x000fe80000100a00 */
[----:B------:R-:W-:Y:S01]  /*36510*/  STL.64 [R1+0x32d8], R20 ;  /* 0x0032d81401007387 */ /* 0x000fe20000100a00 */
[----:B------:R-:W-:Y:S02]  /*36520*/  IMAD.MOV.U32 R49, RZ, RZ, R0 ;  /* 0x000000ffff317224 */ /* 0x000fe400078e0000 */
[----:B------:R-:W-:Y:S01]  /*36530*/  IMAD.MOV.U32 R48, RZ, RZ, R2 ;  /* 0x000000ffff307224 */ /* 0x000fe200078e0002 */
[----:B------:R-:W4:Y:S04]  /*36540*/  LDL.LU R0, [R1+0xd68] ;  /* 0x000d680001007983 */ /* 0x000f280000300800 */
[----:B------:R-:W4:Y:S04]  /*36550*/  LDL.LU R2, [R1+0x1e0c] ;  /* 0x001e0c0001027983 */ /* 0x000f280000300800 */
[----:B------:R-:W-:Y:S04]  /*36560*/  STL.64 [R1+0xd30], R28 ;  /* 0x000d301c01007387 */ /* 0x000fe80000100a00 */
[----:B------:R-:W-:Y:S04]  /*36570*/  STL [R1+0x32f0], R28 ;  /* 0x0032f01c01007387 */ /* 0x000fe80000100800 */
[----:B------:R-:W-:Y:S04]  /*36580*/  STL [R1+0x32e0], R29 ;  /* 0x0032e01d01007387 */ /* 0x000fe80000100800 */
[----:B------:R-:W4:Y:S01]  /*36590*/  LDL.LU R77, [R1+0xd70] ;  /* 0x000d7000014d7983 */ /* 0x000f220000300800 */
[----:B------:R-:W-:-:S03]  /*365a0*/  IMAD.MOV.U32 R67, RZ, RZ, R43 ;  /* 0x000000ffff437224 */ /* 0x000fc600078e002b */
[----:B------:R-:W4:Y:S01]  /*365b0*/  LDL.LU R76, [R1+0x1e10] ;  /* 0x001e1000014c7983 */ /* 0x000f220000300800 */
[----:B------:R-:W-:-:S03]  /*365c0*/  IMAD.MOV.U32 R66, RZ, RZ, R42 ;  /* 0x000000ffff427224 */ /* 0x000fc600078e002a */
[----:B------:R-:W4:Y:S04]  /*365d0*/  LDL.LU R43, [R1+0xd78] ;  /* 0x000d7800012b7983 */ /* 0x000f280000300800 */
[----:B------:R-:W4:Y:S01]  /*365e0*/  LDL.LU R42, [R1+0x1e14] ;  /* 0x001e1400012a7983 */ /* 0x000f220000300800 */
[----:B---3--:R-:W-:Y:S02]  /*365f0*/  IMAD.MOV.U32 R75, RZ, RZ, R87 ;  /* 0x000000ffff4b7224 */ /* 0x008fe400078e0057 */
[----:B------:R-:W-:Y:S01]  /*36600*/  IMAD.MOV.U32 R74, RZ, RZ, R85 ;  /* 0x000000ffff4a7224 */ /* 0x000fe200078e0055 */
[----:B------:R-:W3:Y:S04]  /*36610*/  LDL.LU R87, [R1+0xd80] ;  /* 0x000d800001577983 */ /* 0x000ee80000300800 */
[----:B------:R-:W3:Y:S04]  /*36620*/  LDL.LU R85, [R1+0x1e18] ;  /* 0x001e180001557983 */ /* 0x000ee80000300800 */
[----:B------:R-:W-:Y:S04]  /*36630*/  STL.64 [R1+0xd38], R48 ;  /* 0x000d383001007387 */ /* 0x000fe80000100a00 */
[----:B------:R-:W-:Y:S04]  /*36640*/  STL.64 [R1+0x32e8], R48 ;  /* 0x0032e83001007387 */ /* 0x000fe80000100a00 */
[----:B------:R-:W-:Y:S04]  /*36650*/  STL.64 [R1+0xd40], R66 ;  /* 0x000d404201007387 */ /* 0x000fe80000100a00 */
[----:B------:R-:W-:Y:S04]  /*36660*/  STL.64 [R1+0x32f8], R66 ;  /* 0x0032f84201007387 */ /* 0x000fe80000100a00 */
[----:B------:R-:W3:Y:S04]  /*36670*/  LDL.LU R52, [R1+0xd88] ;  /* 0x000d880001347983 */ /* 0x000ee80000300800 */
[----:B------:R-:W3:Y:S04]  /*36680*/  LDL.LU R41, [R1+0x1e1c] ;  /* 0x001e1c0001297983 */ /* 0x000ee80000300800 */
[----:B------:R-:W-:Y:S04]  /*36690*/  STL.64 [R1+0xd48], R74 ;  /* 0x000d484a01007387 */ /* 0x000fe80000100a00 */
[----:B------:R-:W-:Y:S04]  /*366a0*/  STL.64 [R1+0x3300], R74 ;  /* 0x0033004a01007387 */ /* 0x000fe80000100a00 */
[----:B------:R-:W3:Y:S01]  /*366b0*/  LDL.LU R40, [R1+0xd90] ;  /* 0x000d900001287983 */ /* 0x000ee20000300800 */
[----:B------:R-:W-:-:S03]  /*366c0*/  IMAD.MOV.U32 R60, RZ, RZ, R39 ;  /* 0x000000ffff3c7224 */ /* 0x000fc600078e0027 */
[----:B------:R-:W3:Y:S01]  /*366d0*/  LDL.LU R39, [R1+0x1e20] ;  /* 0x001e200001277983 */ /* 0x000ee20000300800 */
[----:B------:R-:W-:Y:S01]  /*366e0*/  IMAD.MOV.U32 R27, RZ, RZ, R38 ;  /* 0x000000ffff1b7224 */ /* 0x000fe200078e0026 */
[----:B------:R-:W-:Y:S02]  /*366f0*/  MOV R26, R5 ;  /* 0x00000005001a7202 */ /* 0x000fe40000000f00 */
[----:B------:R-:W3:Y:S04]  /*36700*/  LDL.LU R38, [R1+0xd98] ;  /* 0x000d980001267983 */ /* 0x000ee80000300800 */
[----:B------:R-:W3:Y:S01]  /*36710*/  LDL.LU R5, [R1+0x1e24] ;  /* 0x001e240001057983 */ /* 0x000ee20000300800 */
        /* <DEDUP_REMOVED lines=15> */
[----:B------:R0:W-:Y:S01]  /*36810*/  STL.64 [R1+0x3320], R8 ;  /* 0x0033200801007387 */ /* 0x0001e20000100a00 */
[----:B------:R-:W-:-:S02]  /*36820*/  IMAD.MOV.U32 R57, RZ, RZ, R43 ;  /* 0x000000ffff397224 */ /* 0x000fc400078e002b */
[----:B------:R-:W-:Y:S01]  /*36830*/  IMAD.MOV.U32 R56, RZ, RZ, R42 ;  /* 0x000000ffff387224 */ /* 0x000fe200078e002a */
        /* <DEDUP_REMOVED lines=9> */
[----:B------:R-:W3:Y:S01]  /*368d0*/  LDL.LU R85, [R1+0x1e38] ;  /* 0x001e380001557983 */ /* 0x000ee20000300800 */
[----:B------:R-:W-:-:S03]  /*368e0*/  IMAD.MOV.U32 R31, RZ, RZ, R52 ;  /* 0x000000ffff1f7224 */ /* 0x000fc600078e0034 */
[----:B------:R-:W-:Y:S01]  /*368f0*/  STL.64 [R1+0xd70], R78 ;  /* 0x000d704e01007387 */ /* 0x000fe20000100a00 */
[----:B------:R-:W-:-:S03]  /*36900*/  IMAD.MOV.U32 R30, RZ, RZ, R41 ;  /* 0x000000ffff1e7224 */ /* 0x000fc600078e0029 */
[----:B------:R-:W-:Y:S04]  /*36910*/  STL.64 [R1+0x3328], R78 ;  /* 0x0033284e01007387 */ /* 0x000fe80000100a00 */
[----:B------:R-:W-:Y:S04]  /*36920*/  STL.64 [R1+0xd78], R56 ;  /* 0x000d783801007387 */ /* 0x000fe80000100a00 */
[----:B------:R-:W-:Y:S04]  /*36930*/  STL.64 [R1+0xd80], R50 ;  /* 0x000d803201007387 */ /* 0x000fe80000100a00 */
[----:B------:R-:W-:Y:S01]  /*36940*/  STL.64 [R1+0xd88], R30 ;  /* 0x000d881e01007387 */ /* 0x000fe20000100a00 */
[----:B------:R-:W-:-:S02]  /*36950*/  IMAD.MOV.U32 R11, RZ, RZ, R40 ;  /* 0x000000ffff0b7224 */ /* 0x000fc400078e0028 */
[----:B------:R-:W-:Y:S02]  /*36960*/  IMAD.MOV.U32 R10, RZ, RZ, R39 ;  /* 0x000000ffff0a7224 */ /* 0x000fe400078e0027 */
[----:B------:R-:W3:Y:S01]  /*36970*/  LDL.LU R39, [R1+0xdc8] ;  /* 0x000dc80001277983 */ /* 0x000ee20000300800 */
[----:B------:R-:W-:-:S03]  /*36980*/  IMAD.MOV.U32 R17, RZ, RZ, R38 ;  /* 0x000000ffff117224 */ /* 0x000fc600078e0026 */
[----:B------:R-:W3:Y:S04]  /*36990*/  LDL.LU R38, [R1+0x1e3c] ;  /* 0x001e3c0001267983 */ /* 0x000ee80000300800 */
[----:B------:R-:W3:Y:S04]  /*369a0*/  LDL.LU R41, [R1+0xdd0] ;  /* 0x000dd00001297983 */ /* 0x000ee80000300800 */
[----:B------:R-:W3:Y:S01]  /*369b0*/  LDL.LU R40, [R1+0x1e40] ;  /* 0x001e400001287983 */ /* 0x000ee20000300800 */
[----:B--2---:R-:W-:-:S03]  /*369c0*/  IMAD.MOV.U32 R19, RZ, RZ, R3 ;  /* 0x000000ffff137224 */ /* 0x004fc600078e0003 */
[----:B------:R-:W2:Y:S01]  /*369d0*/  LDL.LU R3, [R1+0xdd8] ;  /* 0x000dd80001037983 */ /* 0x000ea20000300800 */
[----:B----4-:R-:W-:-:S03]  /*369e0*/  IMAD.MOV.U32 R18, RZ, RZ, R89 ;  /* 0x000000ffff127224 */ /* 0x010fc600078e0059 */
[----:B------:R-:W4:Y:S04]  /*369f0*/  LDL.LU R89, [R1+0x1e44] ;  /* 0x001e440001597983 */ /* 0x000f280000300800 */
[----:B------:R-:W-:Y:S01]  /*36a00*/  STL.64 [R1+0xd90], R10 ;  /* 0x000d900a01007387 */ /* 0x000fe20000100a00 */
[----:B------:R-:W-:-:S03]  /*36a10*/  IMAD.MOV.U32 R16, RZ, RZ, R5 ;  /* 0x000000ffff107224 */ /* 0x000fc600078e0005 */
[----:B------:R-:W4:Y:S04]  /*36a20*/  LDL.LU R14, [R1+0xde0] ;  /* 0x000de000010e7983 */ /* 0x000f280000300800 */
[----:B------:R-:W4:Y:S04]  /*36a30*/  LDL.LU R5, [R1+0x1e48] ;  /* 0x001e480001057983 */ /* 0x000f280000300800 */
[----:B0-----:R-:W4:Y:S04]  /*36a40*/  LDL.LU R92, [R1+0xde8] ;  /* 0x000de800015c7983 */ /* 0x001f280000300800 */
[----:B------:R-:W4:Y:S04]  /*36a50*/  LDL.LU R93, [R1+0x1e4c] ;  /* 0x001e4c00015d7983 */ /* 0x000f280000300800 */
[----:B------:R-:W4:Y:S01]  /*36a60*/  LDL.LU R53, [R1+0xdf0] ;  /* 0x000df00001357983 */ /* 0x000f220000300800 */
[----:B------:R-:W-:-:S02]  /*36a70*/  IMAD.MOV.U32 R24, RZ, RZ, R2 ;  /* 0x000000ffff187224 */ /* 0x000fc400078e0002 */
[----:B------:R-:W-:Y:S01]  /*36a80*/  IMAD.MOV.U32 R25, RZ, RZ, R0 ;  /* 0x000000ffff197224 */ /* 0x000fe200078e0000 */
[----:B------:R-:W4:Y:S04]  /*36a90*/  LDL.LU R52, [R1+0x1e50] ;  /* 0x001e500001347983 */ /* 0x000f280000300800 */
[----:B------:R-:W4:Y:S04]  /*36aa0*/  LDL.LU R0, [R1+0xdf8] ;  /* 0x000df80001007983 */ /* 0x000f280000300800 */
[----:B------:R-:W4:Y:S04]  /*36ab0*/  LDL.LU R2, [R1+0x1e54] ;  /* 0x001e540001027983 */ /* 0x000f280000300800 */
[----:B------:R-:W-:Y:S04]  /*36ac0*/  STL.64 [R1+0xd98], R16 ;  /* 0x000d981001007387 */ /* 0x000fe80000100a00 */
[----:B------:R-:W-:Y:S04]  /*36ad0*/  STL.64 [R1+0xda0], R18 ;  /* 0x000da01201007387 */ /* 0x000fe80000100a00 */
[----:B------:R-:W-:Y:S04]  /*36ae0*/  STL.64 [R1+0xda8], R24 ;  /* 0x000da81801007387 */ /* 0x000fe80000100a00 */
[----:B-1----:R-:W4:Y:S04]  /*36af0*/  LDL.LU R6, [R1+0xe00] ;  /* 0x000e000001067983 */ /* 0x002f280000300800 */
[----:B------:R-:W4:Y:S01]  /*36b00*/  LDL.LU R7, [R1+0x1e58] ;  /* 0x001e580001077983 */ /* 0x000f220000300800 */
[----:B------:R-:W-:-:S02]  /*36b10*/  IMAD.MOV.U32 R65, RZ, RZ, R77 ;  /* 0x000000ffff417224 */ /* 0x000fc400078e004d */
[----:B---3--:R-:W-:Y:S02]  /*36b20*/  IMAD.MOV.U32 R9, RZ, RZ, R87 ;  /* 0x000000ffff097224 */ /* 0x008fe400078e0057 */
[----:B------:R-:W-:-:S05]  /*36b30*/  IMAD.MOV.U32 R8, RZ, RZ, R85 ;  /* 0x000000ffff087224 */ /* 0x000fca00078e0055 */
[----:B------:R0:W-:Y:S04]  /*36b40*/  STL.64 [R1+0xdc0], R8 ;  /* 0x000dc00801007387 */ /* 0x0001e80000100a00 */
[----:B------:R-:W3:Y:S04]  /*36b50*/  LDL.LU R36, [R1+0xe08] ;  /* 0x000e080001247983 */ /* 0x000ee80000300800 */
[----:B------:R-:W3:Y:S01]  /*36b60*/  LDL.LU R37, [R1+0x1e5c] ;  /* 0x001e5c0001257983 */ /* 0x000ee20000300800 */
[----:B------:R-:W-:-:S03]  /*36b70*/  IMAD.MOV.U32 R64, RZ, RZ, R76 ;  /* 0x000000ffff407224 */ /* 0x000fc600078e004c */
[----:B------:R-:W3:Y:S04]  /*36b80*/  LDL.LU R77, [R1+0xe10] ;  /* 0x000e1000014d7983 */ /* 0x000ee80000300800 */
[----:B------:R-:W3:Y:S04]  /*36b90*/  LDL.LU R76, [R1+0x1e60] ;  /* 0x001e6000014c7983 */ /* 0x000ee80000300800 */
[----:B------:R-:W3:Y:S04]  /*36ba0*/  LDL.LU R87, [R1+0xe18] ;  /* 0x000e180001577983 */ /* 0x000ee80000300800 */
[----:B------:R-:W3:Y:S04]  /*36bb0*/  LDL.LU R85, [R1+0x1e64] ;  /* 0x001e640001557983 */ /* 0x000ee80000300800 */
[----:B------:R-:W-:Y:S04]  /*36bc0*/  STL.64 [R1+0xdb0], R42 ;  /* 0x000db02a01007387 */ /* 0x000fe80000100a00 */
[----:B------:R-:W-:Y:S04]  /*36bd0*/  STL.64 [R1+0xdb8], R64 ;  /* 0x000db84001007387 */ /* 0x000fe80000100a00 */
[----:B------:R-:W3:Y:S04]  /*36be0*/  LDL.LU R71, [R1+0xe20] ;  /* 0x000e200001477983 */ /* 0x000ee80000300800 */
[----:B------:R-:W3:Y:S01]  /*36bf0*/  LDL.LU R15, [R1+0x1e68] ;  /* 0x001e6800010f7983 */ /* 0x000ee20000300800 */
[----:B--2---:R-:W-:-:S03]  /*36c00*/  IMAD.MOV.U32 R45, RZ, RZ, R3 ;  /* 0x000000ffff2d7224 */ /* 0x004fc600078e0003 */
[----:B------:R-:W2:Y:S01]  /*36c10*/  LDL.LU R3, [R1+0xe28] ;  /* 0x000e280001037983 */ /* 0x000ea20000300800 */
[----:B----4-:R-:W-:-:S03]  /*36c20*/  IMAD.MOV.U32 R44, RZ, RZ, R89 ;  /* 0x000000ffff2c7224 */ /* 0x010fc600078e0059 */
[----:B------:R-:W4:Y:S04]  /*36c30*/  LDL.LU R89, [R1+0x1e6c] ;  /* 0x001e6c0001597983 */ /* 0x000f280000300800 */
[----:B------:R-:W-:Y:S01]  /*36c40*/  STL.64 [R1+0xdc8], R38 ;  /* 0x000dc82601007387 */ /* 0x000fe20000100a00 */
[-C--:B------:R-:W-:Y:S01]  /*36c50*/  LOP3.LUT R93, R93, R92.reuse, RZ, 0x3c, !PT ;  /* 0x0000005c5d5d7212 */ /* 0x080fe200078e3cff */
[----:B------:R-:W-:Y:S02]  /*36c60*/  IMAD.MOV.U32 R34, RZ, RZ, R5 ;  /* 0x000000ffff227224 */ /* 0x000fe400078e0005 */
[----:B------:R-:W-:Y:S02]  /*36c70*/  IMAD.MOV.U32 R35, RZ, RZ, R14 ;  /* 0x000000ffff237224 */ /* 0x000fe400078e000e */
[----:B------:R-:W2:Y:S01]  /*36c80*/  LDL.LU R14, [R1+0xe30] ;  /* 0x000e3000010e7983 */ /* 0x000ea20000300800 */
[----:B------:R-:W-:-:S03]  /*36c90*/  LOP3.LUT R92, R93, R92, RZ, 0x3c, !PT ;  /* 0x0000005c5d5c7212 */ /* 0x000fc600078e3cff */
[----:B------:R-:W2:Y:S04]  /*36ca0*/  LDL.LU R5, [R1+0x1e70] ;  /* 0x001e700001057983 */ /* 0x000ea80000300800 */
[----:B------:R-:W-:Y:S01]  /*36cb0*/  STL.64 [R1+0xdd0], R40 ;  /* 0x000dd02801007387 */ /* 0x000fe20000100a00 */
[----:B------:R-:W-:-:S03]  /*36cc0*/  LOP3.LUT R7, R7, R6, RZ, 0x3c, !PT ;  /* 0x0000000607077212 */ /* 0x000fc600078e3cff */
[----:B------:R-:W-:Y:S01]  /*36cd0*/  STL.64 [R1+0xdd8], R44 ;  /* 0x000dd82c01007387 */ /* 0x000fe20000100a00 */
[----:B------:R-:W-:-:S03]  /*36ce0*/  LOP3.LUT R93, R93, R92, RZ, 0x3c, !PT ;  /* 0x0000005c5d5d7212 */ /* 0x000fc600078e3cff */
[----:B------:R-:W-:Y:S01]  /*36cf0*/  STL.64 [R1+0xde0], R34 ;  /* 0x000de02201007387 */ /* 0x000fe20000100a00 */
[C---:B------:R-:W-:Y:S02]  /*36d00*/  LOP3.LUT R6, R7.reuse, R6, RZ, 0x3c, !PT ;  /* 0x0000000607067212 */ /* 0x040fe400078e3cff */
[----:B------:R-:W-:Y:S01]  /*36d10*/  MOV R23, R53 ;  /* 0x0000003500177202 */ /* 0x000fe20000000f00 */
[----:B------:R-:W-:Y:S01]  /*36d20*/  IMAD.MOV.U32 R22, RZ, RZ, R52 ;  /* 0x000000ffff167224 */ /* 0x000fe200078e0034 */
[----:B------:R-:W2:Y:S01]  /*36d30*/  LDL.LU R53, [R1+0xe38] ;  /* 0x000e380001357983 */ /* 0x000ea20000300800 */
[----:B------:R-:W-:Y:S02]  /*36d40*/  IMAD.MOV.U32 R12, RZ, RZ, R2 ;  /* 0x000000ffff0c7224 */ /* 0x000fe400078e0002 */
[----:B------:R-:W-:Y:S01]  /*36d50*/  IMAD.MOV.U32 R13, RZ, RZ, R0 ;  /* 0x000000ffff0d7224 */ /* 0x000fe200078e0000 */
[----:B------:R-:W2:Y:S04]  /*36d60*/  LDL.LU R52, [R1+0x1e74] ;  /* 0x001e740001347983 */ /* 0x000ea80000300800 */
[----:B------:R-:W2:Y:S01]  /*36d70*/  LDL.LU R0, [R1+0xe40] ;  /* 0x000e400001007983 */ /* 0x000ea20000300800 */
[----:B------:R-:W-:-:S03]  /*36d80*/  LOP3.LUT R7, R7, R6, RZ, 0x3c, !PT ;  /* 0x0000000607077212 */ /* 0x000fc600078e3cff */
[----:B------:R-:W2:Y:S04]  /*36d90*/  LDL.LU R2, [R1+0x1e78] ;  /* 0x001e780001027983 */ /* 0x000ea80000300800 */
[----:B------:R-:W-:Y:S04]  /*36da0*/  STL.64 [R1+0xde8], R92 ;  /* 0x000de85c01007387 */ /* 0x000fe80000100a00 */
[----:B------:R-:W-:Y:S04]  /*36db0*/  STL.64 [R1+0xdf0], R22 ;  /* 0x000df01601007387 */ /* 0x000fe80000100a00 */
[----:B------:R-:W-:Y:S01]  /*36dc0*/  STL.64 [R1+0xdf8], R12 ;  /* 0x000df80c01007387 */ /* 0x000fe20000100a00 */
[----:B---3--:R-:W-:-:S04]  /*36dd0*/  LOP3.LUT R37, R37, R36, RZ, 0x3c, !PT ;  /* 0x0000002425257212 */ /* 0x008fc800078e3cff */
[C---:B------:R-:W-:Y:S01]  /*36de0*/  LOP3.LUT R36, R37.reuse, R36, RZ, 0x3c, !PT ;  /* 0x0000002425247212 */ /* 0x040fe200078e3cff */
[----:B------:R-:W-:Y:S01]  /*36df0*/  STL.64 [R1+0xe00], R6 ;  /* 0x000e000601007387 */ /* 0x000fe20000100a00 */
[----:B------:R-:W-:Y:S02]  /*36e00*/  IMAD.MOV.U32 R59, RZ, RZ, R77 ;  /* 0x000000ffff3b7224 */ /* 0x000fe400078e004d */
[----:B------:R-:W-:Y:S01]  /*36e10*/  IMAD.MOV.U32 R58, RZ, RZ, R76 ;  /* 0x000000ffff3a7224 */ /* 0x000fe200078e004c */
[----:B------:R-:W-:Y:S01]  /*36e20*/  LOP3.LUT R37, R37, R36, RZ, 0x3c, !PT ;  /* 0x0000002425257212 */ /* 0x000fe200078e3cff */
[----:B------:R-:W3:Y:S01]  /*36e30*/  LDL.LU R77, [R1+0xe48] ;  /* 0x000e4800014d7983 */ /* 0x000ee20000300800 */
[----:B------:R-:W-:Y:S02]  /*36e40*/  IMAD.MOV.U32 R68, RZ, RZ, R85 ;  /* 0x000000ffff447224 */ /* 0x000fe400078e0055 */
[----:B------:R-:W-:Y:S01]  /*36e50*/  IMAD.MOV.U32 R69, RZ, RZ, R87 ;  /* 0x000000ffff457224 */ /* 0x000fe200078e0057 */
[----:B------:R-:W3:Y:S04]  /*36e60*/  LDL.LU R76, [R1+0x1e7c] ;  /* 0x001e7c00014c7983 */ /* 0x000ee80000300800 */
[----:B------:R-:W3:Y:S04]  /*36e70*/  LDL.LU R87, [R1+0xe50] ;  /* 0x000e500001577983 */ /* 0x000ee80000300800 */
[----:B------:R-:W3:Y:S04]  /*36e80*/  LDL.LU R85, [R1+0x1e80] ;  /* 0x001e800001557983 */ /* 0x000ee80000300800 */
[----:B------:R-:W-:Y:S04]  /*36e90*/  STL.64 [R1+0xe08], R36 ;  /* 0x000e082401007387 */ /* 0x000fe80000100a00 */
[----:B------:R-:W-:Y:S04]  /*36ea0*/  STL.64 [R1+0xe10], R58 ;  /* 0x000e103a01007387 */ /* 0x000fe80000100a00 */
[----:B------:R-:W-:Y:S04]  /*36eb0*/  STL.64 [R1+0xe18], R68 ;  /* 0x000e184401007387 */ /* 0x000fe80000100a00 */
[----:B------:R-:W3:Y:S01]  /*36ec0*/  LDL.LU R21, [R1+0xe58] ;  /* 0x000e580001157983 */ /* 0x000ee20000300800 */
[----:B----4-:R-:W-:-:S03]  /*36ed0*/  IMAD.MOV.U32 R90, RZ, RZ, R89 ;  /* 0x000000ffff5a7224 */ /* 0x010fc600078e0059 */
[----:B------:R-:W4:Y:S01]  /*36ee0*/  LDL.LU R89, [R1+0x1e84] ;  /* 0x001e840001597983 */ /* 0x000f220000300800 */
[----:B--2---:R-:W-:-:S03]  /*36ef0*/  IMAD.MOV.U32 R91, RZ, RZ, R3 ;  /* 0x000000ffff5b7224 */ /* 0x004fc600078e0003 */
[----:B------:R-:W2:Y:S04]  /*36f00*/  LDL.LU R49, [R1+0xe60] ;  /* 0x000e600001317983 */ /* 0x000ea80000300800 */
[----:B------:R-:W2:Y:S01]  /*36f10*/  LDL.LU R3, [R1+0x1e88] ;  /* 0x001e880001037983 */ /* 0x000ea20000300800 */
[----:B------:R-:W-:-:S05]  /*36f20*/  IMAD.MOV.U32 R70, RZ, RZ, R15 ;  /* 0x000000ffff467224 */ /* 0x000fca00078e000f */
[----:B------:R-:W-:Y:S04]  /*36f30*/  STL.64 [R1+0xe20], R70 ;  /* 0x000e204601007387 */ /* 0x000fe80000100a00 */
[----:B------:R-:W2:Y:S04]  /*36f40*/  LDL.LU R66, [R1+0xe68] ;  /* 0x000e680001427983 */ /* 0x000ea80000300800 */
[----:B------:R-:W2:Y:S04]  /*36f50*/  LDL.LU R67, [R1+0x1e8c] ;  /* 0x001e8c0001437983 */ /* 0x000ea80000300800 */
[----:B------:R-:W2:Y:S04]  /*36f60*/  LDL.LU R74, [R1+0xe70] ;  /* 0x000e7000014a7983 */ /* 0x000ea80000300800 */
[----:B------:R-:W2:Y:S01]  /*36f70*/  LDL.LU R75, [R1+0x1e90] ;  /* 0x001e9000014b7983 */ /* 0x000ea20000300800 */
[----:B------:R-:W-:-:S03]  /*36f80*/  IMAD.MOV.U32 R46, RZ, RZ, R5 ;  /* 0x000000ffff2e7224 */ /* 0x000fc600078e0005 */
[----:B------:R-:W2:Y:S04]  /*36f90*/  LDL.LU R61, [R1+0xe78] ;  /* 0x000e7800013d7983 */ /* 0x000ea80000300800 */
[----:B------:R-:W2:Y:S04]  /*36fa0*/  LDL.LU R5, [R1+0x1e94] ;  /* 0x001e940001057983 */ /* 0x000ea80000300800 */
[----:B------:R-:W-:Y:S04]  /*36fb0*/  STL.64 [R1+0xe28], R90 ;  /* 0x000e285a01007387 */ /* 0x000fe80000100a00 */
[----:B------:R-:W2:Y:S01]  /*36fc0*/  LDL.LU R29, [R1+0xe80] ;  /* 0x000e8000011d7983 */ /* 0x000ea20000300800 */
[----:B------:R-:W-:-:S03]  /*36fd0*/  IMAD.MOV.U32 R47, RZ, RZ, R14 ;  /* 0x000000ffff2f7224 */ /* 0x000fc600078e000e */
[----:B------:R-:W2:Y:S04]  /*36fe0*/  LDL.LU R15, [R1+0x1e98] ;  /* 0x001e9800010f7983 */ /* 0x000ea80000300800 */
[----:B------:R-:W2:Y:S01]  /*36ff0*/  LDL.LU R14, [R1+0xe88] ;  /* 0x000e8800010e7983 */ /* 0x000ea20000300800 */
[----:B------:R-:W-:Y:S02]  /*37000*/  IMAD.MOV.U32 R72, RZ, RZ, R52 ;  /* 0x000000ffff487224 */ /* 0x000fe400078e0034 */
[----:B------:R-:W-:Y:S02]  /*37010*/  IMAD.MOV.U32 R73, RZ, RZ, R53 ;  /* 0x000000ffff497224 */ /* 0x000fe400078e0035 */
[----:B------:R-:W-:Y:S02]  /*37020*/  IMAD.MOV.U32 R81, RZ, RZ, R0 ;  /* 0x000000ffff517224 */ /* 0x000fe400078e0000 */
[----:B------:R-:W2:Y:S01]  /*37030*/  LDL.LU R0, [R1+0x1e9c] ;  /* 0x001e9c0001007983 */ /* 0x000ea20000300800 */
[----:B------:R-:W-:-:S03]  /*37040*/  IMAD.MOV.U32 R80, RZ, RZ, R2 ;  /* 0x000000ffff507224 */ /* 0x000fc600078e0002 */
[----:B------:R-:W2:Y:S04]  /*37050*/  LDL.LU R28, [R1+0xe90] ;  /* 0x000e9000011c7983 */ /* 0x000ea80000300800 */
[----:B------:R-:W2:Y:S04]  /*37060*/  LDL.LU R53, [R1+0x1ea0] ;  /* 0x001ea00001357983 */ /* 0x000ea80000300800 */
[----:B------:R-:W0:Y:S04]  /*37070*/  LDL.LU R2, [R1+0xe98] ;  /* 0x000e980001027983 */ /* 0x000e280000300800 */
[----:B------:R-:W-:Y:S04]  /*37080*/  STL.64 [R1+0xe30], R46 ;  /* 0x000e302e01007387 */ /* 0x000fe80000100a00 */
[----:B------:R-:W-:Y:S04]  /*37090*/  STL.64 [R1+0xe38], R72 ;  /* 0x000e384801007387 */ /* 0x000fe80000100a00 */
[----:B------:R-:W-:Y:S04]  /*370a0*/  STL.64 [R1+0xe40], R80 ;  /* 0x000e405001007387 */ /* 0x000fe80000100a00 */
[----:B------:R-:W2:Y:S01]  /*370b0*/  LDL.LU R52, [R1+0xea0] ;  /* 0x000ea00001347983 */ /* 0x000ea20000300800 */
[----:B---3--:R-:W-:-:S03]  /*370c0*/  IMAD.MOV.U32 R33, RZ, RZ, R77 ;  /* 0x000000ffff217224 */ /* 0x008fc600078e004d */
[----:B------:R-:W3:Y:S01]  /*370d0*/  LDL.LU R77, [R1+0x1ea4] ;  /* 0x001ea400014d7983 */ /* 0x000ee20000300800 */
[----:B------:R-:W-:-:S03]  /*370e0*/  IMAD.MOV.U32 R32, RZ, RZ, R76 ;  /* 0x000000ffff207224 */ /* 0x000fc600078e004c */
[----:B------:R-:W3:Y:S01]  /*370f0*/  LDL.LU R76, [R1+0x1ea8] ;  /* 0x001ea800014c7983 */ /* 0x000ee20000300800 */
[----:B------:R-:W-:Y:S02]  /*37100*/  IMAD.MOV.U32 R62, RZ, RZ, R85 ;  /* 0x000000ffff3e7224 */ /* 0x000fe400078e0055 */
[----:B------:R-:W-:Y:S01]  /*37110*/  IMAD.MOV.U32 R63, RZ, RZ, R87 ;  /* 0x000000ffff3f7224 */ /* 0x000fe200078e0057 */
[----:B------:R-:W3:Y:S04]  /*37120*/  LDL.LU R85, [R1+0x1eac] ;  /* 0x001eac0001557983 */ /* 0x000ee80000300800 */
[----:B------:R-:W3:Y:S01]  /*37130*/  LDL.LU R87, [R1+0x1eb0] ;  /* 0x001eb00001577983 */ /* 0x000ee20000300800 */
[----:B----4-:R-:W-:-:S03]  /*37140*/  IMAD.MOV.U32 R20, RZ, RZ, R89 ;  /* 0x000000ffff147224 */ /* 0x010fc600078e0059 */
[----:B------:R-:W4:Y:S04]  /*37150*/  LDL.LU R89, [R1+0x1eb4] ;  /* 0x001eb40001597983 */ /* 0x000f280000300800 */
[----:B------:R-:W-:Y:S01]  /*37160*/  STL.64 [R1+0xe48], R32 ;  /* 0x000e482001007387 */ /* 0x000fe20000100a00 */
[----:B--2---:R-:W-:-:S03]  /*37170*/  IMAD.MOV.U32 R48, RZ, RZ, R3 ;  /* 0x000000ffff307224 */ /* 0x004fc600078e0003 */
[----:B------:R-:W2:Y:S01]  /*37180*/  LDL R3, [R1+0x14f8] ;  /* 0x0014f80001037983 */ /* 0x000ea20000100800 */
[----:B------:R-:W-:-:S03]  /*37190*/  ISETP.GT.AND P1, PT, R4, RZ, PT ;  /* 0x000000ff0400720c */ /* 0x000fc60003f24270 */
[----:B------:R-:W-:Y:S04]  /*371a0*/  STL.64 [R1+0xe50], R62 ;  /* 0x000e503e01007387 */ /* 0x000fe80000100a00 */
[----:B------:R-:W-:Y:S04]  /*371b0*/  STL.64 [R1+0xe58], R20 ;  /* 0x000e581401007387 */ /* 0x000fe80000100a00 */
[----:B------:R-:W-:Y:S01]  /*371c0*/  STL.64 [R1+0xe60], R48 ;  /* 0x000e603001007387 */ /* 0x000fe20000100a00 */
[----:B------:R-:W-:Y:S01]  /*371d0*/  LOP3.LUT R67, R67, R66, RZ, 0x3c, !PT ;  /* 0x0000004243437212 */ /* 0x000fe200078e3cff */
[----:B------:R-:W-:-:S02]  /*371e0*/  IMAD.MOV.U32 R60, RZ, RZ, R5 ;  /* 0x000000ffff3c7224 */ /* 0x000fc400078e0005 */
[----:B------:R-:W3:Y:S01]  /*371f0*/  LDL R5, [R1+0x14f4] ;  /* 0x0014f40001057983 */ /* 0x000ee20000100800 */
[----:B------:R-:W-:Y:S02]  /*37200*/  LOP3.LUT R75, R75, R74, RZ, 0x3c, !PT ;  /* 0x0000004a4b4b7212 */ /* 0x000fe400078e3cff */
[----:B------:R-:W-:Y:S02]  /*37210*/  LOP3.LUT R66, R67, R66, RZ, 0x3c, !PT ;  /* 0x0000004243427212 */ /* 0x000fe400078e3cff */
[----:B----4-:R-:W-:-:S04]  /*37220*/  LOP3.LUT R89, R89, R88, RZ, 0x3c, !PT ;  /* 0x0000005859597212 */ /* 0x010fc800078e3cff */
[----:B------:R-:W-:-:S04]  /*37230*/  LOP3.LUT R88, R89, R88, RZ, 0x3c, !PT ;  /* 0x0000005859587212 */ /* 0x000fc800078e3cff */
[----:B------:R-:W-:-:S05]  /*37240*/  LOP3.LUT R89, R89, R88, RZ, 0x3c, !PT ;  /* 0x0000005859597212 */ /* 0x000fca00078e3cff */
[----:B--2---:R-:W2:Y:S01]  /*37250*/  @P1 LDG.E.U16 R3, desc[UR6][R88.64] ;  /* 0x0000000658031981 */ /* 0x004ea2000c1e1500 */
[----:B------:R-:W-:Y:S02]  /*37260*/  LOP3.LUT R74, R75, R74, RZ, 0x3c, !PT ;  /* 0x0000004a4b4a7212 */ /* 0x000fe400078e3cff */
[----:B------:R-:W-:Y:S02]  /*37270*/  LOP3.LUT R67, R67, R66, RZ, 0x3c, !PT ;  /* 0x0000004243437212 */ /* 0x000fe400078e3cff */
[----:B------:R-:W-:Y:S01]  /*37280*/  LOP3.LUT R75, R75, R74, RZ, 0x3c, !PT ;  /* 0x0000004a4b4b7212 */ /* 0x000fe200078e3cff */
[----:B------:R-:W-:Y:S02]  /*37290*/  IMAD.MOV.U32 R26, RZ, RZ, R15 ;  /* 0x000000ffff1a7224 */ /* 0x000fe400078e000f */
[----:B------:R-:W-:Y:S04]  /*372a0*/  STL.64 [R1+0xe68], R66 ;  /* 0x000e684201007387 */ /* 0x000fe80000100a00 */
[----:B------:R-:W-:Y:S01]  /*372b0*/  STL.64 [R1+0xe70], R74 ;  /* 0x000e704a01007387 */ /* 0x000fe20000100a00 */
[----:B------:R-:W-:-:S03]  /*372c0*/  IMAD.MOV.U32 R15, RZ, RZ, R14 ;  /* 0x000000ffff0f7224 */ /* 0x000fc600078e000e */
[----:B------:R-:W-:Y:S01]  /*372d0*/  STL.64 [R1+0xe78], R60 ;  /* 0x000e783c01007387 */ /* 0x000fe20000100a00 */
[----:B------:R-:W-:-:S03]  /*372e0*/  IMAD.MOV.U32 R14, RZ, RZ, R0 ;  /* 0x000000ffff0e7224 */ /* 0x000fc600078e0000 */
[----:B------:R-:W4:Y:S01]  /*372f0*/  LDL R0, [R1+0x14f0] ;  /* 0x0014f00001007983 */ /* 0x000f220000100800 */
[----:B0-----:R-:W-:-:S03]  /*37300*/  IMAD.MOV.U32 R8, RZ, RZ, R2 ;  /* 0x000000ffff087224 */ /* 0x001fc600078e0002 */
[----:B------:R-:W4:Y:S01]  /*37310*/  LDL R2, [R1+0x14ec] ;  /* 0x0014ec0001027983 */ /* 0x000f220000100800 */
[----:B------:R-:W-:Y:S02]  /*37320*/  IMAD.MOV.U32 R27, RZ, RZ, R29 ;  /* 0x000000ffff1b7224 */ /* 0x000fe400078e001d */
[----:B------:R-:W-:Y:S02]  /*37330*/  IMAD.MOV.U32 R54, RZ, RZ, R53 ;  /* 0x000000ffff367224 */ /* 0x000fe400078e0035 */
[----:B------:R-:W-:Y:S02]  /*37340*/  IMAD.MOV.U32 R55, RZ, RZ, R28 ;  /* 0x000000ffff377224 */ /* 0x000fe400078e001c */
[----:B------:R-:W-:Y:S01]  /*37350*/  IMAD.MOV.U32 R9, RZ, RZ, R82 ;  /* 0x000000ffff097224 */ /* 0x000fe200078e0052 */
[----:B---3--:R-:W-:Y:S01]  /*37360*/  MOV R78, R77 ;  /* 0x0000004d004e7202 */ /* 0x008fe20000000f00 */
[----:B------:R-:W-:Y:S01]  /*37370*/  IMAD.MOV.U32 R79, RZ, RZ, R52 ;  /* 0x000000ffff4f7224 */ /* 0x000fe200078e0034 */
[----:B------:R-:W-:Y:S04]  /*37380*/  STL.64 [R1+0xe80], R26 ;  /* 0x000e801a01007387 */ /* 0x000fe80000100a00 */
[----:B------:R-:W-:Y:S04]  /*37390*/  STL.64 [R1+0xe88], R14 ;  /* 0x000e880e01007387 */ /* 0x000fe80000100a00 */
[----:B------:R-:W-:Y:S04]  /*373a0*/  STL.64 [R1+0xe90], R54 ;  /* 0x000e903601007387 */ /* 0x000fe80000100a00 */
[----:B------:R-:W-:Y:S04]  /*373b0*/  STL.64 [R1+0xe98], R8 ;  /* 0x000e980801007387 */ /* 0x000fe80000100a00 */
[----:B------:R-:W-:Y:S01]  /*373c0*/  STL.64 [R1+0xea0], R78 ;  /* 0x000ea04e01007387 */ /* 0x000fe20000100a00 */
[----:B------:R-:W-:-:S04]  /*373d0*/  LOP3.LUT R87, R87, R86, RZ, 0x3c, !PT ;  /* 0x0000005657577212 */ /* 0x000fc800078e3cff */
[----:B------:R-:W-:-:S04]  /*373e0*/  LOP3.LUT R86, R87, R86, RZ, 0x3c, !PT ;  /* 0x0000005657567212 */ /* 0x000fc800078e3cff */
[----:B------:R-:W-:-:S05]  /*373f0*/  LOP3.LUT R87, R87, R86, RZ, 0x3c, !PT ;  /* 0x0000005657577212 */ /* 0x000fca00078e3cff */
[----:B------:R-:W3:Y:S04]  /*37400*/  @P1 LDG.E.U16 R5, desc[UR6][R86.64] ;  /* 0x0000000656051981 */ /* 0x000ee8000c1e1500 */
[----:B--2---:R0:W-:Y:S04]  /*37410*/  @P1 STL [R1+0x14f8], R3 ;  /* 0x0014f80301001387 */ /* 0x0041e80000100800 */
[----:B------:R-:W2:Y:S04]  /*37420*/  LDL R53, [R1+0x14dc] ;  /* 0x0014dc0001357983 */ /* 0x000ea80000100800 */
[----:B0-----:R-:W2:Y:S04]  /*37430*/  LDL R3, [R1+0x14e0] ;  /* 0x0014e00001037983 */ /* 0x001ea80000100800 */
[----:B------:R-:W-:Y:S04]  /*37440*/  STL [R1+0x1f60], R88 ;  /* 0x001f605801007387 */ /* 0x000fe80000100800 */
[----:B------:R-:W-:Y:S04]  /*37450*/  STL [R1+0x20f4], R88 ;  /* 0x0020f45801007387 */ /* 0x000fe80000100800 */
[----:B------:R-:W-:Y:S04]  /*37460*/  STL [R1+0x1f5c], R89 ;  /* 0x001f5c5901007387 */ /* 0x000fe80000100800 */
[----:B------:R-:W-:Y:S04]  /*37470*/  STL [R1+0x20f8], R89 ;  /* 0x0020f85901007387 */ /* 0x000fe80000100800 */
[----:B------:R-:W-:Y:S04]  /*37480*/  STL [R1+0x1f68], R86 ;  /* 0x001f685601007387 */ /* 0x000fe80000100800 */
[----:B------:R0:W-:Y:S01]  /*37490*/  STL [R1+0x20fc], R86 ;  /* 0x0020fc5601007387 */ /* 0x0001e20000100800 */
[----:B------:R-:W-:-:S03]  /*374a0*/  LOP3.LUT R85, R85, R84, RZ, 0x3c, !PT ;  /* 0x0000005455557212 */ /* 0x000fc600078e3cff */
[----:B0-----:R-:W2:Y:S04]  /*374b0*/  LDL R86, [R1+0x14e4] ;  /* 0x0014e40001567983 */ /* 0x001ea80000100800 */
[----:B------:R-:W-:Y:S04]  /*374c0*/  STL [R1+0x1f64], R87 ;  /* 0x001f645701007387 */ /* 0x000fe80000100800 */
[----:B------:R0:W-:Y:S01]  /*374d0*/  STL [R1+0x2100], R87 ;  /* 0x0021005701007387 */ /* 0x0001e20000100800 */
[----:B------:R-:W-:-:S03]  /*374e0*/  LOP3.LUT R84, R85, R84, RZ, 0x3c, !PT ;  /* 0x0000005455547212 */ /* 0x000fc600078e3cff */
[----:B------:R-:W2:Y:S01]  /*374f0*/  LDL R52, [R1+0x14d8] ;  /* 0x0014d80001347983 */ /* 0x000ea20000100800 */
[----:B------:R-:W-:-:S03]  /*37500*/  IMAD.MOV.U32 R82, RZ, RZ, R76 ;  /* 0x000000ffff527224 */ /* 0x000fc600078e004c */
[----:B------:R-:W2:Y:S04]  /*37510*/  LDL R77, [R1+0x14d4] ;  /* 0x0014d400014d7983 */ /* 0x000ea80000100800 */
[----:B0-----:R-:W2:Y:S01]  /*37520*/  LDL R87, [R1+0x14e8] ;  /* 0x0014e80001577983 */ /* 0x001ea20000100800 */
[----:B------:R-:W-:Y:S02]  /*37530*/  LOP3.LUT R85, R85, R84, RZ, 0x3c, !PT ;  /* 0x0000005455557212 */ /* 0x000fe400078e3cff */
[C---:B------:R-:W-:Y:S01]  /*37540*/  ISETP.GT.AND P5, PT, R4.reuse, 0x1, PT ;  /* 0x000000010400780c */ /* 0x040fe20003fa4270 */
[----:B----4-:R-:W4:Y:S04]  /*37550*/  @P1 LDG.E.U16 R2, desc[UR6][R82.64] ;  /* 0x0000000652021981 */ /* 0x010f28000c1e1500 */
[----:B------:R-:W4:Y:S04]  /*37560*/  @P1 LDG.E.U16 R0, desc[UR6][R84.64] ;  /* 0x0000000654001981 */ /* 0x000f28000c1e1500 */
[----:B------:R-:W-:Y:S04]  /*37570*/  STL [R1+0x1f70], R84 ;  /* 0x001f705401007387 */ /* 0x000fe80000100800 */
[----:B------:R-:W-:Y:S04]  /*37580*/  STL [R1+0x2104], R84 ;  /* 0x0021045401007387 */ /* 0x000fe80000100800 */
[----:B------:R-:W-:Y:S04]  /*37590*/  STL [R1+0x1f6c], R85 ;  /* 0x001f6c5501007387 */ /* 0x000fe80000100800 */
[----:B------:R-:W-:Y:S04]  /*375a0*/  STL [R1+0x2108], R85 ;  /* 0x0021085501007387 */ /* 0x000fe80000100800 */
[----:B------:R-:W4:Y:S04]  /*375b0*/  LDL R76, [R1+0x14d0] ;  /* 0x0014d000014c7983 */ /* 0x000f280000100800 */
[----:B------:R-:W4:Y:S04]  /*375c0*/  LDL R28, [R1+0x14cc] ;  /* 0x0014cc00011c7983 */ /* 0x000f280000100800 */
[----:B------:R-:W4:Y:S04]  /*375d0*/  LDL R29, [R1+0x14c8] ;  /* 0x0014c800011d7983 */ /* 0x000f280000100800 */
[----:B---3--:R0:W-:Y:S04]  /*375e0*/  @P1 STL [R1+0x14f4], R5 ;  /* 0x0014f40501001387 */ /* 0x0081e80000100800 */
[----:B------:R-:W3:Y:S01]  /*375f0*/  LDL R88, [R1+0x14bc] ;  /* 0x0014bc0001587983 */ /* 0x000ee20000100800 */
[----:B------:R-:W-:-:S03]  /*37600*/  ISETP.GT.AND P4, PT, R4, 0x2, PT ;  /* 0x000000020400780c */ /* 0x000fc60003f84270 */
[----:B------:R-:W3:Y:S04]  /*37610*/  LDL R89, [R1+0x14c0] ;  /* 0x0014c00001597983 */ /* 0x000ee80000100800 */
[----:B0-----:R-:W3:Y:S04]  /*37620*/  LDL R5, [R1+0x14c4] ;  /* 0x0014c40001057983 */ /* 0x001ee80000100800 */
[----:B--2---:R-:W2:Y:S04]  /*37630*/  @P5 LDG.E.U16 R53, desc[UR6][R14.64] ;  /* 0x000000060e355981 */ /* 0x004ea8000c1e1500 */
[----:B------:R-:W2:Y:S04]  /*37640*/  @P5 LDG.E.U16 R3, desc[UR6][R54.64] ;  /* 0x0000000636035981 */ /* 0x000ea8000c1e1500 */
[----:B------:R-:W2:Y:S04]  /*37650*/  @P5 LDG.E.U16 R86, desc[UR6][R8.64] ;  /* 0x0000000608565981 */ /* 0x000ea8000c1e1500 */
[----:B------:R-:W2:Y:S04]  /*37660*/  @P4 LDG.E.U16 R52, desc[UR6][R26.64] ;  /* 0x000000061a344981 */ /* 0x000ea8000c1e1500 */
[----:B------:R-:W2:Y:S04]  /*37670*/  @P4 LDG.E.U16 R77, desc[UR6][R60.64] ;  /* 0x000000063c4d4981 */ /* 0x000ea8000c1e1500 */
[----:B------:R-:W2:Y:S04]  /*37680*/  @P5 LDG.E.U16 R87, desc[UR6][R78.64] ;  /* 0x000000064e575981 */ /* 0x000ea8000c1e1500 */
[----:B----4-:R0:W-:Y:S04]  /*37690*/  @P1 STL [R1+0x14f0], R0 ;  /* 0x0014f00001001387 */ /* 0x0101e80000100800 */
[----:B------:R-:W4:Y:S01]  /*376a0*/  @P4 LDG.E.U16 R76, desc[UR6][R74.64] ;  /* 0x000000064a4c4981 */ /* 0x000f22000c1e1500 */
[----:B------:R-:W-:-:S03]  /*376b0*/  ISETP.GT.AND P2, PT, R4, 0x3, PT ;  /* 0x000000030400780c */ /* 0x000fc60003f44270 */
[----:B------:R-:W4:Y:S04]  /*376c0*/  @P4 LDG.E.U16 R28, desc[UR6][R66.64] ;  /* 0x00000006421c4981 */ /* 0x000f28000c1e1500 */
[----:B0-----:R-:W4:Y:S04]  /*376d0*/  LDL R0, [R1+0x14b8] ;  /* 0x0014b80001007983 */ /* 0x001f280000100800 */
[----:B------:R0:W-:Y:S04]  /*376e0*/  @P1 STL [R1+0x14ec], R2 ;  /* 0x0014ec0201001387 */ /* 0x0001e80000100800 */
[----:B0-----:R-:W4:Y:S04]  /*376f0*/  LDL R2, [R1+0x14b4] ;  /* 0x0014b40001027983 */ /* 0x001f280000100800 */
[----:B------:R-:W-:Y:S04]  /*37700*/  STL [R1+0x1f78], R82 ;  /* 0x001f785201007387 */ /* 0x000fe80000100800 */
[----:B------:R0:W-:Y:S04]  /*37710*/  STL [R1+0x210c], R82 ;  /* 0x00210c5201007387 */ /* 0x0001e80000100800 */
[----:B------:R-:W-:Y:S04]  /*37720*/  STL [R1+0x1f74], R83 ;  /* 0x001f745301007387 */ /* 0x000fe80000100800 */
[----:B------:R1:W-:Y:S04]  /*37730*/  STL [R1+0x2110], R83 ;  /* 0x0021105301007387 */ /* 0x0003e80000100800 */
[----:B------:R-:W4:Y:S04]  /*37740*/  LDL.LU.64 R78, [R1+0x3328] ;  /* 0x00332800014e7983 */ /* 0x000f280000300a00 */
[----:B------:R-:W4:Y:S04]  /*37750*/  LDL.LU.64 R8, [R1+0x3320] ;  /* 0x0033200001087983 */ /* 0x000f280000300a00 */
[----:B------:R-:W4:Y:S04]  /*37760*/  LDL.LU.64 R54, [R1+0x3318] ;  /* 0x0033180001367983 */ /* 0x000f280000300a00 */
[----:B------:R-:W4:Y:S04]  /*37770*/  @P2 LDG.E.U16 R29, desc[UR6][R48.64] ;  /* 0x00000006301d2981 */ /* 0x000f28000c1e1500 */
[----:B---3--:R-:W3:Y:S04]  /*37780*/  @P2 LDG.E.U16 R5, desc[UR6][R20.64] ;  /* 0x0000000614052981 */ /* 0x008ee8000c1e1500 */
[----:B------:R-:W3:Y:S04]  /*37790*/  @P2 LDG.E.U16 R88, desc[UR6][R32.64] ;  /* 0x0000000620582981 */ /* 0x000ee8000c1e1500 */
[----:B------:R-:W3:Y:S04]  /*377a0*/  @P2 LDG.E.U16 R89, desc[UR6][R62.64] ;  /* 0x000000063e592981 */ /* 0x000ee8000c1e1500 */
[----:B--2---:R2:W-:Y:S04]  /*377b0*/  @P5 STL [R1+0x14e0], R3 ;  /* 0x0014e00301005387 */ /* 0x0045e80000100800 */
[----:B------:R-:W3:Y:S04]  /*377c0*/  LDL R14, [R1+0x14ac] ;  /* 0x0014ac00010e7983 */ /* 0x000ee80000100800 */
[----:B------:R-:W3:Y:S04]  /*377d0*/  LDL R84, [R1+0x149c] ;  /* 0x00149c0001547983 */ /* 0x000ee80000100800 */
[----:B------:R-:W3:Y:S04]  /*377e0*/  LDL R85, [R1+0x14a0] ;  /* 0x0014a00001557983 */ /* 0x000ee80000100800 */
[----:B0-----:R-:W3:Y:S04]  /*377f0*/  LDL R82, [R1+0x14a4] ;  /* 0x0014a40001527983 */ /* 0x001ee80000100800 */
[----:B-1----:R-:W3:Y:S04]  /*37800*/  LDL R83, [R1+0x14a8] ;  /* 0x0014a80001537983 */ /* 0x002ee80000100800 */
[----:B--2---:R-:W2:Y:S04]  /*37810*/  LDL R3, [R1+0x14b0] ;  /* 0x0014b00001037983 */ /* 0x004ea80000100800 */
[----:B------:R0:W-:Y:S01]  /*37820*/  @P5 STL [R1+0x14dc], R53 ;  /* 0x0014dc3501005387 */ /* 0x0001e20000100800 */
[----:B------:R-:W-:-:S03]  /*37830*/  ISETP.GT.AND P1, PT, R4, 0x4, PT ;  /* 0x000000040400780c */ /* 0x000fc60003f24270 */
[----:B------:R1:W-:Y:S04]  /*37840*/  @P5 STL [R1+0x14e4], R86 ;  /* 0x0014e45601005387 */ /* 0x0003e80000100800 */
[----:B------:R1:W-:Y:S04]  /*37850*/  @P5 STL [R1+0x14e8], R87 ;  /* 0x0014e85701005387 */ /* 0x0003e80000100800 */
[----:B------:R-:W2:Y:S04]  /*37860*/  LDL.LU.64 R26, [R1+0x3310] ;  /* 0x00331000011a7983 */ /* 0x000ea80000300a00 */
[----:B0-----:R-:W2:Y:S04]  /*37870*/  LDL R53, [R1+0x148c] ;  /* 0x00148c0001357983 */ /* 0x001ea80000100800 */
[----:B------:R-:W2:Y:S04]  /*37880*/  LDL R15, [R1+0x1490] ;  /* 0x00149000010f7983 */ /* 0x000ea80000100800 */
[----:B-1----:R-:W2:Y:S04]  /*37890*/  LDL R86, [R1+0x1494] ;  /* 0x0014940001567983 */ /* 0x002ea80000100800 */
[----:B------:R-:W2:Y:S04]  /*378a0*/  LDL R87, [R1+0x1498] ;  /* 0x0014980001577983 */ /* 0x000ea80000100800 */
[----:B------:R-:W2:Y:S04]  /*378b0*/  LDL.LU.64 R60, [R1+0x3308] ;  /* 0x00330800013c7983 */ /* 0x000ea80000300a00 */
[----:B------:R0:W-:Y:S04]  /*378c0*/  @P4 STL [R1+0x14d8], R52 ;  /* 0x0014d83401004387 */ /* 0x0001e80000100800 */
[----:B----4-:R-:W4:Y:S04]  /*378d0*/  @P1 LDG.E.U16 R0, desc[UR6][R80.64] ;  /* 0x0000000650001981 */ /* 0x010f28000c1e1500 */
[----:B0-----:R-:W4:Y:S04]  /*378e0*/  LDL R52, [R1+0x18c4] ;  /* 0x0018c40001347983 */ /* 0x001f280000100800 */
[----:B------:R0:W-:Y:S04]  /*378f0*/  @P4 STL [R1+0x14d4], R77 ;  /* 0x0014d44d01004387 */ /* 0x0001e80000100800 */
[----:B------:R-:W4:Y:S04]  /*37900*/  @P1 LDG.E.U16 R2, desc[UR6][R72.64] ;  /* 0x0000000648021981 */ /* 0x000f28000c1e1500 */
[----:B0-----:R-:W4:Y:S04]  /*37910*/  LDL R77, [R1+0x18c0] ;  /* 0x0018c000014d7983 */ /* 0x001f280000100800 */
[----:B------:R-:W4:Y:S04]  /*37920*/  LDL.LU.64 R74, [R1+0x3300] ;  /* 0x00330000014a7983 */ /* 0x000f280000300a00 */
[----:B------:R0:W-:Y:S04]  /*37930*/  @P4 STL [R1+0x14d0], R76 ;  /* 0x0014d04c01004387 */ /* 0x0001e80000100800 */
[----:B0-----:R-:W4:Y:S04]  /*37940*/  LDL R76, [R1+0x18bc] ;  /* 0x0018bc00014c7983 */ /* 0x001f280000100800 */
[----:B---3--:R-:W3:Y:S04]  /*37950*/  @P1 LDG.E.U16 R14, desc[UR6][R90.64] ;  /* 0x000000065a0e1981 */ /* 0x008ee8000c1e1500 */
[----:B--2---:R-:W2:Y:S01]  /*37960*/  @P1 LDG.E.U16 R3, desc[UR6][R46.64] ;  /* 0x000000062e031981 */ /* 0x004ea2000c1e1500 */
[----:B------:R-:W-:-:S03]  /*37970*/  ISETP.GT.AND P5, PT, R4, 0x5, PT ;  /* 0x000000050400780c */ /* 0x000fc60003fa4270 */
[----:B------:R-:W3:Y:S04]  /*37980*/  LDL.LU.64 R66, [R1+0x32f8] ;  /* 0x0032f80001427983 */ /* 0x000ee80000300a00 */
[----:B------:R0:W-:Y:S01]  /*37990*/  @P4 STL [R1+0x14cc], R28 ;  /* 0x0014cc1c01004387 */ /* 0x0001e20000100800 */
[----:B------:R-:W-:-:S03]  /*379a0*/  ISETP.GT.AND P4, PT, R4, 0x6, PT ;  /* 0x000000060400780c */ /* 0x000fc60003f84270 */
[----:B0-----:R-:W3:Y:S04]  /*379b0*/  LDL.LU R28, [R1+0x32f0] ;  /* 0x0032f000011c7983 */ /* 0x001ee80000300800 */
[----:B------:R-:W3:Y:S04]  /*379c0*/  LDL.LU.64 R48, [R1+0x32e8] ;  /* 0x0032e80001307983 */ /* 0x000ee80000300a00 */
[----:B------:R0:W-:Y:S04]  /*379d0*/  @P2 STL [R1+0x14c8], R29 ;  /* 0x0014c81d01002387 */ /* 0x0001e80000100800 */
[----:B------:R-:W3:Y:S04]  /*379e0*/  @P5 LDG.E.U16 R84, desc[UR6][R36.64] ;  /* 0x0000000624545981 */ /* 0x000ee8000c1e1500 */
[----:B------:R-:W3:Y:S04]  /*379f0*/  @P5 LDG.E.U16 R85, desc[UR6][R58.64] ;  /* 0x000000063a555981 */ /* 0x000ee8000c1e1500 */
[----:B------:R-:W3:Y:S04]  /*37a00*/  @P5 LDG.E.U16 R82, desc[UR6][R68.64] ;  /* 0x0000000644525981 */ /* 0x000ee8000c1e1500 */
[----:B------:R-:W3:Y:S04]  /*37a10*/  @P5 LDG.E.U16 R83, desc[UR6][R70.64] ;  /* 0x0000000646535981 */ /* 0x000ee8000c1e1500 */
[----:B------:R-:W3:Y:S04]  /*37a20*/  @P4 LDG.E.U16 R53, desc[UR6][R92.64] ;  /* 0x000000065c354981 */ /* 0x000ee8000c1e1500 */
[----:B------:R-:W3:Y:S04]  /*37a30*/  @P4 LDG.E.U16 R15, desc[UR6][R22.64] ;  /* 0x00000006160f4981 */ /* 0x000ee8000c1e1500 */
[----:B------:R-:W3:Y:S04]  /*37a40*/  @P4 LDG.E.U16 R86, desc[UR6][R12.64] ;  /* 0x000000060c564981 */ /* 0x000ee8000c1e1500 */
[----:B0-----:R-:W3:Y:S04]  /*37a50*/  LDL.LU R29, [R1+0x32e0] ;  /* 0x0032e000011d7983 */ /* 0x001ee80000300800 */
[----:B------:R-:W3:Y:S04]  /*37a60*/  LDL.LU.64 R20, [R1+0x32d8] ;  /* 0x0032d80001147983 */ /* 0x000ee80000300a00 */
[----:B------:R0:W-:Y:S04]  /*37a70*/  @P2 STL [R1+0x14c4], R5 ;  /* 0x0014c40501002387 */ /* 0x0001e80000100800 */
[----:B------:R-:W3:Y:S04]  /*37a80*/  @P4 LDG.E.U16 R87, desc[UR6][R6.64] ;  /* 0x0000000606574981 */ /* 0x000ee8000c1e1500 */
[----:B0-----:R-:W3:Y:S04]  /*37a90*/  LDL R5, [R1+0x18b8] ;  /* 0x0018b80001057983 */ /* 0x001ee80000100800 */
[----:B------:R-:W3:Y:S04]  /*37aa0*/  LDL.LU.64 R62, [R1+0x32d0] ;  /* 0x0032d000013e7983 */ /* 0x000ee80000300a00 */
[----:B------:R-:W3:Y:S04]  /*37ab0*/  LDL.LU.64 R32, [R1+0x32c8] ;  /* 0x0032c80001207983 */ /* 0x000ee80000300a00 */
[----:B------:R-:W-:Y:S04]  /*37ac0*/  @P2 STL [R1+0x14bc], R88 ;  /* 0x0014bc5801002387 */ /* 0x000fe80000100800 */
[----:B------:R0:W-:Y:S01]  /*37ad0*/  @P2 STL [R1+0x14c0], R89 ;  /* 0x0014c05901002387 */ /* 0x0001e20000100800 */
[----:B------:R-:W-:-:S03]  /*37ae0*/  ISETP.GT.AND P2, PT, R4, 0x7, PT ;  /* 0x000000070400780c */ /* 0x000fc60003f44270 */
[----:B------:R-:W3:Y:S04]  /*37af0*/  LDL.LU.64 R80, [R1+0x32c0] ;  /* 0x0032c00001507983 */ /* 0x000ee80000300a00 */
[----:B------:R-:W3:Y:S04]  /*37b00*/  LDL.LU.64 R72, [R1+0x32b8] ;  /* 0x0032b80001487983 */ /* 0x000ee80000300a00 */
[----:B0-----:R-:W3:Y:S04]  /*37b10*/  LDL.64 R88, [R1+0xdc0] ;  /* 0x000dc00001587983 */ /* 0x001ee80000100a00 */
[----:B----4-:R0:W-:Y:S04]  /*37b20*/  @P1 STL [R1+0x14b8], R0 ;  /* 0x0014b80001001387 */ /* 0x0101e80000100800 */
[----:B------:R-:W4:Y:S04]  /*37b30*/  @P2 LDG.E.U16 R52, desc[UR6][R34.64] ;  /* 0x0000000622342981 */ /* 0x000f28000c1e1500 */
[----:B------:R-:W4:Y:S04]  /*37b40*/  @P2 LDG.E.U16 R77, desc[UR6][R44.64] ;  /* 0x000000062c4d2981 */ /* 0x000f28000c1e1500 */
[----:B0-----:R-:W4:Y:S04]  /*37b50*/  LDL R0, [R1+0x1488] ;  /* 0x0014880001007983 */ /* 0x001f280000100800 */
[----:B------:R0:W-:Y:S04]  /*37b60*/  @P1 STL [R1+0x14b4], R2 ;  /* 0x0014b40201001387 */ /* 0x0001e80000100800 */
[----:B------:R-:W4:Y:S04]  /*37b70*/  @P2 LDG.E.U16 R76, desc[UR6][R40.64] ;  /* 0x00000006284c2981 */ /* 0x000f28000c1e1500 */
[----:B0-----:R-:W4:Y:S04]  /*37b80*/  LDL R2, [R1+0x1484] ;  /* 0x0014840001027983 */ /* 0x001f280000100800 */
[----:B------:R-:W4:Y:S04]  /*37b90*/  LDL.LU.64 R46, [R1+0x32b0] ;  /* 0x0032b000012e7983 */ /* 0x000f280000300a00 */
[----:B--2---:R0:W-:Y:S04]  /*37ba0*/  @P1 STL [R1+0x14b0], R3 ;  /* 0x0014b00301001387 */ /* 0x0041e80000100800 */
[----:B0-----:R-:W2:Y:S04]  /*37bb0*/  LDL R3, [R1+0x1480] ;  /* 0x0014800001037983 */ /* 0x001ea80000100800 */
[----:B------:R-:W2:Y:S04]  /*37bc0*/  LDL.LU.64 R90, [R1+0x32a8] ;  /* 0x0032a800015a7983 */ /* 0x000ea80000300a00 */
[----:B---3--:R0:W-:Y:S04]  /*37bd0*/  @P1 STL [R1+0x14ac], R14 ;  /* 0x0014ac0e01001387 */ /* 0x0081e80000100800 */
[----:B0-----:R-:W3:Y:S04]  /*37be0*/  LDL.LU R14, [R1+0x32a0] ;  /* 0x0032a000010e7983 */ /* 0x001ee80000300800 */
[----:B------:R-:W3:Y:S04]  /*37bf0*/  LDL.LU.64 R70, [R1+0x3298] ;  /* 0x0032980001467983 */ /* 0x000ee80000300a00 */
[----:B------:R-:W3:Y:S04]  /*37c00*/  LDL.LU.64 R68, [R1+0x3290] ;  /* 0x0032900001447983 */ /* 0x000ee80000300a00 */
[----:B------:R-:W3:Y:S04]  /*37c10*/  LDL.LU.64 R58, [R1+0x3288] ;  /* 0x00328800013a7983 */ /* 0x000ee80000300a00 */
[----:B------:R-:W3:Y:S04]  /*37c20*/  LDL.LU.64 R36, [R1+0x3280] ;  /* 0x0032800001247983 */ /* 0x000ee80000300a00 */
[----:B------:R-:W-:Y:S04]  /*37c30*/  @P5 STL [R1+0x149c], R84 ;  /* 0x00149c5401005387 */ /* 0x000fe80000100800 */
[----:B------:R-:W-:Y:S04]  /*37c40*/  @P5 STL [R1+0x14a0], R85 ;  /* 0x0014a05501005387 */ /* 0x000fe80000100800 */
[----:B------:R-:W-:Y:S04]  /*37c50*/  @P5 STL [R1+0x14a4], R82 ;  /* 0x0014a45201005387 */ /* 0x000fe80000100800 */
[----:B------:R-:W-:Y:S04]  /*37c60*/  @P5 STL [R1+0x14a8], R83 ;  /* 0x0014a85301005387 */ /* 0x000fe80000100800 */
[----:B------:R-:W3:Y:S04]  /*37c70*/  LDL.LU.64 R6, [R1+0x3278] ;  /* 0x0032780001067983 */ /* 0x000ee80000300a00 */
[----:B------:R-:W3:Y:S04]  /*37c80*/  LDL.LU.64 R12, [R1+0x3270] ;  /* 0x00327000010c7983 */ /* 0x000ee80000300a00 */
[----:B------:R-:W3:Y:S04]  /*37c90*/  LDL.LU.64 R22, [R1+0x3268] ;  /* 0x0032680001167983 */ /* 0x000ee80000300a00 */
[----:B------:R-:W3:Y:S04]  /*37ca0*/  LDL.LU.64 R92, [R1+0x3260] ;  /* 0x00326000015c7983 */ /* 0x000ee80000300a00 */
[----:B------:R-:W-:Y:S01]  /*37cb0*/  @P4 STL [R1+0x148c], R53 ;  /* 0x00148c3501004387 */ /* 0x000fe20000100800 */
[----:B------:R-:W-:-:S03]  /*37cc0*/  ISETP.GT.AND P1, PT, R4, 0x8, PT ;  /* 0x000000080400780c */ /* 0x000fc60003f24270 */
[----:B------:R0:W-:Y:S04]  /*37cd0*/  @P4 STL [R1+0x1490], R15 ;  /* 0x0014900f01004387 */ /* 0x0001e80000100800 */
[----:B------:R-:W-:Y:S04]  /*37ce0*/  @P4 STL [R1+0x1494], R86 ;  /* 0x0014945601004387 */ /* 0x000fe80000100800 */
[----:B------:R-:W-:Y:S04]  /*37cf0*/  @P4 STL [R1+0x1498], R87 ;  /* 0x0014985701004387 */ /* 0x000fe80000100800 */
[----:B------:R-:W3:Y:S04]  /*37d00*/  LDL.LU.64 R34, [R1+0x3258] ;  /* 0x0032580001227983 */ /* 0x000ee80000300a00 */
[----:B------:R-:W3:Y:S04]  /*37d10*/  LDL R44, [R1+0x1478] ;  /* 0x00147800012c7983 */ /* 0x000ee80000100800 */
[----:B------:R-:W3:Y:S04]  /*37d20*/  @P2 LDG.E.U16 R5, desc[UR6][R38.64] ;  /* 0x0000000626052981 */ /* 0x000ee8000c1e1500 */
[----:B------:R-:W3:Y:S04]  /*37d30*/  LDL R45, [R1+0x1474] ;  /* 0x00147400012d7983 */ /* 0x000ee80000100800 */
[----:B0-----:R-:W3:Y:S04]  /*37d40*/  LDL R15, [R1+0x147c] ;  /* 0x00147c00010f7983 */ /* 0x001ee80000100800 */
[----:B----4-:R0:W-:Y:S04]  /*37d50*/  @P2 STL [R1+0x18c4], R52 ;  /* 0x0018c43401002387 */ /* 0x0101e80000100800 */
[----:B------:R-:W4:Y:S04]  /*37d60*/  LDL R53, [R1+0x146c] ;  /* 0x00146c0001357983 */ /* 0x000f280000100800 */
[----:B------:R-:W4:Y:S04]  /*37d70*/  LDL R40, [R1+0x1468] ;  /* 0x0014680001287983 */ /* 0x000f280000100800 */
[----:B------:R-:W4:Y:S04]  /*37d80*/  LDL R41, [R1+0x1464] ;  /* 0x0014640001297983 */ /* 0x000f280000100800 */
[----:B------:R-:W4:Y:S04]  /*37d90*/  @P1 LDG.E.U16 R0, desc[UR6][R88.64] ;  /* 0x0000000658001981 */ /* 0x000f28000c1e1500 */
[----:B0-----:R-:W4:Y:S04]  /*37da0*/  LDL R52, [R1+0x1470] ;  /* 0x0014700001347983 */ /* 0x001f280000100800 */
[----:B------:R0:W-:Y:S04]  /*37db0*/  @P2 STL [R1+0x18bc], R76 ;  /* 0x0018bc4c01002387 */ /* 0x0001e80000100800 */
[----:B------:R-:W4:Y:S04]  /*37dc0*/  LDL R38, [R1+0x145c] ;  /* 0x00145c0001267983 */ /* 0x000f280000100800 */
[----:B------:R-:W4:Y:S04]  /*37dd0*/  @P1 LDG.E.U16 R2, desc[UR6][R64.64] ;  /* 0x0000000640021981 */ /* 0x000f28000c1e1500 */
[----:B0-----:R-:W4:Y:S04]  /*37de0*/  LDL R76, [R1+0x1460] ;  /* 0x00146000014c7983 */ /* 0x001f280000100800 */
[----:B--2---:R-:W2:Y:S01]  /*37df0*/  @P1 LDG.E.U16 R3, desc[UR6][R42.64] ;  /* 0x000000062a031981 */ /* 0x004ea2000c1e1500 */
[----:B------:R-:W-:-:S02]  /*37e00*/  ISETP.GT.AND P5, PT, R4, 0x9, PT ;  /* 0x000000090400780c */ /* 0x000fc40003fa4270 */
[----:B------:R-:W-:-:S11]  /*37e10*/  ISETP.GT.AND P4, PT, R4, 0xa, PT ;  /* 0x0000000a0400780c */ /* 0x000fd60003f84270 */
[----:B---3--:R-:W3:Y:S04]  /*37e20*/  @P5 LDG.E.U16 R44, desc[UR6][R18.64] ;  /* 0x00000006122c5981 */ /* 0x008ee8000c1e1500 */
[----:B------:R0:W-:Y:S04]  /*37e30*/  @P2 STL [R1+0x18b8], R5 ;  /* 0x0018b80501002387 */ /* 0x0001e80000100800 */
[----:B------:R-:W3:Y:S04]  /*37e40*/  @P5 LDG.E.U16 R45, desc[UR6][R16.64] ;  /* 0x00000006102d5981 */ /* 0x000ee8000c1e1500 */
[----:B------:R-:W3:Y:S04]  /*37e50*/  @P1 LDG.E.U16 R15, desc[UR6][R24.64] ;  /* 0x00000006180f1981 */ /* 0x000ee8000c1e1500 */
[----:B0-----:R-:W3:Y:S04]  /*37e60*/  LDL R5, [R1+0x1458] ;  /* 0x0014580001057983 */ /* 0x001ee80000100800 */
[----:B------:R0:W-:Y:S04]  /*37e70*/  @P2 STL [R1+0x18c0], R77 ;  /* 0x0018c04d01002387 */ /* 0x0001e80000100800 */
[----:B------:R-:W3:Y:S04]  /*37e80*/  LDL.LU.64 R64, [R1+0x3250] ;  /* 0x0032500001407983 */ /* 0x000ee80000300a00 */
[----:B----4-:R-:W4:Y:S04]  /*37e90*/  @P5 LDG.E.U16 R53, desc[UR6][R30.64] ;  /* 0x000000061e355981 */ /* 0x010f28000c1e1500 */
[----:B------:R-:W4:Y:S04]  /*37ea0*/  @P4 LDG.E.U16 R40, desc[UR6][R50.64] ;  /* 0x0000000632284981 */ /* 0x000f28000c1e1500 */
[----:B------:R-:W4:Y:S04]  /*37eb0*/  @P4 LDG.E.U16 R41, desc[UR6][R56.64] ;  /* 0x0000000638294981 */ /* 0x000f28000c1e1500 */
[----:B------:R1:W-:Y:S04]  /*37ec0*/  @P1 STL [R1+0x1488], R0 ;  /* 0x0014880001001387 */ /* 0x0003e80000100800 */
[----:B------:R-:W4:Y:S04]  /*37ed0*/  @P5 LDG.E.U16 R52, desc[UR6][R10.64] ;  /* 0x000000060a345981 */ /* 0x000f28000c1e1500 */
[----:B------:R-:W4:Y:S04]  /*37ee0*/  LDL R42, [R1+0x144c] ;  /* 0x00144c00012a7983 */ /* 0x000f280000100800 */
[----:B0-----:R-:W4:Y:S04]  /*37ef0*/  LDL R77, [R1+0x1450] ;  /* 0x00145000014d7983 */ /* 0x001f280000100800 */
[----:B------:R-:W4:Y:S04]  /*37f00*/  @P4 LDG.E.U16 R38, desc[UR6][R8.64] ;  /* 0x0000000608264981 */ /* 0x000f28000c1e1500 */
[----:B-1----:R-:W4:Y:S04]  /*37f10*/  LDL R0, [R1+0x1454] ;  /* 0x0014540001007983 */ /* 0x002f280000100800 */
[----:B------:R0:W-:Y:S04]  /*37f20*/  @P1 STL [R1+0x1484], R2 ;  /* 0x0014840201001387 */ /* 0x0001e80000100800 */
[----:B------:R-:W4:Y:S04]  /*37f30*/  LDL R43, [R1+0x1444] ;  /* 0x00144400012b7983 */ /* 0x000f280000100800 */
[----:B------:R-:W4:Y:S04]  /*37f40*/  LDL R86, [R1+0x143c] ;  /* 0x00143c0001567983 */ /* 0x000f280000100800 */
[----:B------:R-:W4:Y:S04]  /*37f50*/  @P4 LDG.E.U16 R76, desc[UR6][R78.64] ;  /* 0x000000064e4c4981 */ /* 0x000f28000c1e1500 */
[----:B------:R-:W4:Y:S04]  /*37f60*/  LDL R87, [R1+0x1440] ;  /* 0x0014400001577983 */ /* 0x000f280000100800 */
[----:B------:R-:W4:Y:S04]  /*37f70*/  LDL R89, [R1+0x1438] ;  /* 0x0014380001597983 */ /* 0x000f280000100800 */
[----:B------:R-:W4:Y:S04]  /*37f80*/  LDL R88, [R1+0x1434] ;  /* 0x0014340001587983 */ /* 0x000f280000100800 */
[----:B------:R-:W4:Y:S04]  /*37f90*/  LDL R39, [R1+0x1430] ;  /* 0x0014300001277983 */ /* 0x000f280000100800 */
[----:B0-----:R-:W4:Y:S04]  /*37fa0*/  LDL R2, [R1+0x1448] ;  /* 0x0014480001027983 */ /* 0x001f280000100800 */
[----:B--2---:R0:W-:Y:S04]  /*37fb0*/  @P1 STL [R1+0x1480], R3 ;  /* 0x0014800301001387 */ /* 0x0041e80000100800 */
[----:B0-----:R-:W2:Y:S04]  /*37fc0*/  LDL R3, [R1+0x142c] ;  /* 0x00142c0001037983 */ /* 0x001ea80000100800 */
[----:B------:R-:W2:Y:S01]  /*37fd0*/  LDL.LU R83, [R1+0x1428] ;  /* 0x0014280001537983 */ /* 0x000ea20000300800 */
[----:B------:R-:W-:-:S03]  /*37fe0*/  ISETP.GT.AND P2, PT, R4, 0xb, PT ;  /* 0x0000000b0400780c */ /* 0x000fc60003f44270 */
[----:B------:R-:W2:Y:S04]  /*37ff0*/  LDL.LU R82, [R1+0x1424] ;  /* 0x0014240001527983 */ /* 0x000ea80000300800 */
[----:B------:R-:W2:Y:S04]  /*38000*/  LDL.LU R85, [R1+0x1420] ;  /* 0x0014200001557983 */ /* 0x000ea80000300800 */
[----:B------:R-:W2:Y:S04]  /*38010*/  LDL.LU R84, [R1+0x141c] ;  /* 0x00141c0001547983 */ /* 0x000ea80000300800 */
[----:B------:R-:W2:Y:S04]  /*38020*/  LDL.LU.64 R24, [R1+0x3248] ;  /* 0x0032480001187983 */ /* 0x000ea80000300a00 */
[----:B---3--:R0:W-:Y:S01]  /*38030*/  @P1 STL [R1+0x147c], R15 ;  /* 0x00147c0f01001387 */ /* 0x0081e20000100800 */
[----:B------:R-:W-:-:S03]  /*38040*/  ISETP.GT.AND P1, PT, R4, 0xc, PT ;  /* 0x0000000c0400780c */ /* 0x000fc60003f24270 */
[----:B------:R-:W3:Y:S04]  /*38050*/  @P2 LDG.E.U16 R5, desc[UR6][R54.64] ;  /* 0x0000000636052981 */ /* 0x000ee8000c1e1500 */
[----:B0-----:R-:W3:Y:S04]  /*38060*/  LDL.LU R15, [R1+0x3240] ;  /* 0x00324000010f7983 */ /* 0x001ee80000300800 */
[----:B------:R-:W3:Y:S04]  /*38070*/  LDL.LU.64 R18, [R1+0x3238] ;  /* 0x0032380001127983 */ /* 0x000ee80000300a00 */
[----:B------:R0:W-:Y:S04]  /*38080*/  @P5 STL [R1+0x1478], R44 ;  /* 0x0014782c01005387 */ /* 0x0001e80000100800 */
[----:B----4-:R-:W4:Y:S04]  /*38090*/  @P2 LDG.E.U16 R42, desc[UR6][R74.64] ;  /* 0x000000064a2a2981 */ /* 0x010f28000c1e1500 */
[----:B------:R-:W4:Y:S04]  /*380a0*/  @P2 LDG.E.U16 R77, desc[UR6][R60.64] ;  /* 0x000000063c4d2981 */ /* 0x000f28000c1e1500 */
[----:B------:R-:W4:Y:S04]  /*380b0*/  @P2 LDG.E.U16 R0, desc[UR6][R26.64] ;  /* 0x000000061a002981 */ /* 0x000f28000c1e1500 */
[----:B0-----:R-:W4:Y:S04]  /*380c0*/  LDL.LU R44, [R1+0x3230] ;  /* 0x00323000012c7983 */ /* 0x001f280000300800 */
[----:B------:R-:W4:Y:S04]  /*380d0*/  LDL.LU.64 R16, [R1+0x3228] ;  /* 0x0032280001107983 */ /* 0x000f280000300a00 */
[----:B------:R0:W-:Y:S04]  /*380e0*/  @P5 STL [R1+0x1474], R45 ;  /* 0x0014742d01005387 */ /* 0x0001e80000100800 */
[----:B------:R-:W4:Y:S04]  /*380f0*/  @P1 LDG.E.U16 R43, desc[UR6][R48.64] ;  /* 0x00000006302b1981 */ /* 0x000f28000c1e1500 */
[----:B------:R-:W4:Y:S04]  /*38100*/  @P1 LDG.E.U16 R86, desc[UR6][R20.64] ;  /* 0x0000000614561981 */ /* 0x000f28000c1e1500 */
[----:B------:R-:W4:Y:S04]  /*38110*/  @P1 LDG.E.U16 R87, desc[UR6][R28.64] ;  /* 0x000000061c571981 */ /* 0x000f28000c1e1500 */
[----:B------:R-:W4:Y:S04]  /*38120*/  @P1 LDG.E.U16 R2, desc[UR6][R66.64] ;  /* 0x0000000642021981 */ /* 0x000f28000c1e1500 */
[----:B0-----:R-:W4:Y:S04]  /*38130*/  LDL.LU R45, [R1+0x3220] ;  /* 0x00322000012d7983 */ /* 0x001f280000300800 */
[----:B------:R-:W4:Y:S04]  /*38140*/  LDL.LU.64 R10, [R1+0x3218] ;  /* 0x00321800010a7983 */ /* 0x000f280000300a00 */
[----:B------:R0:W-:Y:S04]  /*38150*/  @P5 STL [R1+0x1470], R52 ;  /* 0x0014703401005387 */ /* 0x0001e80000100800 */
[----:B0-----:R-:W4:Y:S04]  /*38160*/  LDL.LU R52, [R1+0x3210] ;  /* 0x0032100001347983 */ /* 0x001f280000300800 */
[----:B------:R-:W4:Y:S04]  /*38170*/  LDL.LU.64 R30, [R1+0x3208] ;  /* 0x00320800011e7983 */ /* 0x000f280000300a00 */
[----:B------:R0:W-:Y:S01]  /*38180*/  @P5 STL [R1+0x146c], R53 ;  /* 0x00146c3501005387 */ /* 0x0001e20000100800 */
[----:B------:R-:W-:-:S03]  /*38190*/  ISETP.GT.AND P5, PT, R4, 0xd, PT ;  /* 0x0000000d0400780c */ /* 0x000fc60003fa4270 */
[----:B0-----:R-:W4:Y:S04]  /*381a0*/  LDL.LU R53, [R1+0x3200] ;  /* 0x0032000001357983 */ /* 0x001f280000300800 */
[----:B------:R-:W4:Y:S04]  /*381b0*/  LDL.LU.64 R50, [R1+0x31f8] ;  /* 0x0031f80001327983 */ /* 0x000f280000300a00 */
[----:B------:R0:W-:Y:S04]  /*381c0*/  @P4 STL [R1+0x1468], R40 ;  /* 0x0014682801004387 */ /* 0x0001e80000100800 */
        /* <DEDUP_REMOVED lines=8> */
[----:B------:R0:W-:Y:S04]  /*38250*/  @P4 STL [R1+0x1460], R76 ;  /* 0x0014604c01004387 */ /* 0x0001e80000100800 */
[----:B0-----:R-:W4:Y:S04]  /*38260*/  LDL.LU R76, [R1+0x31d0] ;  /* 0x0031d000014c7983 */ /* 0x001f280000300800 */
[----:B------:R-:W4:Y:S04]  /*38270*/  LDL.LU.64 R8, [R1+0x31c8] ;  /* 0x0031c80001087983 */ /* 0x000f280000300a00 */
[----:B------:R0:W-:Y:S01]  /*38280*/  @P4 STL [R1+0x145c], R38 ;  /* 0x00145c2601004387 */ /* 0x0001e20000100800 */
[----:B------:R-:W-:-:S03]  /*38290*/  ISETP.GT.AND P4, PT, R4, 0xe, PT ;  /* 0x0000000e0400780c */ /* 0x000fc60003f84270 */
[----:B------:R-:W4:Y:S04]  /*382a0*/  LDL.LU.64 R54, [R1+0x31c0] ;  /* 0x0031c00001367983 */ /* 0x000f280000300a00 */
[----:B0-----:R-:W4:Y:S04]  /*382b0*/  LDL R38, [R1+0x18b4] ;  /* 0x0018b40001267983 */ /* 0x001f280000100800 */
[----:B--2---:R-:W2:Y:S04]  /*382c0*/  @P5 LDG.E.U16 R3, desc[UR6][R72.64] ;  /* 0x0000000648035981 */ /* 0x004ea8000c1e1500 */
[----:B------:R-:W2:Y:S04]  /*382d0*/  @P4 LDG.E.U16 R83, desc[UR6][R46.64] ;  /* 0x000000062e534981 */ /* 0x000ea8000c1e1500 */
[----:B------:R-:W2:Y:S04]  /*382e0*/  @P4 LDG.E.U16 R82, desc[UR6][R90.64] ;  /* 0x000000065a524981 */ /* 0x000ea8000c1e1500 */
[----:B------:R-:W2:Y:S04]  /*382f0*/  @P4 LDG.E.U16 R85, desc[UR6][R70.64] ;  /* 0x0000000646554981 */ /* 0x000ea8000c1e1500 */
[----:B------:R-:W2:Y:S04]  /*38300*/  @P4 LDG.E.U16 R84, desc[UR6][R68.64] ;  /* 0x0000000644544981 */ /* 0x000ea8000c1e1500 */
[----:B---3--:R0:W-:Y:S04]  /*38310*/  @P2 STL [R1+0x1458], R5 ;  /* 0x0014580501002387 */ /* 0x0081e80000100800 */
[----:B0-----:R-:W3:Y:S04]  /*38320*/  LDL R5, [R1+0x18b0] ;  /* 0x0018b00001057983 */ /* 0x001ee80000100800 */
[----:B------:R-:W3:Y:S04]  /*38330*/  LDL.LU.64 R26, [R1+0x31b8] ;  /* 0x0031b800011a7983 */ /* 0x000ee80000300a00 */
[----:B----4-:R0:W-:Y:S04]  /*38340*/  @P2 STL [R1+0x1454], R0 ;  /* 0x0014540001002387 */ /* 0x0101e80000100800 */
[----:B0-----:R-:W4:Y:S04]  /*38350*/  LDL R0, [R1+0x18ac] ;  /* 0x0018ac0001007983 */ /* 0x001f280000100800 */
[----:B------:R-:W4:Y:S04]  /*38360*/  LDL.LU.64 R60, [R1+0x31b0] ;  /* 0x0031b000013c7983 */ /* 0x000f280000300a00 */
[----:B------:R0:W-:Y:S04]  /*38370*/  @P2 STL [R1+0x1450], R77 ;  /* 0x0014504d01002387 */ /* 0x0001e80000100800 */
[----:B0-----:R-:W4:Y:S04]  /*38380*/  LDL.LU R77, [R1+0x31a8] ;  /* 0x0031a800014d7983 */ /* 0x001f280000300800 */
[----:B------:R-:W4:Y:S04]  /*38390*/  LDL.LU.64 R74, [R1+0x31a0] ;  /* 0x0031a000014a7983 */ /* 0x000f280000300a00 */
[----:B------:R0:W-:Y:S04]  /*383a0*/  @P2 STL [R1+0x144c], R42 ;  /* 0x00144c2a01002387 */ /* 0x0001e80000100800 */
[----:B0-----:R-:W4:Y:S04]  /*383b0*/  LDL.LU R42, [R1+0x3198] ;  /* 0x00319800012a7983 */ /* 0x001f280000300800 */
[----:B------:R-:W4:Y:S04]  /*383c0*/  LDL.LU.64 R66, [R1+0x3190] ;  /* 0x0031900001427983 */ /* 0x000f280000300a00 */
[----:B------:R0:W-:Y:S04]  /*383d0*/  @P1 STL [R1+0x1448], R2 ;  /* 0x0014480201001387 */ /* 0x0001e80000100800 */
[----:B0-----:R-:W4:Y:S04]  /*383e0*/  LDL R2, [R1+0x18a8] ;  /* 0x0018a80001027983 */ /* 0x001f280000100800 */
[----:B------:R-:W4:Y:S04]  /*383f0*/  LDL.LU.64 R48, [R1+0x3188] ;  /* 0x0031880001307983 */ /* 0x000f280000300a00 */
[----:B------:R0:W-:Y:S04]  /*38400*/  @P1 STL [R1+0x1444], R43 ;  /* 0x0014442b01001387 */ /* 0x0001e80000100800 */
[----:B0-----:R-:W4:Y:S04]  /*38410*/  LDL.LU R43, [R1+0x3180] ;  /* 0x00318000012b7983 */ /* 0x001f280000300800 */
[----:B------:R-:W4:Y:S04]  /*38420*/  LDL.LU.64 R28, [R1+0x3178] ;  /* 0x00317800011c7983 */ /* 0x000f280000300a00 */
[----:B------:R-:W4:Y:S04]  /*38430*/  LDL.LU.64 R20, [R1+0x3170] ;  /* 0x0031700001147983 */ /* 0x000f280000300a00 */
[----:B------:R-:W-:Y:S04]  /*38440*/  @P1 STL [R1+0x143c], R86 ;  /* 0x00143c5601001387 */ /* 0x000fe80000100800 */
[----:B------:R-:W-:Y:S04]  /*38450*/  @P1 STL [R1+0x1440], R87 ;  /* 0x0014405701001387 */ /* 0x000fe80000100800 */
[----:B------:R-:W4:Y:S04]  /*38460*/  LDL.LU.64 R62, [R1+0x3168] ;  /* 0x00316800013e7983 */ /* 0x000f280000300a00 */
[----:B------:R-:W4:Y:S04]  /*38470*/  LDL.LU.64 R32, [R1+0x3160] ;  /* 0x0031600001207983 */ /* 0x000f280000300a00 */
[----:B------:R-:W4:Y:S04]  /*38480*/  LDL.LU.64 R80, [R1+0x3158] ;  /* 0x0031580001507983 */ /* 0x000f280000300a00 */
[----:B------:R-:W4:Y:S04]  /*38490*/  LDL.LU.64 R72, [R1+0x3150] ;  /* 0x0031500001487983 */ /* 0x000f280000300a00 */
[----:B--2---:R0:W-:Y:S04]  /*384a0*/  @P5 STL [R1+0x142c], R3 ;  /* 0x00142c0301005387 */ /* 0x0041e80000100800 */
[----:B0-----:R-:W2:Y:S04]  /*384b0*/  LDL R3, [R1+0x1418] ;  /* 0x0014180001037983 */ /* 0x001ea80000100800 */
[----:B------:R-:W-:Y:S04]  /*384c0*/  @P5 STL [R1+0x1430], R39 ;  /* 0x0014302701005387 */ /* 0x000fe80000100800 */
[----:B------:R-:W-:Y:S04]  /*384d0*/  @P5 STL [R1+0x1434], R88 ;  /* 0x0014345801005387 */ /* 0x000fe80000100800 */
[----:B------:R0:W-:Y:S04]  /*384e0*/  @P5 STL [R1+0x1438], R89 ;  /* 0x0014385901005387 */ /* 0x0001e80000100800 */
[----:B------:R-:W2:Y:S04]  /*384f0*/  LDL.LU R46, [R1+0x3148] ;  /* 0x00314800012e7983 */ /* 0x000ea80000300800 */
[----:B------:R-:W-:Y:S04]  /*38500*/  STL [R1+0x2114], R83 ;  /* 0x0021145301007387 */ /* 0x000fe80000100800 */
[----:B------:R-:W2:Y:S04]  /*38510*/  LDL R90, [R1+0x1414] ;  /* 0x00141400015a7983 */ /* 0x000ea80000100800 */
[----:B------:R-:W2:Y:S04]  /*38520*/  LDL R91, [R1+0x1410] ;  /* 0x00141000015b7983 */ /* 0x000ea80000100800 */
[----:B0-----:R-:W2:Y:S01]  /*38530*/  LDL.64 R88, [R1+0xcb0] ;  /* 0x000cb00001587983 */ /* 0x001ea20000100a00 */
[----:B------:R-:W-:-:S03]  /*38540*/  ISETP.GT.AND P2, PT, R4, 0xf, PT ;  /* 0x0000000f0400780c */ /* 0x000fc60003f44270 */
[----:B------:R-:W-:Y:S04]  /*38550*/  STL [R1+0x2118], R82 ;  /* 0x0021185201007387 */ /* 0x000fe80000100800 */
[----:B------:R-:W2:Y:S04]  /*38560*/  LDL.LU.64 R70, [R1+0x3140] ;  /* 0x0031400001467983 */ /* 0x000ea80000300a00 */
[----:B------:R-:W-:Y:S04]  /*38570*/  STL [R1+0x211c], R85 ;  /* 0x00211c5501007387 */ /* 0x000fe80000100800 */
[----:B------:R-:W-:Y:S04]  /*38580*/  STL [R1+0x2120], R84 ;  /* 0x0021205401007387 */ /* 0x000fe80000100800 */
[----:B------:R-:W2:Y:S01]  /*38590*/  LDL R47, [R1+0x140c] ;  /* 0x00140c00012f7983 */ /* 0x000ea20000100800 */
[----:B------:R-:W-:-:S03]  /*385a0*/  ISETP.GT.AND P1, PT, R4, 0x10, PT ;  /* 0x000000100400780c */ /* 0x000fc60003f24270 */
[----:B------:R-:W2:Y:S04]  /*385b0*/  LDL R68, [R1+0x13f0] ;  /* 0x0013f00001447983 */ /* 0x000ea80000100800 */
[----:B------:R-:W2:Y:S04]  /*385c0*/  LDL R69, [R1+0x13ec] ;  /* 0x0013ec0001457983 */ /* 0x000ea80000100800 */
[----:B------:R-:W2:Y:S04]  /*385d0*/  @P2 LDG.E.U16 R38, desc[UR6][R58.64] ;  /* 0x000000063a262981 */ /* 0x000ea8000c1e1500 */
[----:B---3--:R-:W3:Y:S04]  /*385e0*/  @P2 LDG.E.U16 R5, desc[UR6][R36.64] ;  /* 0x0000000624052981 */ /* 0x008ee8000c1e1500 */
[----:B------:R-:W3:Y:S04]  /*385f0*/  LDL R58, [R1+0x1400] ;  /* 0x00140000013a7983 */ /* 0x000ee80000100800 */
[----:B------:R-:W3:Y:S04]  /*38600*/  LDL R59, [R1+0x13fc] ;  /* 0x0013fc00013b7983 */ /* 0x000ee80000100800 */
[----:B------:R-:W3:Y:S04]  /*38610*/  LDL R36, [R1+0x13f8] ;  /* 0x0013f80001247983 */ /* 0x000ee80000100800 */
[----:B------:R-:W3:Y:S04]  /*38620*/  LDL R37, [R1+0x13f4] ;  /* 0x0013f40001257983 */ /* 0x000ee80000100800 */
[----:B----4-:R-:W4:Y:S04]  /*38630*/  @P2 LDG.E.U16 R0, desc[UR6][R6.64] ;  /* 0x0000000606002981 */ /* 0x010f28000c1e1500 */
[----:B------:R-:W4:Y:S04]  /*38640*/  LDL R6, [R1+0x1408] ;  /* 0x0014080001067983 */ /* 0x000f280000100800 */
[----:B------:R-:W4:Y:S04]  /*38650*/  LDL R7, [R1+0x1404] ;  /* 0x0014040001077983 */ /* 0x000f280000100800 */
[----:B------:R-:W4:Y:S04]  /*38660*/  @P2 LDG.E.U16 R2, desc[UR6][R12.64] ;  /* 0x000000060c022981 */ /* 0x000f28000c1e1500 */
[----:B--2---:R-:W2:Y:S04]  /*38670*/  @P1 LDG.E.U16 R3, desc[UR6][R22.64] ;  /* 0x0000000616031981 */ /* 0x004ea8000c1e1500 */
[----:B------:R-:W2:Y:S04]  /*38680*/  @P1 LDG.E.U16 R90, desc[UR6][R92.64] ;  /* 0x000000065c5a1981 */ /* 0x000ea8000c1e1500 */
[----:B------:R-:W2:Y:S01]  /*38690*/  @P1 LDG.E.U16 R91, desc[UR6][R88.64] ;  /* 0x00000006585b1981 */ /* 0x000ea2000c1e1500 */
[----:B------:R-:W-:-:S02]  /*386a0*/  ISETP.GT.AND P5, PT, R4, 0x11, PT ;  /* 0x000000110400780c */ /* 0x000fc40003fa4270 */
[C---:B------:R-:W-:Y:S01]  /*386b0*/  ISETP.GT.AND P4, PT, R4.reuse, 0x12, PT ;  /* 0x000000120400780c */ /* 0x040fe20003f84270 */
[----:B------:R-:W2:Y:S04]  /*386c0*/  @P1 LDG.E.U16 R47, desc[UR6][R34.64] ;  /* 0x00000006222f1981 */ /* 0x000ea8000c1e1500 */
[----:B------:R0:W-:Y:S04]  /*386d0*/  @P2 STL [R1+0x18b4], R38 ;  /* 0x0018b42601002387 */ /* 0x0001e80000100800 */
[----:B------:R-:W2:Y:S04]  /*386e0*/  LDL R39, [R1+0x13e4] ;  /* 0x0013e40001277983 */ /* 0x000ea80000100800 */
[----:B------:R-:W2:Y:S04]  /*386f0*/  LDL R12, [R1+0x13e0] ;  /* 0x0013e000010c7983 */ /* 0x000ea80000100800 */
[----:B------:R-:W2:Y:S04]  /*38700*/  LDL R13, [R1+0x13dc] ;  /* 0x0013dc00010d7983 */ /* 0x000ea80000100800 */
[----:B------:R-:W2:Y:S04]  /*38710*/  @P4 LDG.E.U16 R68, desc[UR6][R10.64] ;  /* 0x000000060a444981 */ /* 0x000ea8000c1e1500 */
[----:B------:R-:W2:Y:S04]  /*38720*/  @P4 LDG.E.U16 R69, desc[UR6][R30.64] ;  /* 0x000000061e454981 */ /* 0x000ea8000c1e1500 */
[----:B0-----:R-:W2:Y:S04]  /*38730*/  LDL R38, [R1+0x13e8] ;  /* 0x0013e80001267983 */ /* 0x001ea80000100800 */
[----:B---3--:R-:W3:Y:S04]  /*38740*/  @P5 LDG.E.U16 R58, desc[UR6][R14.64] ;  /* 0x000000060e3a5981 */ /* 0x008ee8000c1e1500 */
[----:B------:R-:W3:Y:S04]  /*38750*/  @P5 LDG.E.U16 R59, desc[UR6][R18.64] ;  /* 0x00000006123b5981 */ /* 0x000ee8000c1e1500 */
[----:B------:R-:W3:Y:S04]  /*38760*/  @P4 LDG.E.U16 R36, desc[UR6][R16.64] ;  /* 0x0000000610244981 */ /* 0x000ee8000c1e1500 */
[----:B------:R-:W3:Y:S04]  /*38770*/  @P4 LDG.E.U16 R37, desc[UR6][R44.64] ;  /* 0x000000062c254981 */ /* 0x000ee8000c1e1500 */
[----:B----4-:R-:W4:Y:S04]  /*38780*/  @P5 LDG.E.U16 R6, desc[UR6][R64.64] ;  /* 0x0000000640065981 */ /* 0x010f28000c1e1500 */
[----:B------:R-:W3:Y:S04]  /*38790*/  @P5 LDG.E.U16 R7, desc[UR6][R24.64] ;  /* 0x0000000618075981 */ /* 0x000ee8000c1e1500 */
[----:B------:R-:W-:Y:S04]  /*387a0*/  @P2 STL [R1+0x18a8], R2 ;  /* 0x0018a80201002387 */ /* 0x000fe80000100800 */
[----:B------:R-:W-:Y:S04]  /*387b0*/  @P2 STL [R1+0x18ac], R0 ;  /* 0x0018ac0001002387 */ /* 0x000fe80000100800 */
[----:B------:R0:W-:Y:S04]  /*387c0*/  @P2 STL [R1+0x18b0], R5 ;  /* 0x0018b00501002387 */ /* 0x0001e80000100800 */
[----:B------:R-:W3:Y:S04]  /*387d0*/  LDL R22, [R1+0x13d8] ;  /* 0x0013d80001167983 */ /* 0x000ee80000100800 */
[----:B------:R-:W3:Y:S04]  /*387e0*/  LDL R23, [R1+0x13d4] ;  /* 0x0013d40001177983 */ /* 0x000ee80000100800 */
[----:B0-----:R-:W3:Y:S04]  /*387f0*/  LDL R5, [R1+0x13d0] ;  /* 0x0013d00001057983 */ /* 0x001ee80000100800 */
[----:B--2---:R0:W-:Y:S04]  /*38800*/  @P1 STL [R1+0x1418], R3 ;  /* 0x0014180301001387 */ /* 0x0041e80000100800 */
[----:B0-----:R-:W2:Y:S04]  /*38810*/  LDL R3, [R1+0x13cc] ;  /* 0x0013cc0001037983 */ /* 0x001ea80000100800 */
[----:B------:R-:W2:Y:S04]  /*38820*/  LDL.LU.64 R92, [R1+0x3138] ;  /* 0x00313800015c7983 */ /* 0x000ea80000300a00 */
[----:B------:R-:W2:Y:S04]  /*38830*/  LDL R0, [R1+0x13c8] ;  /* 0x0013c80001007983 */ /* 0x000ea80000100800 */
[----:B------:R-:W2:Y:S04]  /*38840*/  LDL R2, [R1+0x13c4] ;  /* 0x0013c40001027983 */ /* 0x000ea80000100800 */
[----:B------:R0:W-:Y:S04]  /*38850*/  @P1 STL [R1+0x1414], R90 ;  /* 0x0014145a01001387 */ /* 0x0001e80000100800 */
[----:B0-----:R-:W2:Y:S04]  /*38860*/  LDL R90, [R1+0x13c0] ;  /* 0x0013c000015a7983 */ /* 0x001ea80000100800 */
[----:B------:R0:W-:Y:S04]  /*38870*/  @P1 STL [R1+0x1410], R91 ;  /* 0x0014105b01001387 */ /* 0x0001e80000100800 */
[----:B0-----:R-:W2:Y:S04]  /*38880*/  LDL R91, [R1+0x13bc] ;  /* 0x0013bc00015b7983 */ /* 0x001ea80000100800 */
[----:B------:R-:W2:Y:S01]  /*38890*/  LDL.LU R87, [R1+0x13b8] ;  /* 0x0013b80001577983 */ /* 0x000ea20000300800 */
[----:B------:R-:W-:-:S03]  /*388a0*/  ISETP.GT.AND P2, PT, R4, 0x13, PT ;  /* 0x000000130400780c */ /* 0x000fc60003f44270 */
[----:B------:R-:W2:Y:S04]  /*388b0*/  LDL.LU R86, [R1+0x13b4] ;  /* 0x0013b40001567983 */ /* 0x000ea80000300800 */
[----:B------:R-:W2:Y:S04]  /*388c0*/  LDL.LU R89, [R1+0x13b0] ;  /* 0x0013b00001597983 */ /* 0x000ea80000300800 */
[----:B------:R-:W2:Y:S04]  /*388d0*/  LDL.LU R88, [R1+0x13ac] ;  /* 0x0013ac0001587983 */ /* 0x000ea80000300800 */
[----:B------:R-:W2:Y:S04]  /*388e0*/  LDL.LU.64 R34, [R1+0x3130] ;  /* 0x0031300001227983 */ /* 0x000ea80000300a00 */
[----:B------:R0:W-:Y:S01]  /*388f0*/  @P1 STL [R1+0x140c], R47 ;  /* 0x00140c2f01001387 */ /* 0x0001e20000100800 */
[----:B------:R-:W-:-:S03]  /*38900*/  ISETP.GT.AND P1, PT, R4, 0x14, PT ;  /* 0x000000140400780c */ /* 0x000fc60003f24270 */
[----:B------:R-:W2:Y:S04]  /*38910*/  @P2 LDG.E.U16 R38, desc[UR6][R52.64] ;  /* 0x0000000634262981 */ /* 0x000ea8000c1e1500 */
[----:B0-----:R-:W2:Y:S04]  /*38920*/  LDL.LU R47, [R1+0x3128] ;  /* 0x00312800012f7983 */ /* 0x001ea80000300800 */
[----:B------:R-:W2:Y:S04]  /*38930*/  LDL.LU.64 R64, [R1+0x3120] ;  /* 0x0031200001407983 */ /* 0x000ea80000300a00 */
[----:B------:R-:W2:Y:S04]  /*38940*/  @P2 LDG.E.U16 R39, desc[UR6][R50.64] ;  /* 0x0000000632272981 */ /* 0x000ea8000c1e1500 */
[----:B------:R-:W2:Y:S04]  /*38950*/  @P2 LDG.E.U16 R12, desc[UR6][R56.64] ;  /* 0x00000006380c2981 */ /* 0x000ea8000c1e1500 */
[----:B------:R-:W2:Y:S04]  /*38960*/  @P2 LDG.E.U16 R13, desc[UR6][R40.64] ;  /* 0x00000006280d2981 */ /* 0x000ea8000c1e1500 */
[----:B----4-:R0:W-:Y:S04]  /*38970*/  @P5 STL [R1+0x1408], R6 ;  /* 0x0014080601005387 */ /* 0x0101e80000100800 */
[----:B0-----:R-:W4:Y:S04]  /*38980*/  LDL.LU R6, [R1+0x3118] ;  /* 0x0031180001067983 */ /* 0x001f280000300800 */
[----:B------:R-:W4:Y:S04]  /*38990*/  LDL.LU.64 R24, [R1+0x3110] ;  /* 0x0031100001187983 */ /* 0x000f280000300a00 */
[----:B---3--:R0:W-:Y:S04]  /*389a0*/  @P5 STL [R1+0x1404], R7 ;  /* 0x0014040701005387 */ /* 0x0081e80000100800 */
[----:B0-----:R-:W3:Y:S04]  /*389b0*/  LDL.LU R7, [R1+0x3108] ;  /* 0x0031080001077983 */ /* 0x001ee80000300800 */
[----:B------:R-:W3:Y:S04]  /*389c0*/  LDL.LU.64 R14, [R1+0x3100] ;  /* 0x00310000010e7983 */ /* 0x000ee80000300a00 */
[----:B------:R0:W-:Y:S04]  /*389d0*/  @P5 STL [R1+0x1400], R58 ;  /* 0x0014003a01005387 */ /* 0x0001e80000100800 */
[----:B------:R-:W3:Y:S04]  /*389e0*/  @P1 LDG.E.U16 R22, desc[UR6][R78.64] ;  /* 0x000000064e161981 */ /* 0x000ee8000c1e1500 */
[----:B0-----:R-:W4:Y:S04]  /*389f0*/  LDL.LU R58, [R1+0x30f8] ;  /* 0x0030f800013a7983 */ /* 0x001f280000300800 */
[----:B------:R-:W4:Y:S04]  /*38a00*/  LDL.LU.64 R18, [R1+0x30f0] ;  /* 0x0030f00001127983 */ /* 0x000f280000300a00 */
[----:B------:R0:W-:Y:S01]  /*38a10*/  @P5 STL [R1+0x13fc], R59 ;  /* 0x0013fc3b01005387 */ /* 0x0001e20000100800 */
[----:B------:R-:W-:-:S03]  /*38a20*/  ISETP.GT.AND P5, PT, R4, 0x15, PT ;  /* 0x000000150400780c */ /* 0x000fc60003fa4270 */
        /* <DEDUP_REMOVED lines=17> */
[----:B--2---:R-:W2:Y:S04]  /*38b40*/  @P1 LDG.E.U16 R3, desc[UR6][R26.64] ;  /* 0x000000061a031981 */ /* 0x004ea8000c1e1500 */
[----:B------:R-:W2:Y:S04]  /*38b50*/  @P5 LDG.E.U16 R2, desc[UR6][R76.64] ;  /* 0x000000064c025981 */ /* 0x000ea8000c1e1500 */
[----:B------:R-:W2:Y:S04]  /*38b60*/  @P5 LDG.E.U16 R0, desc[UR6][R60.64] ;  /* 0x000000063c005981 */ /* 0x000ea8000c1e1500 */
[----:B------:R-:W2:Y:S04]  /*38b70*/  @P5 LDG.E.U16 R90, desc[UR6][R74.64] ;  /* 0x000000064a5a5981 */ /* 0x000ea8000c1e1500 */
[----:B------:R-:W2:Y:S04]  /*38b80*/  @P5 LDG.E.U16 R91, desc[UR6][R66.64] ;  /* 0x00000006425b5981 */ /* 0x000ea8000c1e1500 */
[----:B------:R-:W2:Y:S04]  /*38b90*/  @P4 LDG.E.U16 R87, desc[UR6][R48.64] ;  /* 0x0000000630574981 */ /* 0x000ea8000c1e1500 */
[----:B------:R-:W2:Y:S04]  /*38ba0*/  @P4 LDG.E.U16 R86, desc[UR6][R42.64] ;  /* 0x000000062a564981 */ /* 0x000ea8000c1e1500 */
[----:B------:R-:W2:Y:S04]  /*38bb0*/  @P4 LDG.E.U16 R89, desc[UR6][R28.64] ;  /* 0x000000061c594981 */ /* 0x000ea8000c1e1500 */
[----:B------:R-:W2:Y:S04]  /*38bc0*/  @P4 LDG.E.U16 R88, desc[UR6][R20.64] ;  /* 0x0000000614584981 */ /* 0x000ea8000c1e1500 */
[----:B------:R0:W-:Y:S04]  /*38bd0*/  @P2 STL [R1+0x13e8], R38 ;  /* 0x0013e82601002387 */ /* 0x0001e80000100800 */
[----:B0-----:R-:W2:Y:S04]  /*38be0*/  LDL.LU R38, [R1+0x3098] ;  /* 0x0030980001267983 */ /* 0x001ea80000300800 */
[----:B------:R-:W2:Y:S04]  /*38bf0*/  LDL.LU.64 R50, [R1+0x3090] ;  /* 0x0030900001327983 */ /* 0x000ea80000300a00 */
        /* <DEDUP_REMOVED lines=9> */
[----:B---3--:R0:W-:Y:S04]  /*38c90*/  @P1 STL [R1+0x13d8], R22 ;  /* 0x0013d81601001387 */ /* 0x0081e80000100800 */
[----:B0-----:R-:W3:Y:S04]  /*38ca0*/  LDL.LU R22, [R1+0x3058] ;  /* 0x0030580001167983 */ /* 0x001ee80000300800 */
[----:B------:R-:W3:Y:S04]  /*38cb0*/  LDL.LU.64 R8, [R1+0x3050] ;  /* 0x0030500001087983 */ /* 0x000ee80000300a00 */
[----:B----4-:R0:W-:Y:S04]  /*38cc0*/  @P1 STL [R1+0x13d4], R23 ;  /* 0x0013d41701001387 */ /* 0x0101e80000100800 */
[----:B0-----:R-:W4:Y:S04]  /*38cd0*/  LDL.LU R23, [R1+0x3048] ;  /* 0x0030480001177983 */ /* 0x001f280000300800 */
[----:B------:R-:W3:Y:S04]  /*38ce0*/  LDL.LU.64 R54, [R1+0x3040] ;  /* 0x0030400001367983 */ /* 0x000ee80000300a00 */
[----:B------:R-:W3:Y:S04]  /*38cf0*/  LDL.LU.64 R26, [R1+0x3038] ;  /* 0x00303800011a7983 */ /* 0x000ee80000300a00 */
[----:B--2---:R0:W-:Y:S04]  /*38d00*/  @P1 STL [R1+0x13cc], R3 ;  /* 0x0013cc0301001387 */ /* 0x0041e80000100800 */
[----:B0-----:R-:W2:Y:S04]  /*38d10*/  LDL R3, [R1+0x18a4] ;  /* 0x0018a40001037983 */ /* 0x001ea80000100800 */
[----:B------:R-:W-:Y:S04]  /*38d20*/  @P1 STL [R1+0x13d0], R5 ;  /* 0x0013d00501001387 */ /* 0x000fe80000100800 */
[----:B------:R-:W3:Y:S04]  /*38d30*/  LDL.LU.64 R60, [R1+0x3030] ;  /* 0x00303000013c7983 */ /* 0x000ee80000300a00 */
[----:B------:R0:W-:Y:S04]  /*38d40*/  @P5 STL [R1+0x13c4], R2 ;  /* 0x0013c40201005387 */ /* 0x0001e80000100800 */
[----:B0-----:R-:W3:Y:S04]  /*38d50*/  LDL R2, [R1+0x18a0] ;  /* 0x0018a00001027983 */ /* 0x001ee80000100800 */
[----:B------:R0:W-:Y:S04]  /*38d60*/  @P5 STL [R1+0x13bc], R91 ;  /* 0x0013bc5b01005387 */ /* 0x0001e80000100800 */
[----:B------:R1:W-:Y:S04]  /*38d70*/  @P5 STL [R1+0x13c0], R90 ;  /* 0x0013c05a01005387 */ /* 0x0003e80000100800 */
[----:B------:R-:W-:Y:S04]  /*38d80*/  @P5 STL [R1+0x13c8], R0 ;  /* 0x0013c80001005387 */ /* 0x000fe80000100800 */
[----:B------:R-:W4:Y:S04]  /*38d90*/  LDL R66, [R1+0x189c] ;  /* 0x00189c0001427983 */ /* 0x000f280000100800 */
[----:B------:R-:W4:Y:S04]  /*38da0*/  LDL R67, [R1+0x1898] ;  /* 0x0018980001437983 */ /* 0x000f280000100800 */
[----:B------:R-:W-:Y:S04]  /*38db0*/  STL [R1+0x2124], R87 ;  /* 0x0021245701007387 */ /* 0x000fe80000100800 */
[----:B------:R-:W4:Y:S04]  /*38dc0*/  LDL R75, [R1+0x13a8] ;  /* 0x0013a800014b7983 */ /* 0x000f280000100800 */
[----:B0-----:R-:W4:Y:S04]  /*38dd0*/  LDL R91, [R1+0x13a4] ;  /* 0x0013a400015b7983 */ /* 0x001f280000100800 */
[----:B------:R-:W-:Y:S04]  /*38de0*/  STL [R1+0x2128], R86 ;  /* 0x0021285601007387 */ /* 0x000fe80000100800 */
[----:B------:R-:W-:Y:S01]  /*38df0*/  STL [R1+0x212c], R89 ;  /* 0x00212c5901007387 */ /* 0x000fe20000100800 */
[----:B------:R-:W-:-:S03]  /*38e00*/  ISETP.GT.AND P2, PT, R4, 0x17, PT ;  /* 0x000000170400780c */ /* 0x000fc60003f44270 */
[----:B------:R-:W4:Y:S04]  /*38e10*/  LDL R28, [R1+0x13a0] ;  /* 0x0013a000011c7983 */ /* 0x000f280000100800 */
[----:B------:R-:W4:Y:S04]  /*38e20*/  LDL R29, [R1+0x139c] ;  /* 0x00139c00011d7983 */ /* 0x000f280000100800 */
[----:B------:R-:W4:Y:S04]  /*38e30*/  LDL R76, [R1+0x1398] ;  /* 0x00139800014c7983 */ /* 0x000f280000100800 */
[----:B------:R-:W4:Y:S04]  /*38e40*/  LDL R77, [R1+0x1394] ;  /* 0x00139400014d7983 */ /* 0x000f280000100800 */
[----:B------:R-:W4:Y:S04]  /*38e50*/  LDL R20, [R1+0x1390] ;  /* 0x0013900001147983 */ /* 0x000f280000100800 */
[----:B------:R-:W4:Y:S01]  /*38e60*/  LDL R21, [R1+0x138c] ;  /* 0x00138c0001157983 */ /* 0x000f220000100800 */
[----:B------:R-:W-:-:S02]  /*38e70*/  ISETP.GT.AND P1, PT, R4, 0x18, PT ;  /* 0x000000180400780c */ /* 0x000fc40003f24270 */
[C---:B------:R-:W-:Y:S01]  /*38e80*/  ISETP.GT.AND P5, PT, R4.reuse, 0x19, PT ;  /* 0x000000190400780c */ /* 0x040fe20003fa4270 */
[----:B------:R-:W4:Y:S04]  /*38e90*/  LDL R48, [R1+0x1388] ;  /* 0x0013880001307983 */ /* 0x000f280000100800 */
[----:B------:R-:W4:Y:S04]  /*38ea0*/  LDL R49, [R1+0x1384] ;  /* 0x0013840001317983 */ /* 0x000f280000100800 */
[----:B------:R-:W4:Y:S04]  /*38eb0*/  LDL R42, [R1+0x1380] ;  /* 0x00138000012a7983 */ /* 0x000f280000100800 */
[----:B------:R-:W4:Y:S04]  /*38ec0*/  LDL R43, [R1+0x137c] ;  /* 0x00137c00012b7983 */ /* 0x000f280000100800 */
[----:B--2---:R-:W2:Y:S04]  /*38ed0*/  @P2 LDG.E.U16 R3, desc[UR6][R62.64] ;  /* 0x000000063e032981 */ /* 0x004ea8000c1e1500 */
[----:B---3--:R-:W3:Y:S04]  /*38ee0*/  @P2 LDG.E.U16 R2, desc[UR6][R32.64] ;  /* 0x0000000620022981 */ /* 0x008ee8000c1e1500 */
[----:B----4-:R-:W4:Y:S04]  /*38ef0*/  @P2 LDG.E.U16 R66, desc[UR6][R80.64] ;  /* 0x0000000650422981 */ /* 0x010f28000c1e1500 */
[----:B------:R-:W4:Y:S04]  /*38f00*/  @P2 LDG.E.U16 R67, desc[UR6][R72.64] ;  /* 0x0000000648432981 */ /* 0x000f28000c1e1500 */
[----:B------:R-:W4:Y:S04]  /*38f10*/  @P1 LDG.E.U16 R75, desc[UR6][R70.64] ;  /* 0x00000006464b1981 */ /* 0x000f28000c1e1500 */
[----:B------:R-:W4:Y:S04]  /*38f20*/  @P1 LDG.E.U16 R91, desc[UR6][R92.64] ;  /* 0x000000065c5b1981 */ /* 0x000f28000c1e1500 */
[----:B------:R-:W4:Y:S04]  /*38f30*/  @P1 LDG.E.U16 R28, desc[UR6][R34.64] ;  /* 0x00000006221c1981 */ /* 0x000f28000c1e1500 */
[----:B------:R-:W4:Y:S04]  /*38f40*/  @P1 LDG.E.U16 R29, desc[UR6][R46.64] ;  /* 0x000000062e1d1981 */ /* 0x000f28000c1e1500 */
[----:B------:R-:W-:Y:S04]  /*38f50*/  STL [R1+0x2130], R88 ;  /* 0x0021305801007387 */ /* 0x000fe80000100800 */
[----:B------:R-:W4:Y:S04]  /*38f60*/  LDL R62, [R1+0x1378] ;  /* 0x00137800013e7983 */ /* 0x000f280000100800 */
[----:B------:R-:W4:Y:S04]  /*38f70*/  @P5 LDG.E.U16 R76, desc[UR6][R64.64] ;  /* 0x00000006404c5981 */ /* 0x000f28000c1e1500 */
[----:B------:R-:W4:Y:S04]  /*38f80*/  LDL R63, [R1+0x1374] ;  /* 0x00137400013f7983 */ /* 0x000f280000100800 */
[----:B------:R-:W4:Y:S04]  /*38f90*/  @P5 LDG.E.U16 R77, desc[UR6][R24.64] ;  /* 0x00000006184d5981 */ /* 0x000f28000c1e1500 */
[----:B-1----:R-:W4:Y:S04]  /*38fa0*/  LDL R90, [R1+0x1370] ;  /* 0x00137000015a7983 */ /* 0x002f280000100800 */
[----:B------:R-:W4:Y:S04]  /*38fb0*/  @P5 LDG.E.U16 R20, desc[UR6][R6.64] ;  /* 0x0000000606145981 */ /* 0x000f28000c1e1500 */
[----:B------:R-:W4:Y:S04]  /*38fc0*/  @P5 LDG.E.U16 R21, desc[UR6][R14.64] ;  /* 0x000000060e155981 */ /* 0x000f28000c1e1500 */
[----:B--2---:R0:W-:Y:S04]  /*38fd0*/  @P2 STL [R1+0x18a4], R3 ;  /* 0x0018a40301002387 */ /* 0x0041e80000100800 */
[----:B0-----:R-:W2:Y:S04]  /*38fe0*/  LDL R3, [R1+0x136c] ;  /* 0x00136c0001037983 */ /* 0x001ea80000100800 */
[----:B------:R-:W2:Y:S04]  /*38ff0*/  LDL.LU.64 R32, [R1+0x3028] ;  /* 0x0030280001207983 */ /* 0x000ea80000300a00 */
[----:B------:R-:W2:Y:S04]  /*39000*/  LDL R74, [R1+0x1368] ;  /* 0x00136800014a7983 */ /* 0x000ea80000100800 */
[----:B------:R-:W2:Y:S04]  /*39010*/  LDL R5, [R1+0x1364] ;  /* 0x0013640001057983 */ /* 0x000ea80000100800 */
[----:B------:R-:W2:Y:S04]  /*39020*/  LDL R0, [R1+0x1360] ;  /* 0x0013600001007983 */ /* 0x000ea80000100800 */
[----:B---3--:R0:W-:Y:S04]  /*39030*/  @P2 STL [R1+0x18a0], R2 ;  /* 0x0018a00201002387 */ /* 0x0081e80000100800 */
[----:B0-----:R-:W3:Y:S04]  /*39040*/  LDL R2, [R1+0x135c] ;  /* 0x00135c0001027983 */ /* 0x001ee80000100800 */
[----:B------:R-:W3:Y:S04]  /*39050*/  LDL.LU.64 R80, [R1+0x3020] ;  /* 0x0030200001507983 */ /* 0x000ee80000300a00 */
[----:B----4-:R0:W-:Y:S04]  /*39060*/  @P2 STL [R1+0x189c], R66 ;  /* 0x00189c4201002387 */ /* 0x0101e80000100800 */
[----:B0-----:R-:W4:Y:S04]  /*39070*/  LDL.LU R66, [R1+0x3018] ;  /* 0x0030180001427983 */ /* 0x001f280000300800 */
[----:B------:R-:W4:Y:S04]  /*39080*/  LDL.LU.64 R72, [R1+0x3010] ;  /* 0x0030100001487983 */ /* 0x000f280000300a00 */
[----:B------:R0:W-:Y:S04]  /*39090*/  @P2 STL [R1+0x1898], R67 ;  /* 0x0018984301002387 */ /* 0x0001e80000100800 */
[----:B0-----:R-:W4:Y:S04]  /*390a0*/  LDL.LU R67, [R1+0x3008] ;  /* 0x0030080001437983 */ /* 0x001f280000300800 */
[----:B------:R-:W4:Y:S04]  /*390b0*/  LDL.LU.64 R70, [R1+0x3000] ;  /* 0x0030000001467983 */ /* 0x000f280000300a00 */
[----:B------:R-:W4:Y:S04]  /*390c0*/  LDL R92, [R1+0x1358] ;  /* 0x00135800015c7983 */ /* 0x000f280000100800 */
[----:B------:R0:W-:Y:S04]  /*390d0*/  @P1 STL [R1+0x13a4], R91 ;  /* 0x0013a45b01001387 */ /* 0x0001e80000100800 */
[----:B0-----:R-:W4:Y:S04]  /*390e0*/  LDL R91, [R1+0x1354] ;  /* 0x00135400015b7983 */ /* 0x001f280000100800 */
[----:B------:R0:W-:Y:S04]  /*390f0*/  @P1 STL [R1+0x13a8], R75 ;  /* 0x0013a84b01001387 */ /* 0x0001e80000100800 */
[----:B------:R-:W4:Y:S04]  /*39100*/  LDL R93, [R1+0x134c] ;  /* 0x00134c00015d7983 */ /* 0x000f280000100800 */
[----:B0-----:R-:W4:Y:S01]  /*39110*/  LDL R75, [R1+0x1350] ;  /* 0x00135000014b7983 */ /* 0x001f220000100800 */
[----:B------:R-:W-:-:S02]  /*39120*/  ISETP.GT.AND P4, PT, R4, 0x1a, PT ;  /* 0x0000001a0400780c */ /* 0x000fc40003f84270 */
[C---:B------:R-:W-:Y:S01]  /*39130*/  ISETP.GT.AND P2, PT, R4.reuse, 0x1b, PT ;  /* 0x0000001b0400780c */ /* 0x040fe20003f44270 */
[----:B------:R-:W4:Y:S04]  /*39140*/  LDL.LU.64 R34, [R1+0x2ff8] ;  /* 0x002ff80001227983 */ /* 0x000f280000300a00 */
[----:B------:R0:W-:Y:S06]  /*39150*/  @P1 STL [R1+0x13a0], R28 ;  /* 0x0013a01c01001387 */ /* 0x0001ec0000100800 */
[----:B------:R-:W4:Y:S04]  /*39160*/  @P4 LDG.E.U16 R48, desc[UR6][R18.64] ;  /* 0x0000000612304981 */ /* 0x000f28000c1e1500 */
[----:B------:R-:W4:Y:S04]  /*39170*/  @P4 LDG.E.U16 R49, desc[UR6][R58.64] ;  /* 0x000000063a314981 */ /* 0x000f28000c1e1500 */
[----:B------:R-:W4:Y:S04]  /*39180*/  @P4 LDG.E.U16 R42, desc[UR6][R16.64] ;  /* 0x00000006102a4981 */ /* 0x000f28000c1e1500 */
[----:B0-----:R-:W4:Y:S04]  /*39190*/  LDL.LU R28, [R1+0x2ff0] ;  /* 0x002ff000011c7983 */ /* 0x001f280000300800 */
[----:B------:R-:W4:Y:S04]  /*391a0*/  LDL.LU.64 R46, [R1+0x2fe8] ;  /* 0x002fe800012e7983 */ /* 0x000f280000300a00 */
[----:B------:R-:W4:Y:S04]  /*391b0*/  @P4 LDG.E.U16 R43, desc[UR6][R44.64] ;  /* 0x000000062c2b4981 */ /* 0x000f28000c1e1500 */
[----:B------:R0:W-:Y:S04]  /*391c0*/  @P1 STL [R1+0x139c], R29 ;  /* 0x00139c1d01001387 */ /* 0x0001e80000100800 */
[----:B------:R-:W4:Y:S01]  /*391d0*/  @P2 LDG.E.U16 R62, desc[UR6][R36.64] ;  /* 0x00000006243e2981 */ /* 0x000f22000c1e1500 */
        /* <DEDUP_REMOVED lines=22> */
[----:B---3--:R-:W3:Y:S04]  /*39340*/  @P1 LDG.E.U16 R2, desc[UR6][R56.64] ;  /* 0x0000000638021981 */ /* 0x008ee8000c1e1500 */
[----:B----4-:R-:W4:Y:S04]  /*39350*/  @P5 LDG.E.U16 R92, desc[UR6][R40.64] ;  /* 0x00000006285c5981 */ /* 0x010f28000c1e1500 */
[----:B------:R-:W4:Y:S04]  /*39360*/  @P5 LDG.E.U16 R91, desc[UR6][R12.64] ;  /* 0x000000060c5b5981 */ /* 0x000f28000c1e1500 */
[----:B------:R-:W4:Y:S04]  /*39370*/  @P5 LDG.E.U16 R93, desc[UR6][R8.64] ;  /* 0x00000006085d5981 */ /* 0x000f28000c1e1500 */
[----:B------:R-:W4:Y:S04]  /*39380*/  @P5 LDG.E.U16 R75, desc[UR6][R78.64] ;  /* 0x000000064e4b5981 */ /* 0x000f28000c1e1500 */
        /* <DEDUP_REMOVED lines=21> */
[----:B--2---:R0:W-:Y:S04]  /*394e0*/  @P2 STL [R1+0x136c], R3 ;  /* 0x00136c0301002387 */ /* 0x0041e80000100800 */
[----:B0-----:R-:W2:Y:S04]  /*394f0*/  LDL.LU R3, [R1+0x2f20] ;  /* 0x002f200001037983 */ /* 0x001ea80000300800 */
[----:B------:R-:W2:Y:S04]  /*39500*/  LDL.LU.64 R52, [R1+0x2f18] ;  /* 0x002f180001347983 */ /* 0x000ea80000300a00 */
[----:B------:R-:W2:Y:S04]  /*39510*/  LDL.LU.64 R50, [R1+0x2f10] ;  /* 0x002f100001327983 */ /* 0x000ea80000300a00 */
[----:B------:R-:W2:Y:S04]  /*39520*/  LDL.LU.64 R38, [R1+0x2f08] ;  /* 0x002f080001267983 */ /* 0x000ea80000300a00 */
[----:B------:R-:W2:Y:S04]  /*39530*/  LDL.LU.64 R56, [R1+0x2f00] ;  /* 0x002f000001387983 */ /* 0x000ea80000300a00 */
[----:B------:R0:W-:Y:S04]  /*39540*/  @P1 STL [R1+0x1364], R5 ;  /* 0x0013640501001387 */ /* 0x0001e80000100800 */
[----:B0-----:R-:W2:Y:S04]  /*39550*/  LDL R5, [R1+0x1894] ;  /* 0x0018940001057983 */ /* 0x001ea80000100800 */
[----:B------:R0:W-:Y:S04]  /*39560*/  @P1 STL [R1+0x1368], R74 ;  /* 0x0013684a01001387 */ /* 0x0001e80000100800 */
[----:B0-----:R-:W2:Y:S04]  /*39570*/  LDL R74, [R1+0x1890] ;  /* 0x00189000014a7983 */ /* 0x001ea80000100800 */
[----:B------:R0:W-:Y:S04]  /*39580*/  @P1 STL [R1+0x1360], R0 ;  /* 0x0013600001001387 */ /* 0x0001e80000100800 */
[----:B0-----:R-:W2:Y:S04]  /*39590*/  LDL R0, [R1+0x188c] ;  /* 0x00188c0001007983 */ /* 0x001ea80000100800 */
        /* <DEDUP_REMOVED lines=8> */
[----:B------:R-:W4:Y:S04]  /*39620*/  LDL R9, [R1+0x133c] ;  /* 0x00133c0001097983 */ /* 0x000f280000100800 */
[----:B------:R-:W4:Y:S04]  /*39630*/  LDL R79, [R1+0x1338] ;  /* 0x00133800014f7983 */ /* 0x000f280000100800 */
[----:B------:R0:W-:Y:S04]  /*39640*/  @P5 STL [R1+0x1350], R75 ;  /* 0x0013504b01005387 */ /* 0x0001e80000100800 */
[----:B0-----:R-:W4:Y:S04]  /*39650*/  LDL R75, [R1+0x1334] ;  /* 0x00133400014b7983 */ /* 0x001f280000100800 */
[----:B------:R0:W-:Y:S04]  /*39660*/  @P5 STL [R1+0x134c], R93 ;  /* 0x00134c5d01005387 */ /* 0x0001e80000100800 */
[----:B0-----:R-:W4:Y:S01]  /*39670*/  LDL R93, [R1+0x1330] ;  /* 0x00133000015d7983 */ /* 0x001f220000100800 */
[----:B------:R-:W-:-:S02]  /*39680*/  ISETP.GT.AND P4, PT, R4, 0x1e, PT ;  /* 0x0000001e0400780c */ /* 0x000fc40003f84270 */
[C---:B------:R-:W-:Y:S02]  /*39690*/  ISETP.GT.AND P2, PT, R4.reuse, 0x1f, PT ;  /* 0x0000001f0400780c */ /* 0x040fe40003f44270 */
[----:B------:R-:W-:-:S09]  /*396a0*/  ISETP.GT.AND P1, PT, R4, 0x20, PT ;  /* 0x000000200400780c */ /* 0x000fd20003f24270 */
[----:B------:R-:W4:Y:S04]  /*396b0*/  @P4 LDG.E.U16 R90, desc[UR6][R60.64] ;  /* 0x000000063c5a4981 */ /* 0x000f28000c1e1500 */
[----:B--2---:R-:W2:Y:S04]  /*396c0*/  @P4 LDG.E.U16 R3, desc[UR6][R26.64] ;  /* 0x000000061a034981 */ /* 0x004ea8000c1e1500 */
[----:B------:R-:W2:Y:S04]  /*396d0*/  @P2 LDG.E.U16 R5, desc[UR6][R32.64] ;  /* 0x0000000620052981 */ /* 0x000ea8000c1e1500 */
[----:B------:R-:W2:Y:S04]  /*396e0*/  @P2 LDG.E.U16 R74, desc[UR6][R80.64] ;  /* 0x00000006504a2981 */ /* 0x000ea8000c1e1500 */
[----:B------:R-:W2:Y:S04]  /*396f0*/  @P2 LDG.E.U16 R0, desc[UR6][R72.64] ;  /* 0x0000000648002981 */ /* 0x000ea8000c1e1500 */
[----:B---3--:R-:W3:Y:S04]  /*39700*/  @P2 LDG.E.U16 R2, desc[UR6][R66.64] ;  /* 0x0000000642022981 */ /* 0x008ee8000c1e1500 */
[----:B----4-:R-:W4:Y:S04]  /*39710*/  @P4 LDG.E.U16 R92, desc[UR6][R54.64] ;  /* 0x00000006365c4981 */ /* 0x010f28000c1e1500 */
[----:B------:R-:W2:Y:S04]  /*39720*/  @P4 LDG.E.U16 R91, desc[UR6][R22.64] ;  /* 0x00000006165b4981 */ /* 0x000ea8000c1e1500 */
[----:B------:R-:W3:Y:S04]  /*39730*/  @P1 LDG.E.U16 R9, desc[UR6][R70.64] ;  /* 0x0000000646091981 */ /* 0x000ee8000c1e1500 */
[----:B------:R-:W3:Y:S04]  /*39740*/  @P1 LDG.E.U16 R79, desc[UR6][R34.64] ;  /* 0x00000006224f1981 */ /* 0x000ee8000c1e1500 */
[----:B------:R-:W3:Y:S04]  /*39750*/  LDL.LU R22, [R1+0x2ee0] ;  /* 0x002ee00001167983 */ /* 0x000ee80000300800 */
[----:B------:R-:W3:Y:S04]  /*39760*/  @P1 LDG.E.U16 R75, desc[UR6][R46.64] ;  /* 0x000000062e4b1981 */ /* 0x000ee8000c1e1500 */
[----:B------:R-:W3:Y:S04]  /*39770*/  @P1 LDG.E.U16 R93, desc[UR6][R28.64] ;  /* 0x000000061c5d1981 */ /* 0x000ee8000c1e1500 */
[----:B--2---:R-:W-:Y:S04]  /*39780*/  STL [R1+0x2134], R91 ;  /* 0x0021345b01007387 */ /* 0x004fe80000100800 */
[----:B----4-:R-:W-:Y:S04]  /*39790*/  STL [R1+0x2138], R92 ;  /* 0x0021385c01007387 */ /* 0x010fe80000100800 */
[----:B------:R-:W2:Y:S04]  /*397a0*/  LDL R23, [R1+0x132c] ;  /* 0x00132c0001177983 */ /* 0x000ea80000100800 */
[----:B------:R-:W4:Y:S04]  /*397b0*/  LDL R8, [R1+0x1328] ;  /* 0x0013280001087983 */ /* 0x000f280000100800 */
[----:B------:R-:W4:Y:S04]  /*397c0*/  LDL R26, [R1+0x1324] ;  /* 0x00132400011a7983 */ /* 0x000f280000100800 */
[----:B------:R-:W4:Y:S04]  /*397d0*/  LDL R54, [R1+0x1320] ;  /* 0x0013200001367983 */ /* 0x000f280000100800 */
[----:B------:R-:W-:Y:S04]  /*397e0*/  STL [R1+0x213c], R3 ;  /* 0x00213c0301007387 */ /* 0x000fe80000100800 */
[----:B------:R-:W4:Y:S04]  /*397f0*/  LDL R60, [R1+0x131c] ;  /* 0x00131c00013c7983 */ /* 0x000f280000100800 */
[----:B------:R-:W4:Y:S04]  /*39800*/  LDL R61, [R1+0x1318] ;  /* 0x00131800013d7983 */ /* 0x000f280000100800 */
[----:B------:R-:W4:Y:S04]  /*39810*/  LDL R27, [R1+0x1314] ;  /* 0x00131400011b7983 */ /* 0x000f280000100800 */
[----:B------:R-:W4:Y:S04]  /*39820*/  LDL R78, [R1+0x1310] ;  /* 0x00131000014e7983 */ /* 0x000f280000100800 */
[----:B------:R-:W-:Y:S04]  /*39830*/  STL [R1+0x2140], R90 ;  /* 0x0021405a01007387 */ /* 0x000fe80000100800 */
[----:B------:R-:W4:Y:S04]  /*39840*/  LDL.LU.64 R32, [R1+0x2ed8] ;  /* 0x002ed80001207983 */ /* 0x000f280000300a00 */
[----:B------:R0:W-:Y:S04]  /*39850*/  @P2 STL [R1+0x1894], R5 ;  /* 0x0018940501002387 */ /* 0x0001e80000100800 */
[----:B0-----:R-:W4:Y:S04]  /*39860*/  LDL R5, [R1+0x130c] ;  /* 0x00130c0001057983 */ /* 0x001f280000100800 */
[----:B------:R-:W4:Y:S04]  /*39870*/  LDL.LU.64 R80, [R1+0x2ed0] ;  /* 0x002ed00001507983 */ /* 0x000f280000300a00 */
[----:B------:R-:W4:Y:S04]  /*39880*/  LDL.LU.64 R72, [R1+0x2ec8] ;  /* 0x002ec80001487983 */ /* 0x000f280000300a00 */
[----:B------:R-:W4:Y:S04]  /*39890*/  LDL.LU.64 R66, [R1+0x2ec0] ;  /* 0x002ec00001427983 */ /* 0x000f280000300a00 */
[----:B------:R-:W4:Y:S04]  /*398a0*/  LDL R55, [R1+0x1308] ;  /* 0x0013080001377983 */ /* 0x000f280000100800 */
[----:B------:R0:W-:Y:S04]  /*398b0*/  @P2 STL [R1+0x1890], R74 ;  /* 0x0018904a01002387 */ /* 0x0001e80000100800 */
[----:B0-----:R-:W4:Y:S04]  /*398c0*/  LDL R74, [R1+0x1304] ;  /* 0x00130400014a7983 */ /* 0x001f280000100800 */
[----:B------:R0:W-:Y:S04]  /*398d0*/  @P2 STL [R1+0x188c], R0 ;  /* 0x00188c0001002387 */ /* 0x0001e80000100800 */
[----:B0-----:R-:W4:Y:S04]  /*398e0*/  LDL R0, [R1+0x1300] ;  /* 0x0013000001007983 */ /* 0x001f280000100800 */
[----:B---3--:R0:W-:Y:S04]  /*398f0*/  @P2 STL [R1+0x1888], R2 ;  /* 0x0018880201002387 */ /* 0x0081e80000100800 */
[----:B0-----:R-:W3:Y:S04]  /*39900*/  LDL R2, [R1+0x12fc] ;  /* 0x0012fc0001027983 */ /* 0x001ee80000100800 */
[----:B------:R-:W3:Y:S04]  /*39910*/  LDL.LU.64 R70, [R1+0x2eb8] ;  /* 0x002eb80001467983 */ /* 0x000ee80000300a00 */
[----:B------:R-:W3:Y:S04]  /*39920*/  LDL.LU.64 R34, [R1+0x2eb0] ;  /* 0x002eb00001227983 */ /* 0x000ee80000300a00 */
[----:B------:R-:W3:Y:S04]  /*39930*/  LDL.LU.64 R46, [R1+0x2ea8] ;  /* 0x002ea800012e7983 */ /* 0x000ee80000300a00 */
[----:B------:R-:W3:Y:S04]  /*39940*/  LDL.LU.64 R28, [R1+0x2ea0] ;  /* 0x002ea000011c7983 */ /* 0x000ee80000300a00 */
[----:B------:R0:W-:Y:S04]  /*39950*/  @P1 STL [R1+0x1330], R93 ;  /* 0x0013305d01001387 */ /* 0x0001e80000100800 */
[----:B0-----:R-:W3:Y:S01]  /*39960*/  LDL R93, [R1+0x12f8] ;  /* 0x0012f800015d7983 */ /* 0x001ee20000100800 */
[----:B------:R-:W-:-:S02]  /*39970*/  ISETP.GT.AND P5, PT, R4, 0x21, PT ;  /* 0x000000210400780c */ /* 0x000fc40003fa4270 */
[C---:B------:R-:W-:Y:S02]  /*39980*/  ISETP.GT.AND P4, PT, R4.reuse, 0x22, PT ;  /* 0x000000220400780c */ /* 0x040fe40003f84270 */
[C---:B------:R-:W-:Y:S01]  /*39990*/  ISETP.GT.AND P2, PT, R4.reuse, 0x23, PT ;  /* 0x000000230400780c */ /* 0x040fe20003f44270 */
[----:B------:R0:W-:Y:S04]  /*399a0*/  @P1 STL [R1+0x133c], R9 ;  /* 0x00133c0901001387 */ /* 0x0001e80000100800 */
[----:B0-----:R-:W3:Y:S04]  /*399b0*/  LDL R9, [R1+0x12f4] ;  /* 0x0012f40001097983 */ /* 0x001ee80000100800 */
[----:B------:R0:W-:Y:S04]  /*399c0*/  @P1 STL [R1+0x1338], R79 ;  /* 0x0013384f01001387 */ /* 0x0001e80000100800 */
[----:B0-----:R-:W3:Y:S04]  /*399d0*/  LDL R79, [R1+0x12f0] ;  /* 0x0012f000014f7983 */ /* 0x001ee80000100800 */
[----:B------:R0:W-:Y:S01]  /*399e0*/  @P1 STL [R1+0x1334], R75 ;  /* 0x0013344b01001387 */ /* 0x0001e20000100800 */
[----:B------:R-:W-:-:S03]  /*399f0*/  ISETP.GT.AND P1, PT, R4, 0x24, PT ;  /* 0x000000240400780c */ /* 0x000fc60003f24270 */
[----:B0-----:R-:W3:Y:S04]  /*39a00*/  LDL R75, [R1+0x12ec] ;  /* 0x0012ec00014b7983 */ /* 0x001ee80000100800 */
[----:B--2---:R-:W2:Y:S04]  /*39a10*/  @P5 LDG.E.U16 R23, desc[UR6][R64.64] ;  /* 0x0000000640175981 */ /* 0x004ea8000c1e1500 */
[----:B----4-:R-:W4:Y:S04]  /*39a20*/  @P5 LDG.E.U16 R8, desc[UR6][R24.64] ;  /* 0x0000000618085981 */ /* 0x010f28000c1e1500 */
[----:B------:R-:W4:Y:S04]  /*39a30*/  @P5 LDG.E.U16 R26, desc[UR6][R76.64] ;  /* 0x000000064c1a5981 */ /* 0x000f28000c1e1500 */
[----:B------:R-:W4:Y:S04]  /*39a40*/  @P5 LDG.E.U16 R54, desc[UR6][R6.64] ;  /* 0x0000000606365981 */ /* 0x000f28000c1e1500 */
[----:B------:R-:W4:Y:S04]  /*39a50*/  @P4 LDG.E.U16 R60, desc[UR6][R14.64] ;  /* 0x000000060e3c4981 */ /* 0x000f28000c1e1500 */
[----:B------:R-:W4:Y:S04]  /*39a60*/  @P4 LDG.E.U16 R61, desc[UR6][R20.64] ;  /* 0x00000006143d4981 */ /* 0x000f28000c1e1500 */
[----:B------:R-:W4:Y:S04]  /*39a70*/  @P4 LDG.E.U16 R78, desc[UR6][R58.64] ;  /* 0x000000063a4e4981 */ /* 0x000f28000c1e1500 */
[----:B------:R-:W4:Y:S04]  /*39a80*/  @P4 LDG.E.U16 R27, desc[UR6][R18.64] ;  /* 0x00000006121b4981 */ /* 0x000f28000c1e1500 */
[----:B------:R-:W4:Y:S04]  /*39a90*/  LDL.LU.64 R64, [R1+0x2e98] ;  /* 0x002e980001407983 */ /* 0x000f280000300a00 */
[----:B------:R-:W4:Y:S04]  /*39aa0*/  @P2 LDG.E.U16 R5, desc[UR6][R48.64] ;  /* 0x0000000630052981 */ /* 0x000f28000c1e1500 */
[----:B------:R-:W4:Y:S04]  /*39ab0*/  @P2 LDG.E.U16 R55, desc[UR6][R16.64] ;  /* 0x0000000610372981 */ /* 0x000f28000c1e1500 */
[----:B------:R-:W4:Y:S04]  /*39ac0*/  @P2 LDG.E.U16 R74, desc[UR6][R44.64] ;  /* 0x000000062c4a2981 */ /* 0x000f28000c1e1500 */
[----:B------:R-:W4:Y:S04]  /*39ad0*/  @P2 LDG.E.U16 R0, desc[UR6][R42.64] ;  /* 0x000000062a002981 */ /* 0x000f28000c1e1500 */
[----:B---3--:R-:W3:Y:S04]  /*39ae0*/  @P1 LDG.E.U16 R2, desc[UR6][R36.64] ;  /* 0x0000000624021981 */ /* 0x008ee8000c1e1500 */
[----:B------:R-:W3:Y:S04]  /*39af0*/  @P1 LDG.E.U16 R93, desc[UR6][R10.64] ;  /* 0x000000060a5d1981 */ /* 0x000ee8000c1e1500 */
[----:B------:R-:W3:Y:S04]  /*39b00*/  @P1 LDG.E.U16 R9, desc[UR6][R62.64] ;  /* 0x000000063e091981 */ /* 0x000ee8000c1e1500 */
[----:B------:R-:W3:Y:S04]  /*39b10*/  @P1 LDG.E.U16 R79, desc[UR6][R30.64] ;  /* 0x000000061e4f1981 */ /* 0x000ee8000c1e1500 */
[----:B--2---:R0:W-:Y:S04]  /*39b20*/  @P5 STL [R1+0x132c], R23 ;  /* 0x00132c1701005387 */ /* 0x0041e80000100800 */
[----:B0-----:R-:W2:Y:S04]  /*39b30*/  LDL.LU R23, [R1+0x2e90] ;  /* 0x002e900001177983 */ /* 0x001ea80000300800 */
[----:B------:R-:W2:Y:S04]  /*39b40*/  LDL.LU.64 R24, [R1+0x2e88] ;  /* 0x002e880001187983 */ /* 0x000ea80000300a00 */
[----:B------:R-:W2:Y:S04]  /*39b50*/  LDL.LU.64 R76, [R1+0x2e80] ;  /* 0x002e8000014c7983 */ /* 0x000ea80000300a00 */
[----:B------:R-:W2:Y:S04]  /*39b60*/  LDL.LU.64 R6, [R1+0x2e78] ;  /* 0x002e780001067983 */ /* 0x000ea80000300a00 */
[----:B----4-:R0:W-:Y:S04]  /*39b70*/  @P5 STL [R1+0x1328], R8 ;  /* 0x0013280801005387 */ /* 0x0101e80000100800 */
[----:B0-----:R-:W4:Y:S04]  /*39b80*/  LDL R8, [R1+0x12e8] ;  /* 0x0012e80001087983 */ /* 0x001f280000100800 */
[----:B------:R0:W-:Y:S04]  /*39b90*/  @P5 STL [R1+0x1324], R26 ;  /* 0x0013241a01005387 */ /* 0x0001e80000100800 */
[----:B0-----:R-:W2:Y:S04]  /*39ba0*/  LDL R26, [R1+0x12e4] ;  /* 0x0012e400011a7983 */ /* 0x001ea80000100800 */
[----:B------:R0:W-:Y:S04]  /*39bb0*/  @P5 STL [R1+0x1320], R54 ;  /* 0x0013203601005387 */ /* 0x0001e80000100800 */
[----:B0-----:R-:W2:Y:S04]  /*39bc0*/  LDL R54, [R1+0x12e0] ;  /* 0x0012e00001367983 */ /* 0x001ea80000100800 */
[----:B------:R-:W2:Y:S04]  /*39bd0*/  LDL.LU.64 R14, [R1+0x2e70] ;  /* 0x002e7000010e7983 */ /* 0x000ea80000300a00 */
[----:B------:R0:W-:Y:S04]  /*39be0*/  @P4 STL [R1+0x131c], R60 ;  /* 0x00131c3c01004387 */ /* 0x0001e80000100800 */
[----:B0-----:R-:W2:Y:S04]  /*39bf0*/  LDL.LU R60, [R1+0x2e68] ;  /* 0x002e6800013c7983 */ /* 0x001ea80000300800 */
[----:B------:R-:W2:Y:S04]  /*39c00*/  LDL.LU.64 R20, [R1+0x2e60] ;  /* 0x002e600001147983 */ /* 0x000ea80000300a00 */
[----:B------:R0:W-:Y:S04]  /*39c10*/  @P4 STL [R1+0x1318], R61 ;  /* 0x0013183d01004387 */ /* 0x0001e80000100800 */
[----:B0-----:R-:W2:Y:S04]  /*39c20*/  LDL.LU R61, [R1+0x2e58] ;  /* 0x002e5800013d7983 */ /* 0x001ea80000300800 */
[----:B------:R-:W2:Y:S04]  /*39c30*/  LDL.LU.64 R18, [R1+0x2e50] ;  /* 0x002e500001127983 */ /* 0x000ea80000300a00 */
[----:B------:R-:W2:Y:S04]  /*39c40*/  LDL.LU.64 R58, [R1+0x2e48] ;  /* 0x002e4800013a7983 */ /* 0x000ea80000300a00 */
[----:B------:R0:W-:Y:S04]  /*39c50*/  @P4 STL [R1+0x1310], R78 ;  /* 0x0013104e01004387 */ /* 0x0001e80000100800 */
[----:B------:R1:W-:Y:S04]  /*39c60*/  @P4 STL [R1+0x1314], R27 ;  /* 0x0013141b01004387 */ /* 0x0003e80000100800 */
[----:B------:R-:W2:Y:S04]  /*39c70*/  LDL.LU.64 R48, [R1+0x2e40] ;  /* 0x002e400001307983 */ /* 0x000ea80000300a00 */
[----:B0-----:R-:W2:Y:S04]  /*39c80*/  LDL R78, [R1+0x1880] ;  /* 0x00188000014e7983 */ /* 0x001ea80000100800 */
[----:B-1----:R-:W2:Y:S04]  /*39c90*/  LDL R27, [R1+0x1884] ;  /* 0x00188400011b7983 */ /* 0x002ea80000100800 */
[----:B------:R0:W-:Y:S04]  /*39ca0*/  @P2 STL [R1+0x130c], R5 ;  /* 0x00130c0501002387 */ /* 0x0001e80000100800 */
[----:B0-----:R-:W2:Y:S04]  /*39cb0*/  LDL R5, [R1+0x187c] ;  /* 0x00187c0001057983 */ /* 0x001ea80000100800 */
[----:B------:R-:W2:Y:S04]  /*39cc0*/  LDL.LU.64 R16, [R1+0x2e38] ;  /* 0x002e380001107983 */ /* 0x000ea80000300a00 */
[----:B------:R-:W2:Y:S04]  /*39cd0*/  LDL.LU.64 R44, [R1+0x2e30] ;  /* 0x002e3000012c7983 */ /* 0x000ea80000300a00 */
[----:B------:R-:W2:Y:S04]  /*39ce0*/  LDL.LU.64 R42, [R1+0x2e28] ;  /* 0x002e2800012a7983 */ /* 0x000ea80000300a00 */
[----:B------:R0:W-:Y:S04]  /*39cf0*/  @P2 STL [R1+0x1300], R0 ;  /* 0x0013000001002387 */ /* 0x0001e80000100800 */
[----:B------:R-:W-:Y:S04]  /*39d00*/  @P2 STL [R1+0x1304], R74 ;  /* 0x0013044a01002387 */ /* 0x000fe80000100800 */
[----:B------:R1:W-:Y:S04]  /*39d10*/  @P2 STL [R1+0x1308], R55 ;  /* 0x0013083701002387 */ /* 0x0003e80000100800 */
[----:B------:R-:W2:Y:S04]  /*39d20*/  LDL.LU.64 R36, [R1+0x2e20] ;  /* 0x002e200001247983 */ /* 0x000ea80000300a00 */
[----:B0-----:R-:W2:Y:S04]  /*39d30*/  LDL R0, [R1+0x1870] ;  /* 0x0018700001007983 */ /* 0x001ea80000100800 */
[----:B-1----:R-:W2:Y:S04]  /*39d40*/  LDL R55, [R1+0x1878] ;  /* 0x0018780001377983 */ /* 0x002ea80000100800 */
[----:B------:R-:W2:Y:S04]  /*39d50*/  LDL R74, [R1+0x1874] ;  /* 0x00187400014a7983 */ /* 0x000ea80000100800 */
[----:B---3--:R0:W-:Y:S04]  /*39d60*/  @P1 STL [R1+0x12fc], R2 ;  /* 0x0012fc0201001387 */ /* 0x0081e80000100800 */
[----:B0-----:R-:W3:Y:S04]  /*39d70*/  LDL R2, [R1+0x186c] ;  /* 0x00186c0001027983 */ /* 0x001ee80000100800 */
[----:B------:R-:W3:Y:S04]  /*39d80*/  LDL.LU.64 R10, [R1+0x2e18] ;  /* 0x002e1800010a7983 */ /* 0x000ee80000300a00 */
[----:B------:R0:W-:Y:S04]  /*39d90*/  @P1 STL [R1+0x12f8], R93 ;  /* 0x0012f85d01001387 */ /* 0x0001e80000100800 */
[----:B0-----:R-:W3:Y:S01]  /*39da0*/  LDL.LU R93, [R1+0x2e10] ;  /* 0x002e1000015d7983 */ /* 0x001ee20000300800 */
[----:B------:R-:W-:-:S02]  /*39db0*/  ISETP.GT.AND P5, PT, R4, 0x25, PT ;  /* 0x000000250400780c */ /* 0x000fc40003fa4270 */
[C---:B------:R-:W-:Y:S01]  /*39dc0*/  ISETP.GT.AND P4, PT, R4.reuse, 0x26, PT ;  /* 0x000000260400780c */ /* 0x040fe20003f84270 */
[----:B------:R-:W3:Y:S04]  /*39dd0*/  LDL.LU.64 R62, [R1+0x2e08] ;  /* 0x002e0800013e7983 */ /* 0x000ee80000300a00 */
[----:B------:R-:W3:Y:S06]  /*39de0*/  LDL.LU.64 R30, [R1+0x2e00] ;  /* 0x002e0000011e7983 */ /* 0x000eec0000300a00 */
[----:B------:R-:W3:Y:S04]  /*39df0*/  @P5 LDG.E.U16 R75, desc[UR6][R68.64] ;  /* 0x00000006444b5981 */ /* 0x000ee8000c1e1500 */
[----:B------:R-:W-:Y:S04]  /*39e00*/  @P1 STL [R1+0x12f0], R79 ;  /* 0x0012f04f01001387 */ /* 0x000fe80000100800 */
[----:B------:R0:W-:Y:S01]  /*39e10*/  @P1 STL [R1+0x12f4], R9 ;  /* 0x0012f40901001387 */ /* 0x0001e20000100800 */
[----:B------:R-:W-:-:S03]  /*39e20*/  ISETP.GT.AND P2, PT, R4, 0x27, PT ;  /* 0x000000270400780c */ /* 0x000fc60003f44270 */
[----:B------:R-:W3:Y:S04]  /*39e30*/  LDL R68, [R1+0x12dc] ;  /* 0x0012dc0001447983 */ /* 0x000ee80000100800 */
[----:B0-----:R-:W3:Y:S04]  /*39e40*/  LDL R9, [R1+0x12d8] ;  /* 0x0012d80001097983 */ /* 0x001ee80000100800 */
[----:B------:R-:W3:Y:S04]  /*39e50*/  LDL R79, [R1+0x12d4] ;  /* 0x0012d400014f7983 */ /* 0x000ee80000100800 */
[----:B----4-:R-:W4:Y:S04]  /*39e60*/  @P5 LDG.E.U16 R8, desc[UR6][R52.64] ;  /* 0x0000000634085981 */ /* 0x010f28000c1e1500 */
[----:B--2---:R-:W2:Y:S04]  /*39e70*/  @P5 LDG.E.U16 R26, desc[UR6][R50.64] ;  /* 0x00000006321a5981 */ /* 0x004ea8000c1e1500 */
[----:B------:R-:W2:Y:S04]  /*39e80*/  @P5 LDG.E.U16 R54, desc[UR6][R38.64] ;  /* 0x0000000626365981 */ /* 0x000ea8000c1e1500 */
[----:B------:R-:W4:Y:S04]  /*39e90*/  @P4 LDG.E.U16 R78, desc[UR6][R12.64] ;  /* 0x000000060c4e4981 */ /* 0x000f28000c1e1500 */
[----:B------:R-:W4:Y:S04]  /*39ea0*/  @P4 LDG.E.U16 R27, desc[UR6][R40.64] ;  /* 0x00000006281b4981 */ /* 0x000f28000c1e1500 */
[----:B------:R-:W4:Y:S04]  /*39eb0*/  @P4 LDG.E.U16 R5, desc[UR6][R32.64] ;  /* 0x0000000620054981 */ /* 0x000f28000c1e1500 */
[----:B------:R-:W4:Y:S04]  /*39ec0*/  @P2 LDG.E.U16 R0, desc[UR6][R66.64] ;  /* 0x0000000642002981 */ /* 0x000f28000c1e1500 */
[----:B------:R-:W4:Y:S04]  /*39ed0*/  @P2 LDG.E.U16 R55, desc[UR6][R80.64] ;  /* 0x0000000650372981 */ /* 0x000f28000c1e1500 */
[----:B------:R-:W4:Y:S04]  /*39ee0*/  @P2 LDG.E.U16 R74, desc[UR6][R72.64] ;  /* 0x00000006484a2981 */ /* 0x000f28000c1e1500 */
[----:B---3--:R-:W3:Y:S04]  /*39ef0*/  @P2 LDG.E.U16 R2, desc[UR6][R70.64] ;  /* 0x0000000646022981 */ /* 0x008ee8000c1e1500 */
[----:B------:R-:W3:Y:S04]  /*39f00*/  @P4 LDG.E.U16 R93, desc[UR6][R56.64] ;  /* 0x00000006385d4981 */ /* 0x000ee8000c1e1500 */
[----:B------:R0:W-:Y:S04]  /*39f10*/  @P5 STL [R1+0x12ec], R75 ;  /* 0x0012ec4b01005387 */ /* 0x0001e80000100800 */
[----:B0-----:R-:W3:Y:S04]  /*39f20*/  LDL R75, [R1+0x12d0] ;  /* 0x0012d000014b7983 */ /* 0x001ee80000100800 */
[----:B------:R-:W3:Y:S04]  /*39f30*/  LDL.LU.64 R52, [R1+0x2df8] ;  /* 0x002df80001347983 */ /* 0x000ee80000300a00 */
[----:B------:R-:W3:Y:S04]  /*39f40*/  LDL.LU.64 R50, [R1+0x2df0] ;  /* 0x002df00001327983 */ /* 0x000ee80000300a00 */
[----:B------:R-:W3:Y:S01]  /*39f50*/  LDL.LU.64 R38, [R1+0x2de8] ;  /* 0x002de80001267983 */ /* 0x000ee20000300a00 */
[----:B------:R-:W-:-:S13]  /*39f60*/  ISETP.GT.AND P1, PT, R4, 0x28, PT ;  /* 0x000000280400780c */ /* 0x000fda0003f24270 */
[----:B------:R-:W3:Y:S04]  /*39f70*/  @P1 LDG.E.U16 R68, desc[UR6][R34.64] ;  /* 0x0000000622441981 */ /* 0x000ee8000c1e1500 */
[----:B------:R-:W3:Y:S04]  /*39f80*/  @P1 LDG.E.U16 R9, desc[UR6][R46.64] ;  /* 0x000000062e091981 */ /* 0x000ee8000c1e1500 */
[----:B------:R-:W3:Y:S04]  /*39f90*/  @P1 LDG.E.U16 R79, desc[UR6][R28.64] ;  /* 0x000000061c4f1981 */ /* 0x000ee8000c1e1500 */
[----:B--2---:R0:W-:Y:S04]  /*39fa0*/  @P5 STL [R1+0x12e0], R54 ;  /* 0x0012e03601005387 */ /* 0x0041e80000100800 */
[----:B------:R1:W-:Y:S04]  /*39fb0*/  @P5 STL [R1+0x12e4], R26 ;  /* 0x0012e41a01005387 */ /* 0x0003e80000100800 */
[----:B----4-:R-:W-:Y:S04]  /*39fc0*/  @P5 STL [R1+0x12e8], R8 ;  /* 0x0012e80801005387 */ /* 0x010fe80000100800 */
[----:B------:R-:W2:Y:S04]  /*39fd0*/  LDL.LU.64 R56, [R1+0x2de0] ;  /* 0x002de00001387983 */ /* 0x000ea80000300a00 */
[----:B------:R-:W4:Y:S04]  /*39fe0*/  LDL R69, [R1+0x12c8] ;  /* 0x0012c80001457983 */ /* 0x000f280000100800 */
[----:B0-----:R-:W2:Y:S04]  /*39ff0*/  LDL R54, [R1+0x12c0] ;  /* 0x0012c00001367983 */ /* 0x001ea80000100800 */
[----:B-1----:R-:W2:Y:S04]  /*3a000*/  LDL R26, [R1+0x12c4] ;  /* 0x0012c400011a7983 */ /* 0x002ea80000100800 */
[----:B---3--:R0:W-:Y:S04]  /*3a010*/  STL [R1+0x2144], R93 ;  /* 0x0021445d01007387 */ /* 0x0081e80000100800 */
[----:B0-----:R-:W3:Y:S04]  /*3a020*/  LDL R93, [R1+0x12cc] ;  /* 0x0012cc00015d7983 */ /* 0x001ee80000100800 */
[----:B------:R-:W3:Y:S04]  /*3a030*/  LDL.LU.64 R40, [R1+0x2dd8] ;  /* 0x002dd80001287983 */ /* 0x000ee80000300a00 */
[----:B------:R-:W3:Y:S04]  /*3a040*/  LDL.LU.64 R12, [R1+0x2dd0] ;  /* 0x002dd000010c7983 */ /* 0x000ee80000300a00 */
[----:B------:R-:W3:Y:S04]  /*3a050*/  LDL.LU.64 R32, [R1+0x2dc8] ;  /* 0x002dc80001207983 */ /* 0x000ee80000300a00 */
[----:B------:R-:W3:Y:S04]  /*3a060*/  LDL R8, [R1+0x12bc] ;  /* 0x0012bc0001087983 */ /* 0x000ee80000100800 */
[----:B------:R0:W-:Y:S04]  /*3a070*/  @P4 STL [R1+0x1884], R27 ;  /* 0x0018841b01004387 */ /* 0x0001e80000100800 */
[----:B------:R-:W3:Y:S04]  /*3a080*/  @P1 LDG.E.U16 R75, desc[UR6][R64.64] ;  /* 0x00000006404b1981 */ /* 0x000ee8000c1e1500 */
[----:B0-----:R-:W3:Y:S04]  /*3a090*/  LDL R27, [R1+0x12b8] ;  /* 0x0012b800011b7983 */ /* 0x001ee80000100800 */
[----:B------:R0:W-:Y:S04]  /*3a0a0*/  @P4 STL [R1+0x1880], R78 ;  /* 0x0018804e01004387 */ /* 0x0001e80000100800 */
[----:B0-----:R-:W3:Y:S04]  /*3a0b0*/  LDL R78, [R1+0x12b4] ;  /* 0x0012b400014e7983 */ /* 0x001ee80000100800 */
[----:B------:R0:W-:Y:S04]  /*3a0c0*/  @P4 STL [R1+0x187c], R5 ;  /* 0x00187c0501004387 */ /* 0x0001e80000100800 */
[----:B0-----:R-:W3:Y:S04]  /*3a0d0*/  LDL R5, [R1+0x12b0] ;  /* 0x0012b00001057983 */ /* 0x001ee80000100800 */
[----:B------:R-:W3:Y:S04]  /*3a0e0*/  LDL.LU.64 R80, [R1+0x2dc0] ;  /* 0x002dc00001507983 */ /* 0x000ee80000300a00 */
[----:B------:R-:W3:Y:S04]  /*3a0f0*/  LDL.LU.64 R72, [R1+0x2db8] ;  /* 0x002db80001487983 */ /* 0x000ee80000300a00 */
[----:B------:R-:W3:Y:S04]  /*3a100*/  LDL.LU.64 R66, [R1+0x2db0] ;  /* 0x002db00001427983 */ /* 0x000ee80000300a00 */
[----:B------:R-:W3:Y:S04]  /*3a110*/  LDL.LU.64 R70, [R1+0x2da8] ;  /* 0x002da80001467983 */ /* 0x000ee80000300a00 */
[----:B------:R0:W-:Y:S04]  /*3a120*/  @P2 STL [R1+0x1878], R55 ;  /* 0x0018783701002387 */ /* 0x0001e80000100800 */
[----:B0-----:R-:W3:Y:S04]  /*3a130*/  LDL R55, [R1+0x12ac] ;  /* 0x0012ac0001377983 */ /* 0x001ee80000100800 */
[----:B------:R0:W-:Y:S04]  /*3a140*/  @P2 STL [R1+0x1874], R74 ;  /* 0x0018744a01002387 */ /* 0x0001e80000100800 */
[----:B0-----:R-:W3:Y:S04]  /*3a150*/  LDL R74, [R1+0x12a8] ;  /* 0x0012a800014a7983 */ /* 0x001ee80000100800 */
[----:B------:R0:W-:Y:S04]  /*3a160*/  @P2 STL [R1+0x1870], R0 ;  /* 0x0018700001002387 */ /* 0x0001e80000100800 */
[----:B0-----:R-:W3:Y:S04]  /*3a170*/  LDL R0, [R1+0x12a4] ;  /* 0x0012a40001007983 */ /* 0x001ee80000100800 */
[----:B------:R0:W-:Y:S04]  /*3a180*/  @P2 STL [R1+0x186c], R2 ;  /* 0x00186c0201002387 */ /* 0x0001e80000100800 */
[----:B0-----:R-:W3:Y:S01]  /*3a190*/  LDL R2, [R1+0x12a0] ;  /* 0x0012a00001027983 */ /* 0x001ee20000100800 */
[----:B------:R-:W-:-:S02]  /*3a1a0*/  ISETP.GT.AND P5, PT, R4, 0x29, PT ;  /* 0x000000290400780c */ /* 0x000fc40003fa4270 */
[C---:B------:R-:W-:Y:S01]  /*3a1b0*/  ISETP.GT.AND P4, PT, R4.reuse, 0x2a, PT ;  /* 0x0000002a0400780c */ /* 0x040fe20003f84270 */
[----:B------:R-:W3:Y:S04]  /*3a1c0*/  LDL.LU.64 R34, [R1+0x2da0] ;  /* 0x002da00001227983 */ /* 0x000ee80000300a00 */
[----:B------:R-:W3:Y:S04]  /*3a1d0*/  LDL.LU.64 R46, [R1+0x2d98] ;  /* 0x002d9800012e7983 */ /* 0x000ee80000300a00 */
[----:B------:R-:W3:Y:S04]  /*3a1e0*/  LDL.LU.64 R28, [R1+0x2d90] ;  /* 0x002d9000011c7983 */ /* 0x000ee80000300a00 */
[----:B------:R-:W3:Y:S04]  /*3a1f0*/  LDL.LU.64 R64, [R1+0x2d88] ;  /* 0x002d880001407983 */ /* 0x000ee80000300a00 */
[----:B------:R0:W-:Y:S01]  /*3a200*/  @P1 STL [R1+0x12dc], R68 ;  /* 0x0012dc4401001387 */ /* 0x0001e20000100800 */
[----:B------:R-:W-:-:S03]  /*3a210*/  ISETP.GT.AND P2, PT, R4, 0x2b, PT ;  /* 0x0000002b0400780c */ /* 0x000fc60003f44270 */
[----:B0-----:R-:W3:Y:S04]  /*3a220*/  LDL R68, [R1+0x129c] ;  /* 0x00129c0001447983 */ /* 0x001ee80000100800 */
[----:B------:R0:W-:Y:S04]  /*3a230*/  @P1 STL [R1+0x12d8], R9 ;  /* 0x0012d80901001387 */ /* 0x0001e80000100800 */
[----:B0-----:R-:W3:Y:S04]  /*3a240*/  LDL R9, [R1+0x1298] ;  /* 0x0012980001097983 */ /* 0x001ee80000100800 */
[----:B------:R0:W-:Y:S04]  /*3a250*/  @P1 STL [R1+0x12d4], R79 ;  /* 0x0012d44f01001387 */ /* 0x0001e80000100800 */
[----:B0-----:R-:W3:Y:S04]  /*3a260*/  LDL R79, [R1+0x1294] ;  /* 0x00129400014f7983 */ /* 0x001ee80000100800 */
[----:B----4-:R-:W4:Y:S04]  /*3a270*/  @P5 LDG.E.U16 R69, desc[UR6][R24.64] ;  /* 0x0000000618455981 */ /* 0x010f28000c1e1500 */
[----:B--2---:R-:W2:Y:S04]  /*3a280*/  @P5 LDG.E.U16 R54, desc[UR6][R6.64] ;  /* 0x0000000606365981 */ /* 0x004ea8000c1e1500 */
[----:B------:R-:W2:Y:S04]  /*3a290*/  @P5 LDG.E.U16 R26, desc[UR6][R76.64] ;  /* 0x000000064c1a5981 */ /* 0x000ea8000c1e1500 */
[----:B---3--:R-:W3:Y:S04]  /*3a2a0*/  @P5 LDG.E.U16 R93, desc[UR6][R22.64] ;  /* 0x00000006165d5981 */ /* 0x008ee8000c1e1500 */
[----:B------:R-:W2:Y:S04]  /*3a2b0*/  @P4 LDG.E.U16 R8, desc[UR6][R14.64] ;  /* 0x000000060e084981 */ /* 0x000ea8000c1e1500 */
[----:B------:R-:W2:Y:S04]  /*3a2c0*/  @P4 LDG.E.U16 R27, desc[UR6][R20.64] ;  /* 0x00000006141b4981 */ /* 0x000ea8000c1e1500 */
[----:B------:R0:W-:Y:S04]  /*3a2d0*/  @P1 STL [R1+0x12d0], R75 ;  /* 0x0012d04b01001387 */ /* 0x0001e80000100800 */
[----:B------:R-:W2:Y:S04]  /*3a2e0*/  @P4 LDG.E.U16 R78, desc[UR6][R60.64] ;  /* 0x000000063c4e4981 */ /* 0x000ea8000c1e1500 */
[----:B0-----:R-:W2:Y:S04]  /*3a2f0*/  LDL R75, [R1+0x1290] ;  /* 0x00129000014b7983 */ /* 0x001ea80000100800 */
[----:B------:R-:W2:Y:S04]  /*3a300*/  LDL.LU.64 R22, [R1+0x2d80] ;  /* 0x002d800001167983 */ /* 0x000ea80000300a00 */
[----:B------:R-:W2:Y:S04]  /*3a310*/  LDL.LU.64 R24, [R1+0x2d78] ;  /* 0x002d780001187983 */ /* 0x000ea80000300a00 */
[----:B------:R-:W2:Y:S04]  /*3a320*/  LDL.LU.64 R76, [R1+0x2d70] ;  /* 0x002d7000014c7983 */ /* 0x000ea80000300a00 */
[----:B------:R-:W2:Y:S04]  /*3a330*/  LDL.LU.64 R6, [R1+0x2d68] ;  /* 0x002d680001067983 */ /* 0x000ea80000300a00 */
[----:B------:R-:W2:Y:S04]  /*3a340*/  @P4 LDG.E.U16 R5, desc[UR6][R18.64] ;  /* 0x0000000612054981 */ /* 0x000ea8000c1e1500 */
[----:B------:R-:W2:Y:S04]  /*3a350*/  @P2 LDG.E.U16 R55, desc[UR6][R58.64] ;  /* 0x000000063a372981 */ /* 0x000ea8000c1e1500 */
[----:B------:R-:W2:Y:S04]  /*3a360*/  @P2 LDG.E.U16 R74, desc[UR6][R48.64] ;  /* 0x00000006304a2981 */ /* 0x000ea8000c1e1500 */
[----:B------:R-:W2:Y:S04]  /*3a370*/  @P2 LDG.E.U16 R0, desc[UR6][R16.64] ;  /* 0x0000000610002981 */ /* 0x000ea8000c1e1500 */
[----:B------:R-:W2:Y:S01]  /*3a380*/  @P2 LDG.E.U16 R2, desc[UR6][R44.64] ;  /* 0x000000062c022981 */ /* 0x000ea2000c1e1500 */
[----:B------:R-:W-:-:S13]  /*3a390*/  ISETP.GT.AND P1, PT, R4, 0x2c, PT ;  /* 0x0000002c0400780c */ /* 0x000fda0003f24270 */
[----:B------:R-:W2:Y:S04]  /*3a3a0*/  @P1 LDG.E.U16 R68, desc[UR6][R42.64] ;  /* 0x000000062a441981 */ /* 0x000ea8000c1e1500 */
[----:B------:R-:W2:Y:S04]  /*3a3b0*/  @P1 LDG.E.U16 R9, desc[UR6][R36.64] ;  /* 0x0000000624091981 */ /* 0x000ea8000c1e1500 */
[----:B------:R-:W2:Y:S04]  /*3a3c0*/  @P1 LDG.E.U16 R79, desc[UR6][R10.64] ;  /* 0x000000060a4f1981 */ /* 0x000ea8000c1e1500 */
[----:B---3--:R0:W-:Y:S04]  /*3a3d0*/  @P5 STL [R1+0x12cc], R93 ;  /* 0x0012cc5d01005387 */ /* 0x0081e80000100800 */
[----:B0-----:R-:W3:Y:S04]  /*3a3e0*/  LDL R93, [R1+0x128c] ;  /* 0x00128c00015d7983 */ /* 0x001ee80000100800 */
[----:B----4-:R0:W-:Y:S04]  /*3a3f0*/  @P5 STL [R1+0x12c8], R69 ;  /* 0x0012c84501005387 */ /* 0x0101e80000100800 */
[----:B0-----:R-:W4:Y:S04]  /*3a400*/  LDL R69, [R1+0x1288] ;  /* 0x0012880001457983 */ /* 0x001f280000100800 */
[----:B--2---:R0:W-:Y:S04]  /*3a410*/  @P5 STL [R1+0x12c4], R26 ;  /* 0x0012c41a01005387 */ /* 0x0041e80000100800 */
[----:B------:R-:W2:Y:S04]  /*3a420*/  @P1 LDG.E.U16 R75, desc[UR6][R62.64] ;  /* 0x000000063e4b1981 */ /* 0x000ea8000c1e1500 */
[----:B0-----:R-:W2:Y:S04]  /*3a430*/  LDL R26, [R1+0x1284] ;  /* 0x00128400011a7983 */ /* 0x001ea80000100800 */
[----:B------:R0:W-:Y:S04]  /*3a440*/  @P5 STL [R1+0x12c0], R54 ;  /* 0x0012c03601005387 */ /* 0x0001e80000100800 */
[----:B0-----:R-:W2:Y:S04]  /*3a450*/  LDL R54, [R1+0x1280] ;  /* 0x0012800001367983 */ /* 0x001ea80000100800 */
        /* <DEDUP_REMOVED lines=23> */
[----:B0-----:R-:W2:Y:S01]  /*3a5d0*/  LDL R2, [R1+0x184c] ;  /* 0x00184c0001027983 */ /* 0x001ea20000100800 */
[----:B------:R-:W-:-:S02]  /*3a5e0*/  ISETP.GT.AND P5, PT, R4, 0x2d, PT ;  /* 0x0000002d0400780c */ /* 0x000fc40003fa4270 */
[C---:B------:R-:W-:Y:S01]  /*3a5f0*/  ISETP.GT.AND P4, PT, R4.reuse, 0x2e, PT ;  /* 0x0000002e0400780c */ /* 0x040fe20003f84270 */
[----:B------:R-:W2:Y:S04]  /*3a600*/  LDL.LU.64 R42, [R1+0x2d20] ;  /* 0x002d2000012a7983 */ /* 0x000ea80000300a00 */
[----:B------:R-:W2:Y:S04]  /*3a610*/  LDL.LU.64 R36, [R1+0x2d18] ;  /* 0x002d180001247983 */ /* 0x000ea80000300a00 */
[----:B------:R-:W2:Y:S04]  /*3a620*/  LDL.LU.64 R10, [R1+0x2d10] ;  /* 0x002d1000010a7983 */ /* 0x000ea80000300a00 */
[----:B------:R-:W2:Y:S04]  /*3a630*/  LDL.LU.64 R62, [R1+0x2d08] ;  /* 0x002d0800013e7983 */ /* 0x000ea80000300a00 */
[----:B------:R0:W-:Y:S01]  /*3a640*/  @P1 STL [R1+0x129c], R68 ;  /* 0x00129c4401001387 */ /* 0x0001e20000100800 */
[----:B------:R-:W-:-:S03]  /*3a650*/  ISETP.GT.AND P2, PT, R4, 0x2f, PT ;  /* 0x0000002f0400780c */ /* 0x000fc60003f44270 */
[----:B0-----:R-:W2:Y:S04]  /*3a660*/  LDL R68, [R1+0x127c] ;  /* 0x00127c0001447983 */ /* 0x001ea80000100800 */
[----:B------:R0:W-:Y:S04]  /*3a670*/  @P1 STL [R1+0x1298], R9 ;  /* 0x0012980901001387 */ /* 0x0001e80000100800 */
[----:B0-----:R-:W2:Y:S04]  /*3a680*/  LDL R9, [R1+0x1278] ;  /* 0x0012780001097983 */ /* 0x001ea80000100800 */
[----:B------:R0:W-:Y:S04]  /*3a690*/  @P1 STL [R1+0x1294], R79 ;  /* 0x0012944f01001387 */ /* 0x0001e80000100800 */
[----:B0-----:R-:W2:Y:S04]  /*3a6a0*/  LDL R79, [R1+0x1274] ;  /* 0x00127400014f7983 */ /* 0x001ea80000100800 */
[----:B---3--:R-:W3:Y:S04]  /*3a6b0*/  @P5 LDG.E.U16 R93, desc[UR6][R30.64] ;  /* 0x000000061e5d5981 */ /* 0x008ee8000c1e1500 */
[----:B----4-:R-:W4:Y:S04]  /*3a6c0*/  @P5 LDG.E.U16 R69, desc[UR6][R52.64] ;  /* 0x0000000634455981 */ /* 0x010f28000c1e1500 */
[----:B--2---:R-:W2:Y:S04]  /*3a6d0*/  @P5 LDG.E.U16 R26, desc[UR6][R50.64] ;  /* 0x00000006321a5981 */ /* 0x004ea8000c1e1500 */
[----:B------:R-:W2:Y:S04]  /*3a6e0*/  @P5 LDG.E.U16 R54, desc[UR6][R38.64] ;  /* 0x0000000626365981 */ /* 0x000ea8000c1e1500 */
[----:B------:R0:W-:Y:S04]  /*3a6f0*/  @P1 STL [R1+0x1290], R75 ;  /* 0x0012904b01001387 */ /* 0x0001e80000100800 */
[----:B0-----:R-:W2:Y:S04]  /*3a700*/  LDL R75, [R1+0x1270] ;  /* 0x00127000014b7983 */ /* 0x001ea80000100800 */
[----:B------:R-:W2:Y:S04]  /*3a710*/  LDL.LU.64 R30, [R1+0x2d00] ;  /* 0x002d0000011e7983 */ /* 0x000ea80000300a00 */
[----:B------:R-:W2:Y:S04]  /*3a720*/  LDL.LU.64 R52, [R1+0x2cf8] ;  /* 0x002cf80001347983 */ /* 0x000ea80000300a00 */
[----:B------:R-:W2:Y:S04]  /*3a730*/  LDL.LU.64 R50, [R1+0x2cf0] ;  /* 0x002cf00001327983 */ /* 0x000ea80000300a00 */
[----:B------:R-:W2:Y:S04]  /*3a740*/  @P4 LDG.E.U16 R8, desc[UR6][R56.64] ;  /* 0x0000000638084981 */ /* 0x000ea8000c1e1500 */
[----:B------:R-:W2:Y:S04]  /*3a750*/  LDL.LU.64 R38, [R1+0x2ce8] ;  /* 0x002ce80001267983 */ /* 0x000ea80000300a00 */
[----:B------:R-:W2:Y:S04]  /*3a760*/  @P4 LDG.E.U16 R27, desc[UR6][R40.64] ;  /* 0x00000006281b4981 */ /* 0x000ea8000c1e1500 */
[----:B------:R-:W2:Y:S04]  /*3a770*/  @P4 LDG.E.U16 R78, desc[UR6][R12.64] ;  /* 0x000000060c4e4981 */ /* 0x000ea8000c1e1500 */
        /* <DEDUP_REMOVED lines=22> */
[----:B------:R-:W2:Y:S04]  /*3a8e0*/  @P1 LDG.E.U16 R75, desc[UR6][R64.64] ;  /* 0x00000006404b1981 */ /* 0x000ea8000c1e1500 */
        /* <DEDUP_REMOVED lines=69> */
[----:B------:R-:W2:Y:S04]  /*3ad40*/  @P1 LDG.E.U16 R75, desc[UR6][R62.64] ;  /* 0x000000063e4b1981 */ /* 0x000ea8000c1e1500 */
        /* <DEDUP_REMOVED lines=139> */
[----:B------:R-:W-:Y:S04]  /*3b600*/  @P4 STL [R1+0x11fc], R8 ;  /* 0x0011fc0801004387 */ /* 0x000fe80000100800 */
[----:B------:R-:W2:Y:S04]  /*3b610*/  LDL.LU.64 R58, [R1+0x2b40] ;  /* 0x002b4000013a7983 */ /* 0x000ea80000300a00 */
[----:B------:R-:W2:Y:S04]  /*3b620*/  LDL.LU.64 R48, [R1+0x2b38] ;  /* 0x002b380001307983 */ /* 0x000ea80000300a00 */
[----:B------:R0:W-:Y:S04]  /*3b630*/  @P2 STL [R1+0x11e8], R0 ;  /* 0x0011e80001002387 */ /* 0x0001e80000100800 */
[----:B0-----:R-:W2:Y:S04]  /*3b640*/  LDL R0, [R1+0x181c] ;  /* 0x00181c0001007983 */ /* 0x001ea80000100800 */
[----:B------:R-:W2:Y:S04]  /*3b650*/  LDL.LU.64 R16, [R1+0x2b30] ;  /* 0x002b300001107983 */ /* 0x000ea80000300a00 */
[----:B------:R-:W2:Y:S04]  /*3b660*/  LDL.LU.64 R44, [R1+0x2b28] ;  /* 0x002b2800012c7983 */ /* 0x000ea80000300a00 */
[----:B------:R-:W2:Y:S04]  /*3b670*/  LDL R8, [R1+0x1818] ;  /* 0x0018180001087983 */ /* 0x000ea80000100800 */
        /* <DEDUP_REMOVED lines=17> */
[----:B0-----:R-:W2:Y:S01]  /*3b790*/  LDL R79, [R1+0x11b4] ;  /* 0x0011b400014f7983 */ /* 0x001ea20000100800 */
[----:B------:R-:W-:-:S03]  /*3b7a0*/  ISETP.GT.AND P2, PT, R4, 0x3f, PT ;  /* 0x0000003f0400780c */ /* 0x000fc60003f44270 */
        /* <DEDUP_REMOVED lines=14> */
[----:B------:R-:W2:Y:S01]  /*3b890*/  @P2 LDG.E.U16 R2, desc[UR6][R70.64] ;  /* 0x0000000646022981 */ /* 0x000ea2000c1e1500 */
[----:B------:R-:W-:-:S03]  /*3b8a0*/  ISETP.GT.AND P1, PT, R4, 0x40, PT ;  /* 0x000000400400780c */ /* 0x000fc60003f24270 */
[----:B------:R-:W2:Y:S04]  /*3b8b0*/  @P2 LDG.E.U16 R8, desc[UR6][R80.64] ;  /* 0x0000000650082981 */ /* 0x000ea8000c1e1500 */
[----:B------:R-:W2:Y:S04]  /*3b8c0*/  @P2 LDG.E.U16 R55, desc[UR6][R72.64] ;  /* 0x0000000648372981 */ /* 0x000ea8000c1e1500 */
[----:B------:R-:W2:Y:S04]  /*3b8d0*/  @P2 LDG.E.U16 R74, desc[UR6][R66.64] ;  /* 0x00000006424a2981 */ /* 0x000ea8000c1e1500 */
        /* <DEDUP_REMOVED lines=19> */
[----:B------:R-:W2:Y:S04]  /*3ba10*/  LDL.LU.64 R32, [R1+0x2ac8] ;  /* 0x002ac80001207983 */ /* 0x000ea80000300a00 */
        /* <DEDUP_REMOVED lines=9> */
[----:B0-----:R-:W2:Y:S01]  /*3bab0*/  LDL R2, [R1+0x118c] ;  /* 0x00118c0001027983 */ /* 0x001ea20000100800 */
[----:B------:R-:W-:-:S03]  /*3bac0*/  ISETP.GT.AND P5, PT, R4, 0x41, PT ;  /* 0x000000410400780c */ /* 0x000fc60003fa4270 */
[----:B------:R0:W-:Y:S01]  /*3bad0*/  @P2 STL [R1+0x1818], R8 ;  /* 0x0018180801002387 */ /* 0x0001e20000100800 */
[----:B------:R-:W-:-:S03]  /*3bae0*/  ISETP.GT.AND P4, PT, R4, 0x42, PT ;  /* 0x000000420400780c */ /* 0x000fc60003f84270 */
        /* <DEDUP_REMOVED lines=19> */
[----:B------:R-:W3:Y:S04]  /*3bc20*/  @P5 LDG.E.U16 R54, desc[UR6][R6.64] ;  /* 0x0000000606365981 */ /* 0x000ee8000c1e1500 */
[----:B------:R-:W4:Y:S04]  /*3bc30*/  @P4 LDG.E.U16 R27, desc[UR6][R14.64] ;  /* 0x000000060e1b4981 */ /* 0x000f28000c1e1500 */
[----:B------:R0:W-:Y:S04]  /*3bc40*/  @P1 STL [R1+0x11b0], R75 ;  /* 0x0011b04b01001387 */ /* 0x0001e80000100800 */
[----:B------:R-:W4:Y:S04]  /*3bc50*/  @P4 LDG.E.U16 R78, desc[UR6][R20.64] ;  /* 0x00000006144e4981 */ /* 0x000f28000c1e1500 */
[----:B0-----:R-:W4:Y:S04]  /*3bc60*/  LDL R75, [R1+0x1170] ;  /* 0x00117000014b7983 */ /* 0x001f280000100800 */
[----:B------:R-:W4:Y:S04]  /*3bc70*/  LDL.LU.64 R22, [R1+0x2a80] ;  /* 0x002a800001167983 */ /* 0x000f280000300a00 */
[----:B------:R-:W4:Y:S04]  /*3bc80*/  @P4 LDG.E.U16 R5, desc[UR6][R60.64] ;  /* 0x000000063c054981 */ /* 0x000f28000c1e1500 */
[----:B------:R-:W4:Y:S04]  /*3bc90*/  @P4 LDG.E.U16 R0, desc[UR6][R18.64] ;  /* 0x0000000612004981 */ /* 0x000f28000c1e1500 */
[----:B------:R-:W4:Y:S01]  /*3bca0*/  @P2 LDG.E.U16 R2, desc[UR6][R58.64] ;  /* 0x000000063a022981 */ /* 0x000f22000c1e1500 */
[----:B------:R-:W-:-:S03]  /*3bcb0*/  ISETP.GT.AND P1, PT, R4, 0x44, PT ;  /* 0x000000440400780c */ /* 0x000fc60003f24270 */
[----:B------:R-:W4:Y:S04]  /*3bcc0*/  LDL.LU.64 R24, [R1+0x2a78] ;  /* 0x002a780001187983 */ /* 0x000f280000300a00 */
[----:B------:R-:W4:Y:S04]  /*3bcd0*/  LDL.LU.64 R76, [R1+0x2a70] ;  /* 0x002a7000014c7983 */ /* 0x000f280000300a00 */
[----:B------:R-:W4:Y:S04]  /*3bce0*/  LDL.LU.64 R6, [R1+0x2a68] ;  /* 0x002a680001067983 */ /* 0x000f280000300a00 */
[----:B------:R-:W4:Y:S04]  /*3bcf0*/  @P2 LDG.E.U16 R8, desc[UR6][R48.64] ;  /* 0x0000000630082981 */ /* 0x000f28000c1e1500 */
[----:B------:R-:W4:Y:S04]  /*3bd00*/  @P2 LDG.E.U16 R55, desc[UR6][R16.64] ;  /* 0x0000000610372981 */ /* 0x000f28000c1e1500 */
[----:B------:R-:W4:Y:S04]  /*3bd10*/  @P2 LDG.E.U16 R74, desc[UR6][R44.64] ;  /* 0x000000062c4a2981 */ /* 0x000f28000c1e1500 */
[----:B------:R-:W4:Y:S04]  /*3bd20*/  @P1 LDG.E.U16 R68, desc[UR6][R42.64] ;  /* 0x000000062a441981 */ /* 0x000f28000c1e1500 */
[----:B------:R-:W4:Y:S04]  /*3bd30*/  @P1 LDG.E.U16 R9, desc[UR6][R36.64] ;  /* 0x0000000624091981 */ /* 0x000f28000c1e1500 */
[----:B------:R-:W4:Y:S04]  /*3bd40*/  @P1 LDG.E.U16 R79, desc[UR6][R10.64] ;  /* 0x000000060a4f1981 */ /* 0x000f28000c1e1500 */
[----:B--2---:R0:W-:Y:S04]  /*3bd50*/  @P5 STL [R1+0x11a4], R26 ;  /* 0x0011a41a01005387 */ /* 0x0041e80000100800 */
[----:B0-----:R-:W2:Y:S04]  /*3bd60*/  LDL R26, [R1+0x116c] ;  /* 0x00116c00011a7983 */ /* 0x001ea80000100800 */
[----:B---3--:R0:W-:Y:S04]  /*3bd70*/  @P5 STL [R1+0x11a0], R54 ;  /* 0x0011a03601005387 */ /* 0x0081e80000100800 */
[----:B0-----:R-:W3:Y:S04]  /*3bd80*/  LDL R54, [R1+0x1168] ;  /* 0x0011680001367983 */ /* 0x001ee80000100800 */
[----:B----4-:R-:W-:Y:S04]  /*3bd90*/  @P5 STL [R1+0x11a8], R69 ;  /* 0x0011a84501005387 */ /* 0x010fe80000100800 */
[----:B------:R-:W-:Y:S04]  /*3bda0*/  @P5 STL [R1+0x11ac], R93 ;  /* 0x0011ac5d01005387 */ /* 0x000fe80000100800 */
[----:B------:R-:W4:Y:S04]  /*3bdb0*/  LDL.LU.64 R14, [R1+0x2a60] ;  /* 0x002a6000010e7983 */ /* 0x000f280000300a00 */
[----:B------:R-:W4:Y:S04]  /*3bdc0*/  LDL.LU.64 R20, [R1+0x2a58] ;  /* 0x002a580001147983 */ /* 0x000f280000300a00 */
[----:B------:R0:W-:Y:S04]  /*3bdd0*/  @P4 STL [R1+0x1198], R78 ;  /* 0x0011984e01004387 */ /* 0x0001e80000100800 */
[----:B------:R-:W4:Y:S04]  /*3bde0*/  @P1 LDG.E.U16 R75, desc[UR6][R62.64] ;  /* 0x000000063e4b1981 */ /* 0x000f28000c1e1500 */
[----:B0-----:R-:W4:Y:S04]  /*3bdf0*/  LDL R78, [R1+0x1164] ;  /* 0x00116400014e7983 */ /* 0x001f280000100800 */
[----:B------:R-:W4:Y:S04]  /*3be00*/  LDL.LU.64 R60, [R1+0x2a50] ;  /* 0x002a5000013c7983 */ /* 0x000f280000300a00 */
[----:B------:R-:W4:Y:S04]  /*3be10*/  LDL.LU.64 R18, [R1+0x2a48] ;  /* 0x002a480001127983 */ /* 0x000f280000300a00 */
[----:B------:R-:W4:Y:S04]  /*3be20*/  LDL R69, [R1+0x1160] ;  /* 0x0011600001457983 */ /* 0x000f280000100800 */
[----:B------:R0:W-:Y:S04]  /*3be30*/  @P4 STL [R1+0x119c], R27 ;  /* 0x00119c1b01004387 */ /* 0x0001e80000100800 */
[----:B0-----:R-:W4:Y:S04]  /*3be40*/  LDL R27, [R1+0x1808] ;  /* 0x00180800011b7983 */ /* 0x001f280000100800 */
[----:B------:R0:W-:Y:S04]  /*3be50*/  @P4 STL [R1+0x1194], R5 ;  /* 0x0011940501004387 */ /* 0x0001e80000100800 */
[----:B0-----:R-:W4:Y:S04]  /*3be60*/  LDL R5, [R1+0x1804] ;  /* 0x0018040001057983 */ /* 0x001f280000100800 */
[----:B------:R0:W-:Y:S04]  /*3be70*/  @P4 STL [R1+0x1190], R0 ;  /* 0x0011900001004387 */ /* 0x0001e80000100800 */
[----:B0-----:R-:W4:Y:S04]  /*3be80*/  LDL R0, [R1+0x1800] ;  /* 0x0018000001007983 */ /* 0x001f280000100800 */
[----:B------:R-:W4:Y:S04]  /*3be90*/  LDL.LU.64 R58, [R1+0x2a40] ;  /* 0x002a4000013a7983 */ /* 0x000f280000300a00 */
[----:B------:R0:W-:Y:S04]  /*3bea0*/  @P2 STL [R1+0x118c], R2 ;  /* 0x00118c0201002387 */ /* 0x0001e80000100800 */
[----:B0-----:R-:W4:Y:S01]  /*3beb0*/  LDL R2, [R1+0x17fc] ;  /* 0x0017fc0001027983 */ /* 0x001f220000100800 */
[----:B------:R-:W-:-:S03]  /*3bec0*/  ISETP.GT.AND P5, PT, R4, 0x45, PT ;  /* 0x000000450400780c */ /* 0x000fc60003fa4270 */
[----:B------:R-:W4:Y:S04]  /*3bed0*/  LDL.LU.64 R48, [R1+0x2a38] ;  /* 0x002a380001307983 */ /* 0x000f280000300a00 */
[----:B------:R-:W4:Y:S04]  /*3bee0*/  LDL.LU.64 R16, [R1+0x2a30] ;  /* 0x002a300001107983 */ /* 0x000f280000300a00 */
[----:B------:R-:W4:Y:S04]  /*3bef0*/  LDL.LU.64 R44, [R1+0x2a28] ;  /* 0x002a2800012c7983 */ /* 0x000f280000300a00 */
[----:B------:R0:W-:Y:S04]  /*3bf00*/  @P2 STL [R1+0x1188], R8 ;  /* 0x0011880801002387 */ /* 0x0001e80000100800 */
[----:B------:R-:W4:Y:S04]  /*3bf10*/  LDL R93, [R1+0x17f4] ;  /* 0x0017f400015d7983 */ /* 0x000f280000100800 */
[----:B0-----:R-:W4:Y:S04]  /*3bf20*/  LDL R8, [R1+0x17f8] ;  /* 0x0017f80001087983 */ /* 0x001f280000100800 */
[----:B------:R0:W-:Y:S01]  /*3bf30*/  @P2 STL [R1+0x1184], R55 ;  /* 0x0011843701002387 */ /* 0x0001e20000100800 */
[----:B------:R-:W-:-:S03]  /*3bf40*/  ISETP.GT.AND P4, PT, R4, 0x46, PT ;  /* 0x000000460400780c */ /* 0x000fc60003f84270 */
[----:B0-----:R-:W4:Y:S04]  /*3bf50*/  LDL R55, [R1+0x17f0] ;  /* 0x0017f00001377983 */ /* 0x001f280000100800 */
[----:B------:R0:W-:Y:S04]  /*3bf60*/  @P2 STL [R1+0x1180], R74 ;  /* 0x0011804a01002387 */ /* 0x0001e80000100800 */
[----:B0-----:R-:W4:Y:S04]  /*3bf70*/  LDL R74, [R1+0x17ec] ;  /* 0x0017ec00014a7983 */ /* 0x001f280000100800 */
[----:B------:R-:W4:Y:S04]  /*3bf80*/  LDL.LU.64 R42, [R1+0x2a20] ;  /* 0x002a2000012a7983 */ /* 0x000f280000300a00 */
[----:B------:R0:W-:Y:S04]  /*3bf90*/  @P1 STL [R1+0x117c], R68 ;  /* 0x00117c4401001387 */ /* 0x0001e80000100800 */
[----:B0-----:R-:W4:Y:S04]  /*3bfa0*/  LDL.LU R68, [R1+0x2a18] ;  /* 0x002a180001447983 */ /* 0x001f280000300800 */
[----:B------:R-:W4:Y:S04]  /*3bfb0*/  LDL.LU.64 R36, [R1+0x2a10] ;  /* 0x002a100001247983 */ /* 0x000f280000300a00 */
[----:B------:R-:W4:Y:S04]  /*3bfc0*/  LDL.LU.64 R10, [R1+0x2a08] ;  /* 0x002a0800010a7983 */ /* 0x000f280000300a00 */
[----:B------:R0:W-:Y:S04]  /*3bfd0*/  @P1 STL [R1+0x1178], R9 ;  /* 0x0011780901001387 */ /* 0x0001e80000100800 */
[----:B------:R-:W4:Y:S04]  /*3bfe0*/  LDL R62, [R1+0x1158] ;  /* 0x00115800013e7983 */ /* 0x000f280000100800 */
[----:B0-----:R-:W4:Y:S04]  /*3bff0*/  LDL R9, [R1+0x115c] ;  /* 0x00115c0001097983 */ /* 0x001f280000100800 */
[----:B------:R0:W-:Y:S04]  /*3c000*/  @P1 STL [R1+0x1174], R79 ;  /* 0x0011744f01001387 */ /* 0x0001e80000100800 */
[----:B0-----:R-:W4:Y:S04]  /*3c010*/  LDL R79, [R1+0x1154] ;  /* 0x00115400014f7983 */ /* 0x001f280000100800 */
[----:B--2---:R-:W2:Y:S04]  /*3c020*/  @P5 LDG.E.U16 R26, desc[UR6][R30.64] ;  /* 0x000000061e1a5981 */ /* 0x004ea8000c1e1500 */
[----:B---3--:R-:W3:Y:S04]  /*3c030*/  @P5 LDG.E.U16 R54, desc[UR6][R52.64] ;  /* 0x0000000634365981 */ /* 0x008ee8000c1e1500 */
[----:B----4-:R0:W-:Y:S04]  /*3c040*/  @P1 STL [R1+0x1170], R75 ;  /* 0x0011704b01001387 */ /* 0x0101e80000100800 */
[----:B------:R-:W4:Y:S04]  /*3c050*/  @P5 LDG.E.U16 R78, desc[UR6][R50.64] ;  /* 0x00000006324e5981 */ /* 0x000f28000c1e1500 */
[----:B------:R-:W4:Y:S04]  /*3c060*/  @P5 LDG.E.U16 R69, desc[UR6][R38.64] ;  /* 0x0000000626455981 */ /* 0x000f28000c1e1500 */
[----:B0-----:R-:W4:Y:S04]  /*3c070*/  LDL R75, [R1+0x1150] ;  /* 0x00115000014b7983 */ /* 0x001f280000100800 */
[----:B------:R-:W4:Y:S04]  /*3c080*/  @P4 LDG.E.U16 R27, desc[UR6][R56.64] ;  /* 0x00000006381b4981 */ /* 0x000f28000c1e1500 */
[----:B------:R-:W4:Y:S04]  /*3c090*/  @P4 LDG.E.U16 R5, desc[UR6][R40.64] ;  /* 0x0000000628054981 */ /* 0x000f28000c1e1500 */
[----:B------:R-:W4:Y:S04]  /*3c0a0*/  @P4 LDG.E.U16 R0, desc[UR6][R12.64] ;  /* 0x000000060c004981 */ /* 0x000f28000c1e1500 */
[----:B------:R-:W4:Y:S01]  /*3c0b0*/  @P4 LDG.E.U16 R2, desc[UR6][R32.64] ;  /* 0x0000000620024981 */ /* 0x000f22000c1e1500 */
[----:B------:R-:W-:-:S03]  /*3c0c0*/  ISETP.GT.AND P2, PT, R4, 0x47, PT ;  /* 0x000000470400780c */ /* 0x000fc60003f44270 */
[----:B------:R-:W4:Y:S04]  /*3c0d0*/  LDL.LU.64 R30, [R1+0x2a00] ;  /* 0x002a0000011e7983 */ /* 0x000f280000300a00 */
[----:B------:R-:W4:Y:S04]  /*3c0e0*/  LDL.LU.64 R52, [R1+0x29f8] ;  /* 0x0029f80001347983 */ /* 0x000f280000300a00 */
[----:B------:R-:W4:Y:S01]  /*3c0f0*/  LDL R63, [R1+0x114c] ;  /* 0x00114c00013f7983 */ /* 0x000f220000100800 */
[----:B------:R-:W-:-:S03]  /*3c100*/  ISETP.GT.AND P1, PT, R4, 0x48, PT ;  /* 0x000000480400780c */ /* 0x000fc60003f24270 */
[----:B------:R-:W4:Y:S04]  /*3c110*/  @P2 LDG.E.U16 R93, desc[UR6][R72.64] ;  /* 0x00000006485d2981 */ /* 0x000f28000c1e1500 */
[----:B------:R-:W4:Y:S04]  /*3c120*/  @P2 LDG.E.U16 R8, desc[UR6][R80.64] ;  /* 0x0000000650082981 */ /* 0x000f28000c1e1500 */
[----:B------:R-:W4:Y:S04]  /*3c130*/  @P2 LDG.E.U16 R55, desc[UR6][R66.64] ;  /* 0x0000000642372981 */ /* 0x000f28000c1e1500 */
[----:B------:R-:W4:Y:S04]  /*3c140*/  @P2 LDG.E.U16 R74, desc[UR6][R70.64] ;  /* 0x00000006464a2981 */ /* 0x000f28000c1e1500 */
[----:B------:R-:W4:Y:S04]  /*3c150*/  @P1 LDG.E.U16 R62, desc[UR6][R46.64] ;  /* 0x000000062e3e1981 */ /* 0x000f28000c1e1500 */
[----:B------:R-:W4:Y:S04]  /*3c160*/  @P1 LDG.E.U16 R9, desc[UR6][R34.64] ;  /* 0x0000000622091981 */ /* 0x000f28000c1e1500 */
[----:B------:R-:W4:Y:S04]  /*3c170*/  @P1 LDG.E.U16 R79, desc[UR6][R28.64] ;  /* 0x000000061c4f1981 */ /* 0x000f28000c1e1500 */
[----:B---3--:R0:W-:Y:S04]  /*3c180*/  @P5 STL [R1+0x1168], R54 ;  /* 0x0011683601005387 */ /* 0x0081e80000100800 */
[----:B0-----:R-:W3:Y:S04]  /*3c190*/  LDL R54, [R1+0x1148] ;  /* 0x0011480001367983 */ /* 0x001ee80000100800 */
[----:B------:R-:W3:Y:S04]  /*3c1a0*/  LDL.LU.64 R50, [R1+0x29f0] ;  /* 0x0029f00001327983 */ /* 0x000ee80000300a00 */
[----:B--2---:R0:W-:Y:S04]  /*3c1b0*/  @P5 STL [R1+0x116c], R26 ;  /* 0x00116c1a01005387 */ /* 0x0041e80000100800 */
[----:B0-----:R-:W2:Y:S04]  /*3c1c0*/  LDL R26, [R1+0x1144] ;  /* 0x00114400011a7983 */ /* 0x001ea80000100800 */
[----:B----4-:R0:W-:Y:S04]  /*3c1d0*/  @P5 STL [R1+0x1164], R78 ;  /* 0x0011644e01005387 */ /* 0x0101e80000100800 */
[----:B------:R-:W4:Y:S04]  /*3c1e0*/  @P1 LDG.E.U16 R75, desc[UR6][R64.64] ;  /* 0x00000006404b1981 */ /* 0x000f28000c1e1500 */
[----:B0-----:R-:W4:Y:S04]  /*3c1f0*/  LDL R78, [R1+0x1140] ;  /* 0x00114000014e7983 */ /* 0x001f280000100800 */
[----:B------:R-:W4:Y:S04]  /*3c200*/  LDL.LU.64 R38, [R1+0x29e8] ;  /* 0x0029e80001267983 */ /* 0x000f280000300a00 */
[----:B------:R0:W-:Y:S04]  /*3c210*/  @P5 STL [R1+0x1160], R69 ;  /* 0x0011604501005387 */ /* 0x0001e80000100800 */
[----:B0-----:R-:W4:Y:S04]  /*3c220*/  LDL.LU R69, [R1+0x29e0] ;  /* 0x0029e00001457983 */ /* 0x001f280000300800 */
[----:B------:R-:W4:Y:S04]  /*3c230*/  LDL.LU.64 R56, [R1+0x29d8] ;  /* 0x0029d80001387983 */ /* 0x000f280000300a00 */
[----:B------:R-:W4:Y:S04]  /*3c240*/  LDL.LU.64 R40, [R1+0x29d0] ;  /* 0x0029d00001287983 */ /* 0x000f280000300a00 */
[----:B------:R-:W4:Y:S04]  /*3c250*/  LDL.LU.64 R12, [R1+0x29c8] ;  /* 0x0029c800010c7983 */ /* 0x000f280000300a00 */
[----:B------:R0:W-:Y:S04]  /*3c260*/  @P4 STL [R1+0x1804], R5 ;  /* 0x0018040501004387 */ /* 0x0001e80000100800 */
[----:B0-----:R-:W4:Y:S04]  /*3c270*/  LDL R5, [R1+0x113c] ;  /* 0x00113c0001057983 */ /* 0x001f280000100800 */
[----:B------:R-:W4:Y:S04]  /*3c280*/  LDL.LU.64 R32, [R1+0x29c0] ;  /* 0x0029c00001207983 */ /* 0x000f280000300a00 */
[----:B------:R0:W-:Y:S04]  /*3c290*/  @P4 STL [R1+0x1808], R27 ;  /* 0x0018081b01004387 */ /* 0x0001e80000100800 */
[----:B0-----:R-:W4:Y:S04]  /*3c2a0*/  LDL R27, [R1+0x1138] ;  /* 0x00113800011b7983 */ /* 0x001f280000100800 */
[----:B------:R0:W-:Y:S04]  /*3c2b0*/  @P4 STL [R1+0x1800], R0 ;  /* 0x0018000001004387 */ /* 0x0001e80000100800 */
[----:B0-----:R-:W4:Y:S04]  /*3c2c0*/  LDL R0, [R1+0x1134] ;  /* 0x0011340001007983 */ /* 0x001f280000100800 */
[----:B------:R0:W-:Y:S04]  /*3c2d0*/  @P4 STL [R1+0x17fc], R2 ;  /* 0x0017fc0201004387 */ /* 0x0001e80000100800 */
[----:B0-----:R-:W4:Y:S01]  /*3c2e0*/  LDL R2, [R1+0x1130] ;  /* 0x0011300001027983 */ /* 0x001f220000100800 */
[----:B------:R-:W-:-:S03]  /*3c2f0*/  ISETP.GT.AND P5, PT, R4, 0x49, PT ;  /* 0x000000490400780c */ /* 0x000fc60003fa4270 */
[----:B------:R-:W4:Y:S04]  /*3c300*/  LDL.LU.64 R80, [R1+0x29b8] ;  /* 0x0029b80001507983 */ /* 0x000f280000300a00 */
[----:B------:R0:W-:Y:S06]  /*3c310*/  @P2 STL [R1+0x17f8], R8 ;  /* 0x0017f80801002387 */ /* 0x0001ec0000100800 */
[----:B------:R-:W4:Y:S04]  /*3c320*/  @P5 LDG.E.U16 R63, desc[UR6][R22.64] ;  /* 0x00000006163f5981 */ /* 0x000f28000c1e1500 */
[----:B0-----:R-:W4:Y:S04]  /*3c330*/  LDL.LU R8, [R1+0x29b0] ;  /* 0x0029b00001087983 */ /* 0x001f280000300800 */
[----:B------:R-:W4:Y:S04]  /*3c340*/  LDL.LU.64 R72, [R1+0x29a8] ;  /* 0x0029a80001487983 */ /* 0x000f280000300a00 */
[----:B------:R-:W4:Y:S04]  /*3c350*/  LDL.LU.64 R66, [R1+0x29a0] ;  /* 0x0029a00001427983 */ /* 0x000f280000300a00 */
[----:B------:R-:W4:Y:S04]  /*3c360*/  LDL.LU.64 R70, [R1+0x2998] ;  /* 0x0029980001467983 */ /* 0x000f280000300a00 */
[----:B------:R0:W-:Y:S01]  /*3c370*/  @P2 STL [R1+0x17f4], R93 ;  /* 0x0017f45d01002387 */ /* 0x0001e20000100800 */
[----:B------:R-:W-:-:S03]  /*3c380*/  ISETP.GT.AND P4, PT, R4, 0x4a, PT ;  /* 0x0000004a0400780c */ /* 0x000fc60003f84270 */
[----:B0-----:R-:W4:Y:S04]  /*3c390*/  LDL R93, [R1+0x112c] ;  /* 0x00112c00015d7983 */ /* 0x001f280000100800 */
[----:B------:R0:W-:Y:S04]  /*3c3a0*/  @P2 STL [R1+0x17f0], R55 ;  /* 0x0017f03701002387 */ /* 0x0001e80000100800 */
[----:B0-----:R-:W4:Y:S04]  /*3c3b0*/  LDL R55, [R1+0x1128] ;  /* 0x0011280001377983 */ /* 0x001f280000100800 */
[----:B------:R0:W-:Y:S04]  /*3c3c0*/  @P2 STL [R1+0x17ec], R74 ;  /* 0x0017ec4a01002387 */ /* 0x0001e80000100800 */
        /* <DEDUP_REMOVED lines=8> */
[----:B------:R-:W4:Y:S04]  /*3c450*/  LDL.LU.64 R64, [R1+0x2968] ;  /* 0x0029680001407983 */ /* 0x000f280000300a00 */
[----:B------:R0:W-:Y:S04]  /*3c460*/  @P1 STL [R1+0x1154], R79 ;  /* 0x0011544f01001387 */ /* 0x0001e80000100800 */
[----:B0-----:R-:W4:Y:S04]  /*3c470*/  LDL R79, [R1+0x1120] ;  /* 0x00112000014f7983 */ /* 0x001f280000100800 */
[----:B---3--:R-:W3:Y:S04]  /*3c480*/  @P5 LDG.E.U16 R54, desc[UR6][R24.64] ;  /* 0x0000000618365981 */ /* 0x008ee8000c1e1500 */
[----:B--2---:R-:W2:Y:S04]  /*3c490*/  @P5 LDG.E.U16 R26, desc[UR6][R76.64] ;  /* 0x000000064c1a5981 */ /* 0x004ea8000c1e1500 */
[----:B----4-:R0:W-:Y:S04]  /*3c4a0*/  @P1 STL [R1+0x1150], R75 ;  /* 0x0011504b01001387 */ /* 0x0101e80000100800 */
[----:B------:R-:W4:Y:S04]  /*3c4b0*/  @P5 LDG.E.U16 R78, desc[UR6][R6.64] ;  /* 0x00000006064e5981 */ /* 0x000f28000c1e1500 */
[----:B0-----:R-:W4:Y:S04]  /*3c4c0*/  LDL R75, [R1+0x111c] ;  /* 0x00111c00014b7983 */ /* 0x001f280000100800 */
[----:B------:R-:W4:Y:S04]  /*3c4d0*/  LDL.LU.64 R22, [R1+0x2960] ;  /* 0x0029600001167983 */ /* 0x000f280000300a00 */
[----:B------:R-:W4:Y:S04]  /*3c4e0*/  @P4 LDG.E.U16 R5, desc[UR6][R14.64] ;  /* 0x000000060e054981 */ /* 0x000f28000c1e1500 */
[----:B------:R-:W4:Y:S04]  /*3c4f0*/  @P4 LDG.E.U16 R27, desc[UR6][R20.64] ;  /* 0x00000006141b4981 */ /* 0x000f28000c1e1500 */
[----:B------:R-:W4:Y:S04]  /*3c500*/  @P4 LDG.E.U16 R0, desc[UR6][R60.64] ;  /* 0x000000063c004981 */ /* 0x000f28000c1e1500 */
[----:B------:R-:W4:Y:S01]  /*3c510*/  @P4 LDG.E.U16 R2, desc[UR6][R18.64] ;  /* 0x0000000612024981 */ /* 0x000f22000c1e1500 */
[----:B------:R-:W-:-:S03]  /*3c520*/  ISETP.GT.AND P2, PT, R4, 0x4b, PT ;  /* 0x0000004b0400780c */ /* 0x000fc60003f44270 */
[----:B------:R0:W-:Y:S04]  /*3c530*/  @P5 STL [R1+0x114c], R63 ;  /* 0x00114c3f01005387 */ /* 0x0001e80000100800 */
[----:B0-----:R-:W4:Y:S04]  /*3c540*/  LDL.LU R63, [R1+0x2958] ;  /* 0x00295800013f7983 */ /* 0x001f280000300800 */
[----:B------:R-:W4:Y:S01]  /*3c550*/  LDL.LU.64 R24, [R1+0x2950] ;  /* 0x0029500001187983 */ /* 0x000f220000300a00 */
[----:B------:R-:W-:-:S03]  /*3c560*/  ISETP.GT.AND P1, PT, R4, 0x4c, PT ;  /* 0x0000004c0400780c */ /* 0x000fc60003f24270 */
[----:B------:R-:W4:Y:S04]  /*3c570*/  @P2 LDG.E.U16 R93, desc[UR6][R58.64] ;  /* 0x000000063a5d2981 */ /* 0x000f28000c1e1500 */
[----:B------:R-:W4:Y:S04]  /*3c580*/  @P2 LDG.E.U16 R55, desc[UR6][R48.64] ;  /* 0x0000000630372981 */ /* 0x000f28000c1e1500 */
[----:B------:R-:W4:Y:S04]  /*3c590*/  @P2 LDG.E.U16 R74, desc[UR6][R16.64] ;  /* 0x00000006104a2981 */ /* 0x000f28000c1e1500 */
[----:B------:R-:W4:Y:S04]  /*3c5a0*/  @P2 LDG.E.U16 R79, desc[UR6][R44.64] ;  /* 0x000000062c4f2981 */ /* 0x000f28000c1e1500 */
[----:B---3--:R0:W-:Y:S04]  /*3c5b0*/  @P5 STL [R1+0x1148], R54 ;  /* 0x0011483601005387 */ /* 0x0081e80000100800 */
[----:B0-----:R-:W3:Y:S04]  /*3c5c0*/  LDL R54, [R1+0x1118] ;  /* 0x0011180001367983 */ /* 0x001ee80000100800 */
[----:B------:R-:W3:Y:S04]  /*3c5d0*/  LDL.LU.64 R76, [R1+0x2948] ;  /* 0x00294800014c7983 */ /* 0x000ee80000300a00 */
[----:B------:R-:W3:Y:S04]  /*3c5e0*/  LDL R6, [R1+0x1114] ;  /* 0x0011140001067983 */ /* 0x000ee80000100800 */
[----:B------:R-:W3:Y:S04]  /*3c5f0*/  LDL R7, [R1+0x1110] ;  /* 0x0011100001077983 */ /* 0x000ee80000100800 */
[----:B--2---:R0:W-:Y:S04]  /*3c600*/  @P5 STL [R1+0x1144], R26 ;  /* 0x0011441a01005387 */ /* 0x0041e80000100800 */
[----:B0-----:R-:W2:Y:S04]  /*3c610*/  LDL R26, [R1+0x110c] ;  /* 0x00110c00011a7983 */ /* 0x001ea80000100800 */
[----:B----4-:R0:W-:Y:S04]  /*3c620*/  @P5 STL [R1+0x1140], R78 ;  /* 0x0011404e01005387 */ /* 0x0101e80000100800 */
[----:B------:R-:W4:Y:S04]  /*3c630*/  @P1 LDG.E.U16 R75, desc[UR6][R42.64] ;  /* 0x000000062a4b1981 */ /* 0x000f28000c1e1500 */
[----:B0-----:R-:W4:Y:S04]  /*3c640*/  LDL R78, [R1+0x1108] ;  /* 0x00110800014e7983 */ /* 0x001f280000100800 */
[----:B------:R-:W4:Y:S04]  /*3c650*/  LDL.LU.64 R14, [R1+0x2940] ;  /* 0x00294000010e7983 */ /* 0x000f280000300a00 */
[----:B------:R0:W-:Y:S04]  /*3c660*/  @P4 STL [R1+0x113c], R5 ;  /* 0x00113c0501004387 */ /* 0x0001e80000100800 */
[----:B0-----:R-:W4:Y:S04]  /*3c670*/  LDL R5, [R1+0x1104] ;  /* 0x0011040001057983 */ /* 0x001f280000100800 */
[----:B------:R-:W4:Y:S04]  /*3c680*/  LDL.LU.64 R20, [R1+0x2938] ;  /* 0x0029380001147983 */ /* 0x000f280000300a00 */
[----:B------:R-:W4:Y:S04]  /*3c690*/  LDL.LU.64 R60, [R1+0x2930] ;  /* 0x00293000013c7983 */ /* 0x000f280000300a00 */
[----:B------:R0:W-:Y:S04]  /*3c6a0*/  @P4 STL [R1+0x1134], R0 ;  /* 0x0011340001004387 */ /* 0x0001e80000100800 */
[----:B------:R-:W4:Y:S04]  /*3c6b0*/  LDL R18, [R1+0x17e8] ;  /* 0x0017e80001127983 */ /* 0x000f280000100800 */
[----:B------:R-:W4:Y:S04]  /*3c6c0*/  LDL R19, [R1+0x17e4] ;  /* 0x0017e40001137983 */ /* 0x000f280000100800 */
[----:B0-----:R-:W4:Y:S04]  /*3c6d0*/  LDL R0, [R1+0x1100] ;  /* 0x0011000001007983 */ /* 0x001f280000100800 */
[----:B------:R0:W-:Y:S04]  /*3c6e0*/  @P4 STL [R1+0x1138], R27 ;  /* 0x0011381b01004387 */ /* 0x0001e80000100800 */
[----:B0-----:R-:W4:Y:S04]  /*3c6f0*/  LDL R27, [R1+0x17e0] ;  /* 0x0017e000011b7983 */ /* 0x001f280000100800 */
[----:B------:R0:W-:Y:S04]  /*3c700*/  @P4 STL [R1+0x1130], R2 ;  /* 0x0011300201004387 */ /* 0x0001e80000100800 */
[----:B0-----:R-:W4:Y:S01]  /*3c710*/  LDL R2, [R1+0x17dc] ;  /* 0x0017dc0001027983 */ /* 0x001f220000100800 */
[----:B------:R-:W-:-:S03]  /*3c720*/  ISETP.GT.AND P5, PT, R4, 0x4d, PT ;  /* 0x0000004d0400780c */ /* 0x000fc60003fa4270 */
[----:B------:R-:W4:Y:S04]  /*3c730*/  LDL.LU.64 R58, [R1+0x2928] ;  /* 0x00292800013a7983 */ /* 0x000f280000300a00 */
[----:B------:R-:W4:Y:S04]  /*3c740*/  LDL.LU.64 R48, [R1+0x2920] ;  /* 0x0029200001307983 */ /* 0x000f280000300a00 */
[----:B------:R-:W4:Y:S04]  /*3c750*/  LDL R16, [R1+0x17d8] ;  /* 0x0017d80001107983 */ /* 0x000f280000100800 */
[----:B------:R-:W4:Y:S01]  /*3c760*/  LDL R17, [R1+0x17d4] ;  /* 0x0017d40001117983 */ /* 0x000f220000100800 */
[----:B------:R-:W-:-:S03]  /*3c770*/  ISETP.GT.AND P4, PT, R4, 0x4e, PT ;  /* 0x0000004e0400780c */ /* 0x000fc60003f84270 */
[----:B------:R0:W-:Y:S04]  /*3c780*/  @P2 STL [R1+0x1128], R55 ;  /* 0x0011283701002387 */ /* 0x0001e80000100800 */
[----:B0-----:R-:W4:Y:S04]  /*3c790*/  LDL R55, [R1+0x17d0] ;  /* 0x0017d00001377983 */ /* 0x001f280000100800 */
[----:B------:R0:W-:Y:S04]  /*3c7a0*/  @P2 STL [R1+0x1124], R74 ;  /* 0x0011244a01002387 */ /* 0x0001e80000100800 */
[----:B0-----:R-:W4:Y:S04]  /*3c7b0*/  LDL R74, [R1+0x17cc] ;  /* 0x0017cc00014a7983 */ /* 0x001f280000100800 */
[----:B------:R-:W4:Y:S04]  /*3c7c0*/  LDL.LU.64 R44, [R1+0x2918] ;  /* 0x00291800012c7983 */ /* 0x000f280000300a00 */
[----:B------:R-:W-:Y:S04]  /*3c7d0*/  @P2 STL [R1+0x1120], R79 ;  /* 0x0011204f01002387 */ /* 0x000fe80000100800 */
[----:B------:R0:W-:Y:S04]  /*3c7e0*/  @P2 STL [R1+0x112c], R93 ;  /* 0x00112c5d01002387 */ /* 0x0001e80000100800 */
[----:B------:R-:W4:Y:S04]  /*3c7f0*/  LDL.LU.64 R42, [R1+0x2910] ;  /* 0x00291000012a7983 */ /* 0x000f280000300a00 */
[----:B0-----:R-:W4:Y:S04]  /*3c800*/  LDL R93, [R1+0x10fc] ;  /* 0x0010fc00015d7983 */ /* 0x001f280000100800 */
[----:B---3--:R-:W3:Y:S04]  /*3c810*/  @P1 LDG.E.U16 R54, desc[UR6][R36.64] ;  /* 0x0000000624361981 */ /* 0x008ee8000c1e1500 */
[----:B------:R-:W3:Y:S04]  /*3c820*/  @P1 LDG.E.U16 R6, desc[UR6][R10.64] ;  /* 0x000000060a061981 */ /* 0x000ee8000c1e1500 */
[----:B------:R-:W3:Y:S04]  /*3c830*/  @P1 LDG.E.U16 R7, desc[UR6][R30.64] ;  /* 0x000000061e071981 */ /* 0x000ee8000c1e1500 */
[----:B--2---:R-:W2:Y:S04]  /*3c840*/  @P5 LDG.E.U16 R26, desc[UR6][R52.64] ;  /* 0x00000006341a5981 */ /* 0x004ea8000c1e1500 */
[----:B----4-:R0:W-:Y:S04]  /*3c850*/  @P1 STL [R1+0x111c], R75 ;  /* 0x00111c4b01001387 */ /* 0x0101e80000100800 */
[----:B------:R-:W4:Y:S04]  /*3c860*/  @P5 LDG.E.U16 R78, desc[UR6][R50.64] ;  /* 0x00000006324e5981 */ /* 0x000f28000c1e1500 */
[----:B0-----:R-:W2:Y:S04]  /*3c870*/  LDL R75, [R1+0x10f8] ;  /* 0x0010f800014b7983 */ /* 0x001ea80000100800 */
[----:B------:R-:W2:Y:S04]  /*3c880*/  @P5 LDG.E.U16 R5, desc[UR6][R38.64] ;  /* 0x0000000626055981 */ /* 0x000ea8000c1e1500 */
[----:B------:R-:W2:Y:S04]  /*3c890*/  @P4 LDG.E.U16 R18, desc[UR6][R56.64] ;  /* 0x0000000638124981 */ /* 0x000ea8000c1e1500 */
[----:B------:R-:W2:Y:S04]  /*3c8a0*/  @P4 LDG.E.U16 R19, desc[UR6][R40.64] ;  /* 0x0000000628134981 */ /* 0x000ea8000c1e1500 */
[----:B------:R-:W2:Y:S04]  /*3c8b0*/  @P5 LDG.E.U16 R0, desc[UR6][R68.64] ;  /* 0x0000000644005981 */ /* 0x000ea8000c1e1500 */
[----:B------:R-:W2:Y:S04]  /*3c8c0*/  @P4 LDG.E.U16 R27, desc[UR6][R12.64] ;  /* 0x000000060c1b4981 */ /* 0x000ea8000c1e1500 */
[----:B------:R-:W2:Y:S01]  /*3c8d0*/  @P4 LDG.E.U16 R2, desc[UR6][R32.64] ;  /* 0x0000000620024981 */ /* 0x000ea2000c1e1500 */
[----:B------:R-:W-:-:S03]  /*3c8e0*/  ISETP.GT.AND P2, PT, R4, 0x4f, PT ;  /* 0x0000004f0400780c */ /* 0x000fc60003f44270 */
[----:B------:R-:W2:Y:S04]  /*3c8f0*/  LDL.LU.64 R36, [R1+0x2908] ;  /* 0x0029080001247983 */ /* 0x000ea80000300a00 */
[----:B------:R-:W2:Y:S06]  /*3c900*/  LDL R79, [R1+0x10f4] ;  /* 0x0010f400014f7983 */ /* 0x000eac0000100800 */
[----:B------:R-:W2:Y:S04]  /*3c910*/  @P2 LDG.E.U16 R16, desc[UR6][R80.64] ;  /* 0x0000000650102981 */ /* 0x000ea8000c1e1500 */
[----:B------:R-:W2:Y:S04]  /*3c920*/  @P2 LDG.E.U16 R17, desc[UR6][R72.64] ;  /* 0x0000000648112981 */ /* 0x000ea8000c1e1500 */
[----:B------:R-:W2:Y:S04]  /*3c930*/  @P2 LDG.E.U16 R55, desc[UR6][R66.64] ;  /* 0x0000000642372981 */ /* 0x000ea8000c1e1500 */
[----:B------:R-:W2:Y:S04]  /*3c940*/  @P2 LDG.E.U16 R74, desc[UR6][R70.64] ;  /* 0x00000006464a2981 */ /* 0x000ea8000c1e1500 */
[----:B---3--:R0:W-:Y:S04]  /*3c950*/  @P1 STL [R1+0x1118], R54 ;  /* 0x0011183601001387 */ /* 0x0081e80000100800 */
[----:B0-----:R-:W3:Y:S04]  /*3c960*/  LDL R54, [R1+0x10f0] ;  /* 0x0010f00001367983 */ /* 0x001ee80000100800 */
[----:B------:R-:W3:Y:S04]  /*3c970*/  LDL.LU.64 R10, [R1+0x2900] ;  /* 0x00290000010a7983 */ /* 0x000ee80000300a00 */
[----:B------:R0:W-:Y:S04]  /*3c980*/  @P1 STL [R1+0x1114], R6 ;  /* 0x0011140601001387 */ /* 0x0001e80000100800 */
[----:B0-----:R-:W3:Y:S04]  /*3c990*/  LDL.LU R6, [R1+0x28f8] ;  /* 0x0028f80001067983 */ /* 0x001ee80000300800 */
[----:B------:R-:W3:Y:S04]  /*3c9a0*/  LDL.LU.64 R30, [R1+0x28f0] ;  /* 0x0028f000011e7983 */ /* 0x000ee80000300a00 */
[----:B------:R0:W-:Y:S01]  /*3c9b0*/  @P1 STL [R1+0x1110], R7 ;  /* 0x0011100701001387 */ /* 0x0001e20000100800 */
[----:B------:R-:W-:-:S03]  /*3c9c0*/  ISETP.GT.AND P1, PT, R4, 0x50, PT ;  /* 0x000000500400780c */ /* 0x000fc60003f24270 */
[----:B0-----:R-:W3:Y:S04]  /*3c9d0*/  LDL.LU R7, [R1+0x28e8] ;  /* 0x0028e80001077983 */ /* 0x001ee80000300800 */
[----:B------:R-:W3:Y:S04]  /*3c9e0*/  LDL.LU.64 R52, [R1+0x28e0] ;  /* 0x0028e00001347983 */ /* 0x000ee80000300a00 */
[----:B------:R-:W3:Y:S04]  /*3c9f0*/  LDL.LU.64 R50, [R1+0x28d8] ;  /* 0x0028d80001327983 */ /* 0x000ee80000300a00 */
[----:B----4-:R0:W-:Y:S04]  /*3ca00*/  @P5 STL [R1+0x1108], R78 ;  /* 0x0011084e01005387 */ /* 0x0101e80000100800 */
[----:B--2---:R-:W2:Y:S04]  /*3ca10*/  @P1 LDG.E.U16 R75, desc[UR6][R8.64] ;  /* 0x00000006084b1981 */ /* 0x004ea8000c1e1500 */
[----:B------:R-:W4:Y:S04]  /*3ca20*/  @P1 LDG.E.U16 R93, desc[UR6][R34.64] ;  /* 0x00000006225d1981 */ /* 0x000f28000c1e1500 */
[----:B0-----:R-:W4:Y:S04]  /*3ca30*/  LDL R78, [R1+0x10ec] ;  /* 0x0010ec00014e7983 */ /* 0x001f280000100800 */
[----:B------:R-:W4:Y:S04]  /*3ca40*/  LDL.LU.64 R38, [R1+0x28d0] ;  /* 0x0028d00001267983 */ /* 0x000f280000300a00 */
[----:B------:R0:W-:Y:S04]  /*3ca50*/  @P5 STL [R1+0x110c], R26 ;  /* 0x00110c1a01005387 */ /* 0x0001e80000100800 */
[----:B0-----:R-:W4:Y:S04]  /*3ca60*/  LDL R26, [R1+0x10e8] ;  /* 0x0010e800011a7983 */ /* 0x001f280000100800 */
[----:B------:R0:W-:Y:S04]  /*3ca70*/  @P5 STL [R1+0x1104], R5 ;  /* 0x0011040501005387 */ /* 0x0001e80000100800 */
[----:B0-----:R-:W4:Y:S04]  /*3ca80*/  LDL R5, [R1+0x10e4] ;  /* 0x0010e40001057983 */ /* 0x001f280000100800 */
[----:B------:R-:W4:Y:S04]  /*3ca90*/  LDL.LU.64 R68, [R1+0x28c8] ;  /* 0x0028c80001447983 */ /* 0x000f280000300a00 */
        /* <DEDUP_REMOVED lines=11> */
[----:B------:R-:W4:Y:S04]  /*3cb50*/  @P1 LDG.E.U16 R79, desc[UR6][R46.64] ;  /* 0x000000062e4f1981 */ /* 0x000f28000c1e1500 */
[----:B0-----:R-:W4:Y:S04]  /*3cb60*/  LDL R27, [R1+0x10dc] ;  /* 0x0010dc00011b7983 */ /* 0x001f280000100800 */
[----:B------:R0:W-:Y:S04]  /*3cb70*/  @P4 STL [R1+0x17dc], R2 ;  /* 0x0017dc0201004387 */ /* 0x0001e80000100800 */
[----:B0-----:R-:W4:Y:S01]  /*3cb80*/  LDL R2, [R1+0x10d8] ;  /* 0x0010d80001027983 */ /* 0x001f220000100800 */
[----:B------:R-:W-:-:S03]  /*3cb90*/  ISETP.GT.AND P5, PT, R4, 0x51, PT ;  /* 0x000000510400780c */ /* 0x000fc60003fa4270 */
        /* <DEDUP_REMOVED lines=10> */
[----:B------:R0:W-:Y:S01]  /*3cc40*/  @P2 STL [R1+0x17cc], R74 ;  /* 0x0017cc4a01002387 */ /* 0x0001e20000100800 */
[----:B------:R-:W-:-:S03]  /*3cc50*/  ISETP.GT.AND P4, PT, R4, 0x52, PT ;  /* 0x000000520400780c */ /* 0x000fc60003f84270 */
[----:B0-----:R-:W4:Y:S04]  /*3cc60*/  LDL R74, [R1+0x10d0] ;  /* 0x0010d000014a7983 */ /* 0x001f280000100800 */
[----:B------:R-:W4:Y:S04]  /*3cc70*/  LDL.LU.64 R34, [R1+0x2860] ;  /* 0x0028600001227983 */ /* 0x000f280000300a00 */
[----:B------:R-:W4:Y:S04]  /*3cc80*/  LDL.LU.64 R8, [R1+0x2858] ;  /* 0x0028580001087983 */ /* 0x000f280000300a00 */
[----:B---3--:R-:W3:Y:S04]  /*3cc90*/  @P1 LDG.E.U16 R54, desc[UR6][R28.64] ;  /* 0x000000061c361981 */ /* 0x008ee8000c1e1500 */
[----:B--2---:R0:W-:Y:S04]  /*3cca0*/  @P1 STL [R1+0x10f8], R75 ;  /* 0x0010f84b01001387 */ /* 0x0041e80000100800 */
[----:B----4-:R-:W2:Y:S04]  /*3ccb0*/  @P5 LDG.E.U16 R78, desc[UR6][R64.64] ;  /* 0x00000006404e5981 */ /* 0x010ea8000c1e1500 */
[----:B0-----:R-:W4:Y:S04]  /*3ccc0*/  LDL R75, [R1+0x10cc] ;  /* 0x0010cc00014b7983 */ /* 0x001f280000100800 */
[----:B------:R-:W4:Y:S04]  /*3ccd0*/  LDL.LU R46, [R1+0x2850] ;  /* 0x00285000012e7983 */ /* 0x000f280000300800 */
[----:B------:R-:W4:Y:S04]  /*3cce0*/  LDL R47, [R1+0x10c8] ;  /* 0x0010c800012f7983 */ /* 0x000f280000100800 */
[----:B------:R-:W4:Y:S04]  /*3ccf0*/  LDL R28, [R1+0x10c4] ;  /* 0x0010c400011c7983 */ /* 0x000f280000100800 */
[----:B------:R-:W4:Y:S04]  /*3cd00*/  @P5 LDG.E.U16 R26, desc[UR6][R22.64] ;  /* 0x00000006161a5981 */ /* 0x000f28000c1e1500 */
[----:B------:R-:W4:Y:S04]  /*3cd10*/  @P5 LDG.E.U16 R5, desc[UR6][R62.64] ;  /* 0x000000063e055981 */ /* 0x000f28000c1e1500 */
[----:B------:R-:W4:Y:S04]  /*3cd20*/  @P5 LDG.E.U16 R0, desc[UR6][R24.64] ;  /* 0x0000000618005981 */ /* 0x000f28000c1e1500 */
[----:B------:R-:W4:Y:S04]  /*3cd30*/  @P4 LDG.E.U16 R27, desc[UR6][R76.64] ;  /* 0x000000064c1b4981 */ /* 0x000f28000c1e1500 */
[----:B------:R-:W4:Y:S04]  /*3cd40*/  @P4 LDG.E.U16 R2, desc[UR6][R14.64] ;  /* 0x000000060e024981 */ /* 0x000f28000c1e1500 */
[----:B------:R0:W-:Y:S04]  /*3cd50*/  @P1 STL [R1+0x10f4], R79 ;  /* 0x0010f44f01001387 */ /* 0x0001e80000100800 */
[----:B0-----:R-:W4:Y:S01]  /*3cd60*/  LDL R79, [R1+0x10c0] ;  /* 0x0010c000014f7983 */ /* 0x001f220000100800 */
[----:B------:R-:W-:-:S03]  /*3cd70*/  ISETP.GT.AND P2, PT, R4, 0x53, PT ;  /* 0x000000530400780c */ /* 0x000fc60003f44270 */
[----:B------:R-:W4:Y:S04]  /*3cd80*/  @P4 LDG.E.U16 R55, desc[UR6][R20.64] ;  /* 0x0000000614374981 */ /* 0x000f28000c1e1500 */
[----:B------:R-:W4:Y:S04]  /*3cd90*/  @P4 LDG.E.U16 R74, desc[UR6][R60.64] ;  /* 0x000000063c4a4981 */ /* 0x000f28000c1e1500 */
[----:B---3--:R0:W-:Y:S04]  /*3cda0*/  @P1 STL [R1+0x10f0], R54 ;  /* 0x0010f03601001387 */ /* 0x0081e80000100800 */
[----:B0-----:R-:W3:Y:S04]  /*3cdb0*/  LDL R54, [R1+0x10bc] ;  /* 0x0010bc0001367983 */ /* 0x001ee80000100800 */
[----:B------:R-:W-:Y:S04]  /*3cdc0*/  @P1 STL [R1+0x10fc], R93 ;  /* 0x0010fc5d01001387 */ /* 0x000fe80000100800 */
[----:B------:R-:W3:Y:S04]  /*3cdd0*/  LDL.LU.64 R64, [R1+0x2848] ;  /* 0x0028480001407983 */ /* 0x000ee80000300a00 */
[----:B--2---:R0:W-:Y:S04]  /*3cde0*/  @P5 STL [R1+0x10ec], R78 ;  /* 0x0010ec4e01005387 */ /* 0x0041e80000100800 */
[----:B----4-:R-:W2:Y:S04]  /*3cdf0*/  @P2 LDG.E.U16 R75, desc[UR6][R58.64] ;  /* 0x000000063a4b2981 */ /* 0x010ea8000c1e1500 */
[----:B------:R-:W4:Y:S04]  /*3ce00*/  @P2 LDG.E.U16 R47, desc[UR6][R48.64] ;  /* 0x00000006302f2981 */ /* 0x000f28000c1e1500 */
[----:B------:R-:W4:Y:S04]  /*3ce10*/  @P2 LDG.E.U16 R28, desc[UR6][R44.64] ;  /* 0x000000062c1c2981 */ /* 0x000f28000c1e1500 */
[----:B0-----:R-:W4:Y:S04]  /*3ce20*/  LDL R78, [R1+0x10b8] ;  /* 0x0010b800014e7983 */ /* 0x001f280000100800 */
[----:B------:R-:W4:Y:S04]  /*3ce30*/  LDL.LU.64 R22, [R1+0x2840] ;  /* 0x0028400001167983 */ /* 0x000f280000300a00 */
[----:B------:R-:W4:Y:S04]  /*3ce40*/  LDL.LU.64 R62, [R1+0x2838] ;  /* 0x00283800013e7983 */ /* 0x000f280000300a00 */
[----:B------:R-:W4:Y:S04]  /*3ce50*/  LDL R29, [R1+0x10b4] ;  /* 0x0010b400011d7983 */ /* 0x000f280000100800 */
[----:B------:R0:W-:Y:S04]  /*3ce60*/  @P5 STL [R1+0x10e4], R5 ;  /* 0x0010e40501005387 */ /* 0x0001e80000100800 */
[----:B------:R-:W4:Y:S04]  /*3ce70*/  LDL R24, [R1+0x10ac] ;  /* 0x0010ac0001187983 */ /* 0x000f280000100800 */
[----:B------:R-:W4:Y:S04]  /*3ce80*/  LDL R25, [R1+0x10a8] ;  /* 0x0010a80001197983 */ /* 0x000f280000100800 */
[----:B0-----:R-:W4:Y:S04]  /*3ce90*/  LDL R5, [R1+0x10b0] ;  /* 0x0010b00001057983 */ /* 0x001f280000100800 */
[----:B------:R0:W-:Y:S04]  /*3cea0*/  @P5 STL [R1+0x10e8], R26 ;  /* 0x0010e81a01005387 */ /* 0x0001e80000100800 */
[----:B0-----:R-:W4:Y:S04]  /*3ceb0*/  LDL R26, [R1+0x10a4] ;  /* 0x0010a400011a7983 */ /* 0x001f280000100800 */
[----:B------:R0:W-:Y:S04]  /*3cec0*/  @P5 STL [R1+0x10e0], R0 ;  /* 0x0010e00001005387 */ /* 0x0001e80000100800 */
[----:B0-----:R-:W4:Y:S04]  /*3ced0*/  LDL R0, [R1+0x10a0] ;  /* 0x0010a00001007983 */ /* 0x001f280000100800 */
[----:B------:R-:W4:Y:S04]  /*3cee0*/  LDL.LU.64 R76, [R1+0x2830] ;  /* 0x00283000014c7983 */ /* 0x000f280000300a00 */
[----:B------:R0:W-:Y:S04]  /*3cef0*/  @P4 STL [R1+0x10dc], R27 ;  /* 0x0010dc1b01004387 */ /* 0x0001e80000100800 */
[----:B------:R-:W4:Y:S04]  /*3cf00*/  LDL R14, [R1+0x17c4] ;  /* 0x0017c400010e7983 */ /* 0x000f280000100800 */
[----:B------:R-:W4:Y:S04]  /*3cf10*/  LDL R15, [R1+0x17c0] ;  /* 0x0017c000010f7983 */ /* 0x000f280000100800 */
[----:B0-----:R-:W4:Y:S04]  /*3cf20*/  LDL R27, [R1+0x17c8] ;  /* 0x0017c800011b7983 */ /* 0x001f280000100800 */
[----:B------:R0:W-:Y:S04]  /*3cf30*/  @P4 STL [R1+0x10d8], R2 ;  /* 0x0010d80201004387 */ /* 0x0001e80000100800 */
[----:B0-----:R-:W4:Y:S01]  /*3cf40*/  LDL R2, [R1+0x17bc] ;  /* 0x0017bc0001027983 */ /* 0x001f220000100800 */
[----:B------:R-:W-:-:S03]  /*3cf50*/  ISETP.GT.AND P1, PT, R4, 0x54, PT ;  /* 0x000000540400780c */ /* 0x000fc60003f24270 */
[----:B------:R-:W4:Y:S04]  /*3cf60*/  @P2 LDG.E.U16 R79, desc[UR6][R42.64] ;  /* 0x000000062a4f2981 */ /* 0x000f28000c1e1500 */
[----:B------:R-:W4:Y:S01]  /*3cf70*/  LDL.LU.64 R20, [R1+0x2828] ;  /* 0x0028280001147983 */ /* 0x000f220000300a00 */
[----:B------:R-:W-:-:S03]  /*3cf80*/  ISETP.GT.AND P5, PT, R4, 0x55, PT ;  /* 0x000000550400780c */ /* 0x000fc60003fa4270 */
[----:B------:R-:W4:Y:S04]  /*3cf90*/  LDL.LU.64 R60, [R1+0x2820] ;  /* 0x00282000013c7983 */ /* 0x000f280000300a00 */
[----:B------:R-:W4:Y:S04]  /*3cfa0*/  LDL R93, [R1+0x17b8] ;  /* 0x0017b800015d7983 */ /* 0x000f280000100800 */
[----:B------:R0:W-:Y:S04]  /*3cfb0*/  @P4 STL [R1+0x10d0], R74 ;  /* 0x0010d04a01004387 */ /* 0x0001e80000100800 */
[----:B0-----:R-:W4:Y:S04]  /*3cfc0*/  LDL R74, [R1+0x17b4] ;  /* 0x0017b400014a7983 */ /* 0x001f280000100800 */
[----:B------:R0:W-:Y:S04]  /*3cfd0*/  @P4 STL [R1+0x10d4], R55 ;  /* 0x0010d43701004387 */ /* 0x0001e80000100800 */
[----:B------:R-:W4:Y:S01]  /*3cfe0*/  LDL.LU.64 R58, [R1+0x2818] ;  /* 0x00281800013a7983 */ /* 0x000f220000300a00 */
[----:B------:R-:W-:-:S03]  /*3cff0*/  ISETP.GT.AND P4, PT, R4, 0x56, PT ;  /* 0x000000560400780c */ /* 0x000fc60003f84270 */
[----:B0-----:R-:W4:Y:S04]  /*3d000*/  LDL R55, [R1+0x17b0] ;  /* 0x0017b00001377983 */ /* 0x001f280000100800 */
[----:B---3--:R-:W3:Y:S04]  /*3d010*/  @P1 LDG.E.U16 R54, desc[UR6][R36.64] ;  /* 0x0000000624361981 */ /* 0x008ee8000c1e1500 */
[----:B--2---:R0:W-:Y:S04]  /*3d020*/  @P2 STL [R1+0x10cc], R75 ;  /* 0x0010cc4b01002387 */ /* 0x0041e80000100800 */
[----:B----4-:R-:W2:Y:S04]  /*3d030*/  @P1 LDG.E.U16 R78, desc[UR6][R10.64] ;  /* 0x000000060a4e1981 */ /* 0x010ea8000c1e1500 */
[----:B------:R-:W4:Y:S04]  /*3d040*/  @P1 LDG.E.U16 R29, desc[UR6][R30.64] ;  /* 0x000000061e1d1981 */ /* 0x000f28000c1e1500 */
[----:B0-----:R-:W4:Y:S04]  /*3d050*/  LDL R75, [R1+0x17ac] ;  /* 0x0017ac00014b7983 */ /* 0x001f280000100800 */
[----:B------:R-:W4:Y:S04]  /*3d060*/  LDL.LU.64 R48, [R1+0x2810] ;  /* 0x0028100001307983 */ /* 0x000f280000300a00 */
[----:B------:R-:W4:Y:S04]  /*3d070*/  @P5 LDG.E.U16 R24, desc[UR6][R52.64] ;  /* 0x0000000634185981 */ /* 0x000f28000c1e1500 */
        /* <DEDUP_REMOVED lines=14> */
[----:B------:R-:W-:Y:S04]  /*3d160*/  @P2 STL [R1+0x10c0], R79 ;  /* 0x0010c04f01002387 */ /* 0x000fe80000100800 */
[----:B------:R-:W4:Y:S01]  /*3d170*/  LDL.LU.64 R36, [R1+0x27e8] ;  /* 0x0027e80001247983 */ /* 0x000f220000300a00 */
[----:B------:R-:W-:-:S13]  /*3d180*/  ISETP.GT.AND P2, PT, R4, 0x57, PT ;  /* 0x000000570400780c */ /* 0x000fda0003f44270 */
[----:B------:R-:W4:Y:S04]  /*3d190*/  @P2 LDG.E.U16 R93, desc[UR6][R32.64] ;  /* 0x00000006205d2981 */ /* 0x000f28000c1e1500 */
[----:B------:R-:W4:Y:S04]  /*3d1a0*/  @P2 LDG.E.U16 R74, desc[UR6][R80.64] ;  /* 0x00000006504a2981 */ /* 0x000f28000c1e1500 */
[----:B------:R-:W4:Y:S04]  /*3d1b0*/  @P2 LDG.E.U16 R55, desc[UR6][R72.64] ;  /* 0x0000000648372981 */ /* 0x000f28000c1e1500 */
[----:B---3--:R0:W-:Y:S04]  /*3d1c0*/  @P1 STL [R1+0x10bc], R54 ;  /* 0x0010bc3601001387 */ /* 0x0081e80000100800 */
[----:B0-----:R-:W3:Y:S04]  /*3d1d0*/  LDL R54, [R1+0x109c] ;  /* 0x00109c0001367983 */ /* 0x001ee80000100800 */
[----:B------:R-:W3:Y:S04]  /*3d1e0*/  LDL.LU.64 R10, [R1+0x27e0] ;  /* 0x0027e000010a7983 */ /* 0x000ee80000300a00 */
[----:B------:R-:W3:Y:S04]  /*3d1f0*/  LDL R79, [R1+0x1098] ;  /* 0x00109800014f7983 */ /* 0x000ee80000100800 */
[----:B--2---:R0:W-:Y:S04]  /*3d200*/  @P1 STL [R1+0x10b8], R78 ;  /* 0x0010b84e01001387 */ /* 0x0041e80000100800 */
[----:B----4-:R-:W2:Y:S04]  /*3d210*/  @P2 LDG.E.U16 R75, desc[UR6][R16.64] ;  /* 0x00000006104b2981 */ /* 0x010ea8000c1e1500 */
[----:B0-----:R-:W4:Y:S04]  /*3d220*/  LDL R78, [R1+0x1094] ;  /* 0x00109400014e7983 */ /* 0x001f280000100800 */
        /* <DEDUP_REMOVED lines=29> */
[----:B0-----:R-:W4:Y:S01]  /*3d400*/  LDL R2, [R1+0x1088] ;  /* 0x0010880001027983 */ /* 0x001f220000100800 */
[----:B------:R-:W-:-:S03]  /*3d410*/  ISETP.GT.AND P1, PT, R4, 0x58, PT ;  /* 0x000000580400780c */ /* 0x000fc60003f24270 */
[----:B------:R-:W4:Y:S04]  /*3d420*/  LDL.LU.64 R32, [R1+0x2750] ;  /* 0x0027500001207983 */ /* 0x000f280000300a00 */
[----:B------:R-:W4:Y:S04]  /*3d430*/  LDL.LU R80, [R1+0x2748] ;  /* 0x0027480001507983 */ /* 0x000f280000300800 */
[----:B------:R-:W4:Y:S04]  /*3d440*/  LDL R81, [R1+0x1084] ;  /* 0x0010840001517983 */ /* 0x000f280000100800 */
[----:B------:R0:W-:Y:S04]  /*3d450*/  @P2 STL [R1+0x17b4], R74 ;  /* 0x0017b44a01002387 */ /* 0x0001e80000100800 */
[----:B0-----:R-:W4:Y:S04]  /*3d460*/  LDL R74, [R1+0x1080] ;  /* 0x00108000014a7983 */ /* 0x001f280000100800 */
[----:B------:R-:W4:Y:S04]  /*3d470*/  LDL.LU.64 R72, [R1+0x2740] ;  /* 0x0027400001487983 */ /* 0x000f280000300a00 */
[----:B------:R-:W4:Y:S01]  /*3d480*/  LDL R16, [R1+0x107c] ;  /* 0x00107c0001107983 */ /* 0x000f220000100800 */
[----:B------:R-:W-:-:S03]  /*3d490*/  ISETP.GT.AND P5, PT, R4, 0x59, PT ;  /* 0x000000590400780c */ /* 0x000fc60003fa4270 */
[----:B---3--:R-:W3:Y:S04]  /*3d4a0*/  @P1 LDG.E.U16 R54, desc[UR6][R66.64] ;  /* 0x0000000642361981 */ /* 0x008ee8000c1e1500 */
[----:B------:R-:W3:Y:S04]  /*3d4b0*/  @P1 LDG.E.U16 R79, desc[UR6][R70.64] ;  /* 0x00000006464f1981 */ /* 0x000ee8000c1e1500 */
[----:B--2---:R0:W-:Y:S04]  /*3d4c0*/  @P2 STL [R1+0x17ac], R75 ;  /* 0x0017ac4b01002387 */ /* 0x0041e80000100800 */
[----:B------:R-:W2:Y:S04]  /*3d4d0*/  LDL R17, [R1+0x1074] ;  /* 0x0010740001117983 */ /* 0x000ea80000100800 */
[----:B----4-:R-:W4:Y:S04]  /*3d4e0*/  @P1 LDG.E.U16 R78, desc[UR6][R34.64] ;  /* 0x00000006224e1981 */ /* 0x010f28000c1e1500 */
[----:B0-----:R-:W4:Y:S04]  /*3d4f0*/  LDL R75, [R1+0x1078] ;  /* 0x00107800014b7983 */ /* 0x001f280000100800 */
[----:B------:R0:W-:Y:S04]  /*3d500*/  @P2 STL [R1+0x17b0], R55 ;  /* 0x0017b03701002387 */ /* 0x0001e80000100800 */
[----:B0-----:R-:W4:Y:S04]  /*3d510*/  LDL R55, [R1+0x1070] ;  /* 0x0010700001377983 */ /* 0x001f280000100800 */
[----:B------:R-:W4:Y:S04]  /*3d520*/  @P1 LDG.E.U16 R5, desc[UR6][R8.64] ;  /* 0x0000000608051981 */ /* 0x000f28000c1e1500 */
[----:B------:R-:W4:Y:S04]  /*3d530*/  @P5 LDG.E.U16 R0, desc[UR6][R64.64] ;  /* 0x0000000640005981 */ /* 0x000f28000c1e1500 */
[----:B------:R-:W4:Y:S04]  /*3d540*/  @P5 LDG.E.U16 R2, desc[UR6][R22.64] ;  /* 0x0000000616025981 */ /* 0x000f28000c1e1500 */
[----:B------:R-:W-:Y:S04]  /*3d550*/  @P2 STL [R1+0x17b8], R93 ;  /* 0x0017b85d01002387 */ /* 0x000fe80000100800 */
[----:B------:R-:W4:Y:S01]  /*3d560*/  LDL.LU.64 R66, [R1+0x2738] ;  /* 0x0027380001427983 */ /* 0x000f220000300a00 */
[----:B------:R-:W-:-:S03]  /*3d570*/  ISETP.GT.AND P4, PT, R4, 0x5a, PT ;  /* 0x0000005a0400780c */ /* 0x000fc60003f84270 */
[----:B------:R-:W4:Y:S04]  /*3d580*/  @P5 LDG.E.U16 R81, desc[UR6][R62.64] ;  /* 0x000000063e515981 */ /* 0x000f28000c1e1500 */
[----:B------:R-:W4:Y:S06]  /*3d590*/  @P5 LDG.E.U16 R74, desc[UR6][R76.64] ;  /* 0x000000064c4a5981 */ /* 0x000f2c000c1e1500 */
[----:B------:R-:W4:Y:S04]  /*3d5a0*/  @P4 LDG.E.U16 R16, desc[UR6][R20.64] ;  /* 0x0000000614104981 */ /* 0x000f28000c1e1500 */
[----:B---3--:R0:W-:Y:S04]  /*3d5b0*/  @P1 STL [R1+0x109c], R54 ;  /* 0x00109c3601001387 */ /* 0x0081e80000100800 */
[----:B------:R-:W3:Y:S04]  /*3d5c0*/  LDL R70, [R1+0x1068] ;  /* 0x0010680001467983 */ /* 0x000ee80000100800 */
[----:B------:R-:W3:Y:S04]  /*3d5d0*/  LDL R71, [R1+0x1064] ;  /* 0x0010640001477983 */ /* 0x000ee80000100800 */
[----:B------:R-:W3:Y:S04]  /*3d5e0*/  LDL R34, [R1+0x1060] ;  /* 0x0010600001227983 */ /* 0x000ee80000100800 */
[----:B------:R-:W3:Y:S04]  /*3d5f0*/  LDL R35, [R1+0x105c] ;  /* 0x00105c0001237983 */ /* 0x000ee80000100800 */
[----:B------:R-:W3:Y:S04]  /*3d600*/  LDL R8, [R1+0x1058] ;  /* 0x0010580001087983 */ /* 0x000ee80000100800 */
[----:B------:R-:W3:Y:S04]  /*3d610*/  LDL R9, [R1+0x1054] ;  /* 0x0010540001097983 */ /* 0x000ee80000100800 */
[----:B0-----:R-:W3:Y:S04]  /*3d620*/  LDL R54, [R1+0x106c] ;  /* 0x00106c0001367983 */ /* 0x001ee80000100800 */
[----:B--2---:R-:W2:Y:S04]  /*3d630*/  @P4 LDG.E.U16 R17, desc[UR6][R58.64] ;  /* 0x000000063a114981 */ /* 0x004ea8000c1e1500 */
[----:B----4-:R-:W4:Y:S04]  /*3d640*/  @P4 LDG.E.U16 R75, desc[UR6][R60.64] ;  /* 0x000000063c4b4981 */ /* 0x010f28000c1e1500 */
[----:B------:R-:W2:Y:S04]  /*3d650*/  @P4 LDG.E.U16 R55, desc[UR6][R48.64] ;  /* 0x0000000630374981 */ /* 0x000ea8000c1e1500 */
[----:B------:R0:W-:Y:S04]  /*3d660*/  @P1 STL [R1+0x1090], R5 ;  /* 0x0010900501001387 */ /* 0x0001e80000100800 */
[----:B0-----:R-:W2:Y:S04]  /*3d670*/  LDL R5, [R1+0x1050] ;  /* 0x0010500001057983 */ /* 0x001ea80000100800 */
[----:B------:R-:W-:Y:S04]  /*3d680*/  @P1 STL [R1+0x1094], R78 ;  /* 0x0010944e01001387 */ /* 0x000fe80000100800 */
[----:B------:R0:W-:Y:S04]  /*3d690*/  @P1 STL [R1+0x1098], R79 ;  /* 0x0010984f01001387 */ /* 0x0001e80000100800 */
[----:B------:R-:W2:Y:S04]  /*3d6a0*/  LDL R64, [R1+0x104c] ;  /* 0x00104c0001407983 */ /* 0x000ea80000100800 */
[----:B------:R-:W2:Y:S04]  /*3d6b0*/  LDL R65, [R1+0x1048] ;  /* 0x0010480001417983 */ /* 0x000ea80000100800 */
[----:B------:R-:W2:Y:S04]  /*3d6c0*/  LDL R93, [R1+0x1044] ;  /* 0x00104400015d7983 */ /* 0x000ea80000100800 */
[----:B0-----:R-:W2:Y:S04]  /*3d6d0*/  LDL R79, [R1+0x1040] ;  /* 0x00104000014f7983 */ /* 0x001ea80000100800 */
[----:B------:R-:W2:Y:S04]  /*3d6e0*/  LDL.LU.64 R22, [R1+0x2730] ;  /* 0x0027300001167983 */ /* 0x000ea80000300a00 */
[----:B------:R-:W2:Y:S04]  /*3d6f0*/  LDL R78, [R1+0x17a8] ;  /* 0x0017a800014e7983 */ /* 0x000ea80000100800 */
[----:B------:R0:W-:Y:S04]  /*3d700*/  @P5 STL [R1+0x108c], R0 ;  /* 0x00108c0001005387 */ /* 0x0001e80000100800 */
[----:B0-----:R-:W2:Y:S04]  /*3d710*/  LDL R0, [R1+0x17a4] ;  /* 0x0017a40001007983 */ /* 0x001ea80000100800 */
[----:B------:R0:W-:Y:S04]  /*3d720*/  @P5 STL [R1+0x1088], R2 ;  /* 0x0010880201005387 */ /* 0x0001e80000100800 */
[----:B0-----:R-:W2:Y:S01]  /*3d730*/  LDL R2, [R1+0x17a0] ;  /* 0x0017a00001027983 */ /* 0x001ea20000100800 */
[----:B------:R-:W-:-:S02]  /*3d740*/  ISETP.GT.AND P2, PT, R4, 0x5b, PT ;  /* 0x0000005b0400780c */ /* 0x000fc40003f44270 */
[C---:B------:R-:W-:Y:S01]  /*3d750*/  ISETP.GT.AND P1, PT, R4.reuse, 0x5c, PT ;  /* 0x0000005c0400780c */ /* 0x040fe20003f24270 */
[----:B------:R-:W2:Y:S04]  /*3d760*/  LDL.LU.64 R62, [R1+0x2728] ;  /* 0x00272800013e7983 */ /* 0x000ea80000300a00 */
[----:B------:R0:W-:Y:S04]  /*3d770*/  @P5 STL [R1+0x1084], R81 ;  /* 0x0010845101005387 */ /* 0x0001e80000100800 */
[----:B0-----:R-:W2:Y:S04]  /*3d780*/  LDL.LU R81, [R1+0x2720] ;  /* 0x0027200001517983 */ /* 0x001ea80000300800 */
[----:B------:R-:W2:Y:S04]  /*3d790*/  LDL.LU.64 R76, [R1+0x2718] ;  /* 0x00271800014c7983 */ /* 0x000ea80000300a00 */
[----:B------:R0:W-:Y:S01]  /*3d7a0*/  @P5 STL [R1+0x1080], R74 ;  /* 0x0010804a01005387 */ /* 0x0001e20000100800 */
[----:B------:R-:W-:-:S03]  /*3d7b0*/  ISETP.GT.AND P5, PT, R4, 0x5d, PT ;  /* 0x0000005d0400780c */ /* 0x000fc60003fa4270 */
[----:B0-----:R-:W2:Y:S04]  /*3d7c0*/  LDL R74, [R1+0x179c] ;  /* 0x00179c00014a7983 */ /* 0x001ea80000100800 */
[----:B------:R-:W2:Y:S04]  /*3d7d0*/  LDL.LU.64 R20, [R1+0x2710] ;  /* 0x0027100001147983 */ /* 0x000ea80000300a00 */
[----:B------:R0:W-:Y:S04]  /*3d7e0*/  @P4 STL [R1+0x107c], R16 ;  /* 0x00107c1001004387 */ /* 0x0001e80000100800 */
[----:B0-----:R-:W2:Y:S04]  /*3d7f0*/  LDL.LU R16, [R1+0x2708] ;  /* 0x0027080001107983 */ /* 0x001ea80000300800 */
[----:B------:R-:W2:Y:S04]  /*3d800*/  LDL.LU.64 R60, [R1+0x2700] ;  /* 0x00270000013c7983 */ /* 0x000ea80000300a00 */
[----:B---3--:R-:W3:Y:S04]  /*3d810*/  @P2 LDG.E.U16 R70, desc[UR6][R44.64] ;  /* 0x000000062c462981 */ /* 0x008ee8000c1e1500 */
[----:B------:R-:W3:Y:S04]  /*3d820*/  @P2 LDG.E.U16 R71, desc[UR6][R42.64] ;  /* 0x000000062a472981 */ /* 0x000ee8000c1e1500 */
[----:B------:R-:W3:Y:S04]  /*3d830*/  @P2 LDG.E.U16 R34, desc[UR6][R36.64] ;  /* 0x0000000624222981 */ /* 0x000ee8000c1e1500 */
[----:B------:R-:W3:Y:S04]  /*3d840*/  @P1 LDG.E.U16 R35, desc[UR6][R10.64] ;  /* 0x000000060a231981 */ /* 0x000ee8000c1e1500 */
[----:B------:R-:W3:Y:S04]  /*3d850*/  @P1 LDG.E.U16 R8, desc[UR6][R30.64] ;  /* 0x000000061e081981 */ /* 0x000ee8000c1e1500 */
[----:B------:R-:W3:Y:S04]  /*3d860*/  @P1 LDG.E.U16 R9, desc[UR6][R28.64] ;  /* 0x000000061c091981 */ /* 0x000ee8000c1e1500 */
[----:B------:R-:W3:Y:S04]  /*3d870*/  @P2 LDG.E.U16 R54, desc[UR6][R46.64] ;  /* 0x000000062e362981 */ /* 0x000ee8000c1e1500 */
[----:B----4-:R0:W-:Y:S04]  /*3d880*/  @P4 STL [R1+0x1078], R75 ;  /* 0x0010784b01004387 */ /* 0x0101e80000100800 */
[----:B0-----:R-:W4:Y:S04]  /*3d890*/  LDL R75, [R1+0x1798] ;  /* 0x00179800014b7983 */ /* 0x001f280000100800 */
[----:B------:R-:W4:Y:S04]  /*3d8a0*/  LDL.LU.64 R58, [R1+0x26f8] ;  /* 0x0026f800013a7983 */ /* 0x000f280000300a00 */
[----:B--2---:R0:W-:Y:S04]  /*3d8b0*/  @P4 STL [R1+0x1074], R17 ;  /* 0x0010741101004387 */ /* 0x0041e80000100800 */
[----:B0-----:R-:W2:Y:S04]  /*3d8c0*/  LDL.LU R17, [R1+0x26f0] ;  /* 0x0026f00001117983 */ /* 0x001ea80000300800 */
[----:B------:R-:W2:Y:S04]  /*3d8d0*/  LDL.LU.64 R48, [R1+0x26e8] ;  /* 0x0026e80001307983 */ /* 0x000ea80000300a00 */
[----:B------:R0:W-:Y:S01]  /*3d8e0*/  @P4 STL [R1+0x1070], R55 ;  /* 0x0010703701004387 */ /* 0x0001e20000100800 */
[----:B------:R-:W-:-:S03]  /*3d8f0*/  ISETP.GT.AND P4, PT, R4, 0x5e, PT ;  /* 0x0000005e0400780c */ /* 0x000fc60003f84270 */
[----:B------:R-:W2:Y:S04]  /*3d900*/  LDL.LU.64 R46, [R1+0x26e0] ;  /* 0x0026e000012e7983 */ /* 0x000ea80000300a00 */
[----:B0-----:R-:W2:Y:S04]  /*3d910*/  LDL R55, [R1+0x1794] ;  /* 0x0017940001377983 */ /* 0x001ea80000100800 */
        /* <DEDUP_REMOVED lines=22> */
[----:B------:R0:W-:Y:S04]  /*3da80*/  @P1 STL [R1+0x105c], R35 ;  /* 0x00105c2301001387 */ /* 0x0001e80000100800 */
[----:B----4-:R-:W4:Y:S04]  /*3da90*/  @P2 LDG.E.U16 R75, desc[UR6][R18.64] ;  /* 0x00000006124b2981 */ /* 0x010f28000c1e1500 */
[----:B0-----:R-:W4:Y:S04]  /*3daa0*/  LDL.LU R35, [R1+0x26a0] ;  /* 0x0026a00001237983 */ /* 0x001f280000300800 */
[----:B------:R-:W4:Y:S04]  /*3dab0*/  LDL.LU.64 R30, [R1+0x2698] ;  /* 0x00269800011e7983 */ /* 0x000f280000300a00 */
[----:B------:R0:W-:Y:S04]  /*3dac0*/  @P1 STL [R1+0x1058], R8 ;  /* 0x0010580801001387 */ /* 0x0001e80000100800 */
[----:B--2---:R-:W2:Y:S04]  /*3dad0*/  @P2 LDG.E.U16 R55, desc[UR6][R14.64] ;  /* 0x000000060e372981 */ /* 0x004ea8000c1e1500 */
[----:B0-----:R-:W2:Y:S04]  /*3dae0*/  LDL.LU R8, [R1+0x2690] ;  /* 0x0026900001087983 */ /* 0x001ea80000300800 */
[----:B------:R-:W2:Y:S04]  /*3daf0*/  LDL.LU.64 R28, [R1+0x2688] ;  /* 0x00268800011c7983 */ /* 0x000ea80000300a00 */
[----:B------:R0:W-:Y:S04]  /*3db00*/  @P1 STL [R1+0x1054], R9 ;  /* 0x0010540901001387 */ /* 0x0001e80000100800 */
[----:B0-----:R-:W2:Y:S04]  /*3db10*/  LDL.LU R9, [R1+0x2680] ;  /* 0x0026800001097983 */ /* 0x001ea80000300800 */
[----:B------:R-:W2:Y:S04]  /*3db20*/  LDL.LU.64 R6, [R1+0x2678] ;  /* 0x0026780001067983 */ /* 0x000ea80000300a00 */
        /* <DEDUP_REMOVED lines=10> */
[----:B------:R-:W-:Y:S04]  /*3dbd0*/  @P5 STL [R1+0x1040], R79 ;  /* 0x0010404f01005387 */ /* 0x000fe80000100800 */
[----:B------:R-:W-:Y:S04]  /*3dbe0*/  @P5 STL [R1+0x1044], R93 ;  /* 0x0010445d01005387 */ /* 0x000fe80000100800 */
[----:B------:R-:W2:Y:S04]  /*3dbf0*/  LDL.LU.64 R68, [R1+0x2640] ;  /* 0x0026400001447983 */ /* 0x000ea80000300a00 */
[----:B------:R-:W2:Y:S04]  /*3dc00*/  LDL R26, [R1+0x103c] ;  /* 0x00103c00011a7983 */ /* 0x000ea80000100800 */
[----:B------:R0:W-:Y:S04]  /*3dc10*/  @P4 STL [R1+0x17a4], R0 ;  /* 0x0017a40001004387 */ /* 0x0001e80000100800 */
[----:B0-----:R-:W2:Y:S04]  /*3dc20*/  LDL R0, [R1+0x1038] ;  /* 0x0010380001007983 */ /* 0x001ea80000100800 */
[----:B------:R0:W-:Y:S04]  /*3dc30*/  @P4 STL [R1+0x17a0], R2 ;  /* 0x0017a00201004387 */ /* 0x0001e80000100800 */
[----:B------:R-:W2:Y:S04]  /*3dc40*/  LDL R27, [R1+0x1030] ;  /* 0x00103000011b7983 */ /* 0x000ea80000100800 */
[----:B0-----:R-:W2:Y:S01]  /*3dc50*/  LDL R2, [R1+0x1034] ;  /* 0x0010340001027983 */ /* 0x001ea20000100800 */
[----:B------:R-:W-:-:S03]  /*3dc60*/  ISETP.GT.AND P1, PT, R4, 0x60, PT ;  /* 0x000000600400780c */ /* 0x000fc60003f24270 */
[----:B------:R0:W-:Y:S04]  /*3dc70*/  @P4 STL [R1+0x179c], R74 ;  /* 0x00179c4a01004387 */ /* 0x0001e80000100800 */
[----:B------:R1:W-:Y:S04]  /*3dc80*/  @P4 STL [R1+0x17a8], R78 ;  /* 0x0017a84e01004387 */ /* 0x0003e80000100800 */
[----:B------:R-:W2:Y:S04]  /*3dc90*/  LDL R79, [R1+0x1028] ;  /* 0x00102800014f7983 */ /* 0x000ea80000100800 */
[----:B0-----:R-:W2:Y:S04]  /*3dca0*/  LDL R74, [R1+0x1024] ;  /* 0x00102400014a7983 */ /* 0x001ea80000100800 */
[----:B-1----:R-:W2:Y:S04]  /*3dcb0*/  LDL R78, [R1+0x102c] ;  /* 0x00102c00014e7983 */ /* 0x002ea80000100800 */
[----:B---3--:R-:W3:Y:S04]  /*3dcc0*/  @P2 LDG.E.U16 R54, desc[UR6][R12.64] ;  /* 0x000000060c362981 */ /* 0x008ee8000c1e1500 */
[----:B----4-:R0:W-:Y:S04]  /*3dcd0*/  @P2 STL [R1+0x1798], R75 ;  /* 0x0017984b01002387 */ /* 0x0101e80000100800 */
[----:B------:R-:W4:Y:S04]  /*3dce0*/  LDL R18, [R1+0x101c] ;  /* 0x00101c0001127983 */ /* 0x000f280000100800 */
[----:B------:R-:W4:Y:S04]  /*3dcf0*/  LDL R19, [R1+0x1018] ;  /* 0x0010180001137983 */ /* 0x000f280000100800 */
[----:B------:R-:W4:Y:S04]  /*3dd00*/  LDL R14, [R1+0x1014] ;  /* 0x00101400010e7983 */ /* 0x000f280000100800 */
[----:B------:R-:W4:Y:S04]  /*3dd10*/  LDL R15, [R1+0x1010] ;  /* 0x00101000010f7983 */ /* 0x000f280000100800 */
[----:B--2---:R-:W2:Y:S04]  /*3dd20*/  @P2 LDG.E.U16 R5, desc[UR6][R32.64] ;  /* 0x0000000620052981 */ /* 0x004ea8000c1e1500 */
[----:B0-----:R-:W2:Y:S04]  /*3dd30*/  LDL R75, [R1+0x1020] ;  /* 0x00102000014b7983 */ /* 0x001ea80000100800 */
[----:B------:R-:W2:Y:S04]  /*3dd40*/  @P1 LDG.E.U16 R26, desc[UR6][R72.64] ;  /* 0x00000006481a1981 */ /* 0x000ea8000c1e1500 */
[----:B------:R-:W2:Y:S04]  /*3dd50*/  @P1 LDG.E.U16 R0, desc[UR6][R66.64] ;  /* 0x0000000642001981 */ /* 0x000ea8000c1e1500 */
[----:B------:R-:W2:Y:S04]  /*3dd60*/  @P1 LDG.E.U16 R27, desc[UR6][R62.64] ;  /* 0x000000063e1b1981 */ /* 0x000ea8000c1e1500 */
[----:B------:R-:W2:Y:S01]  /*3dd70*/  @P1 LDG.E.U16 R2, desc[UR6][R22.64] ;  /* 0x0000000616021981 */ /* 0x000ea2000c1e1500 */
[----:B------:R-:W-:-:S02]  /*3dd80*/  ISETP.GT.AND P5, PT, R4, 0x61, PT ;  /* 0x000000610400780c */ /* 0x000fc40003fa4270 */
[C---:B------:R-:W-:Y:S01]  /*3dd90*/  ISETP.GT.AND P4, PT, R4.reuse, 0x62, PT ;  /* 0x000000620400780c */ /* 0x040fe20003f84270 */
[----:B------:R-:W2:Y:S04]  /*3dda0*/  LDL R40, [R1+0x100c] ;  /* 0x00100c0001287983 */ /* 0x000ea80000100800 */
[----:B------:R-:W2:Y:S04]  /*3ddb0*/  LDL R41, [R1+0x1008] ;  /* 0x0010080001297983 */ /* 0x000ea80000100800 */
[----:B------:R-:W2:Y:S04]  /*3ddc0*/  LDL R12, [R1+0x1004] ;  /* 0x00100400010c7983 */ /* 0x000ea80000100800 */
[----:B------:R-:W2:Y:S04]  /*3ddd0*/  LDL R13, [R1+0x1000] ;  /* 0x00100000010d7983 */ /* 0x000ea80000100800 */
[----:B------:R-:W2:Y:S04]  /*3dde0*/  LDL.LU R93, [R1+0xfe0] ;  /* 0x000fe000015d7983 */ /* 0x000ea80000300800 */
[----:B------:R-:W2:Y:S04]  /*3ddf0*/  LDL R32, [R1+0xffc] ;  /* 0x000ffc0001207983 */ /* 0x000ea80000100800 */
[----:B------:R-:W2:Y:S04]  /*3de00*/  LDL R33, [R1+0xff8] ;  /* 0x000ff80001217983 */ /* 0x000ea80000100800 */
[----:B------:R-:W2:Y:S04]  /*3de10*/  LDL R56, [R1+0xff4] ;  /* 0x000ff40001387983 */ /* 0x000ea80000100800 */
[----:B------:R-:W2:Y:S04]  /*3de20*/  LDL R57, [R1+0xff0] ;  /* 0x000ff00001397983 */ /* 0x000ea80000100800 */
[----:B------:R-:W2:Y:S04]  /*3de30*/  @P5 LDG.E.U16 R79, desc[UR6][R76.64] ;  /* 0x000000064c4f5981 */ /* 0x000ea8000c1e1500 */
[----:B------:R-:W2:Y:S04]  /*3de40*/  @P5 LDG.E.U16 R74, desc[UR6][R20.64] ;  /* 0x00000006144a5981 */ /* 0x000ea8000c1e1500 */
[----:B------:R-:W2:Y:S04]  /*3de50*/  @P5 LDG.E.U16 R78, desc[UR6][R80.64] ;  /* 0x00000006504e5981 */ /* 0x000ea8000c1e1500 */
[----:B---3--:R0:W-:Y:S04]  /*3de60*/  @P2 STL [R1+0x1790], R54 ;  /* 0x0017903601002387 */ /* 0x0081e80000100800 */
[----:B0-----:R-:W3:Y:S04]  /*3de70*/  LDL R54, [R1+0xfec] ;  /* 0x000fec0001367983 */ /* 0x001ee80000100800 */
[----:B------:R0:W-:Y:S04]  /*3de80*/  @P2 STL [R1+0x1794], R55 ;  /* 0x0017943701002387 */ /* 0x0001e80000100800 */
[----:B0-----:R-:W3:Y:S04]  /*3de90*/  LDL R55, [R1+0xfe8] ;  /* 0x000fe80001377983 */ /* 0x001ee80000100800 */
[----:B----4-:R-:W4:Y:S04]  /*3dea0*/  @P4 LDG.E.U16 R18, desc[UR6][R58.64] ;  /* 0x000000063a124981 */ /* 0x010f28000c1e1500 */
[----:B------:R-:W3:Y:S04]  /*3deb0*/  @P4 LDG.E.U16 R19, desc[UR6][R16.64] ;  /* 0x0000000610134981 */ /* 0x000ee8000c1e1500 */
[----:B------:R-:W3:Y:S04]  /*3dec0*/  @P4 LDG.E.U16 R14, desc[UR6][R48.64] ;  /* 0x00000006300e4981 */ /* 0x000ee8000c1e1500 */
[----:B------:R-:W3:Y:S04]  /*3ded0*/  @P4 LDG.E.U16 R15, desc[UR6][R46.64] ;  /* 0x000000062e0f4981 */ /* 0x000ee8000c1e1500 */
[----:B--2---:R-:W2:Y:S04]  /*3dee0*/  @P5 LDG.E.U16 R75, desc[UR6][R60.64] ;  /* 0x000000063c4b5981 */ /* 0x004ea8000c1e1500 */
[----:B------:R0:W-:Y:S04]  /*3def0*/  @P2 STL [R1+0x178c], R5 ;  /* 0x00178c0501002387 */ /* 0x0001e80000100800 */
[----:B0-----:R-:W3:Y:S04]  /*3df00*/  LDL R5, [R1+0xfe4] ;  /* 0x000fe40001057983 */ /* 0x001ee80000100800 */
[----:B------:R-:W3:Y:S04]  /*3df10*/  LDL.LU.64 R72, [R1+0x2638] ;  /* 0x0026380001487983 */ /* 0x000ee80000300a00 */
[----:B------:R0:W-:Y:S04]  /*3df20*/  @P1 STL [R1+0x103c], R26 ;  /* 0x00103c1a01001387 */ /* 0x0001e80000100800 */
[----:B0-----:R-:W3:Y:S04]  /*3df30*/  LDL.LU R26, [R1+0x2630] ;  /* 0x00263000011a7983 */ /* 0x001ee80000300800 */
[----:B------:R-:W3:Y:S04]  /*3df40*/  LDL.LU.64 R66, [R1+0x2628] ;  /* 0x0026280001427983 */ /* 0x000ee80000300a00 */
[----:B------:R-:W3:Y:S04]  /*3df50*/  LDL.LU.64 R22, [R1+0x2620] ;  /* 0x0026200001167983 */ /* 0x000ee80000300a00 */
[----:B------:R0:W-:Y:S04]  /*3df60*/  @P1 STL [R1+0x1038], R0 ;  /* 0x0010380001001387 */ /* 0x0001e80000100800 */
[----:B0-----:R-:W3:Y:S04]  /*3df70*/  LDL R0, [R1+0xfdc] ;  /* 0x000fdc0001007983 */ /* 0x001ee80000100800 */
[----:B------:R0:W-:Y:S04]  /*3df80*/  @P1 STL [R1+0x1034], R2 ;  /* 0x0010340201001387 */ /* 0x0001e80000100800 */
[----:B0-----:R-:W3:Y:S04]  /*3df90*/  LDL R2, [R1+0xfd8] ;  /* 0x000fd80001027983 */ /* 0x001ee80000100800 */
[----:B------:R-:W3:Y:S04]  /*3dfa0*/  LDL.LU.64 R62, [R1+0x2618] ;  /* 0x00261800013e7983 */ /* 0x000ee80000300a00 */
[----:B------:R0:W-:Y:S04]  /*3dfb0*/  @P1 STL [R1+0x1030], R27 ;  /* 0x0010301b01001387 */ /* 0x0001e80000100800 */
[----:B0-----:R-:W3:Y:S04]  /*3dfc0*/  LDL.LU R27, [R1+0x2610] ;  /* 0x00261000011b7983 */ /* 0x001ee80000300800 */
[----:B------:R-:W3:Y:S01]  /*3dfd0*/  LDL.LU.64 R80, [R1+0x2608] ;  /* 0x0026080001507983 */ /* 0x000ee20000300a00 */
[----:B------:R-:W-:-:S02]  /*3dfe0*/  ISETP.GT.AND P2, PT, R4, 0x63, PT ;  /* 0x000000630400780c */ /* 0x000fc40003f44270 */
[C---:B------:R-:W-:Y:S01]  /*3dff0*/  ISETP.GT.AND P1, PT, R4.reuse, 0x64, PT ;  /* 0x000000640400780c */ /* 0x040fe20003f24270 */
[----:B------:R0:W-:Y:S10]  /*3e000*/  @P5 STL [R1+0x102c], R78 ;  /* 0x00102c4e01005387 */ /* 0x0001f40000100800 */
[----:B------:R-:W3:Y:S04]  /*3e010*/  @P2 LDG.E.U16 R40, desc[UR6][R44.64] ;  /* 0x000000062c282981 */ /* 0x000ee8000c1e1500 */
[----:B0-----:R-:W3:Y:S04]  /*3e020*/  LDL.LU R78, [R1+0x2600] ;  /* 0x00260000014e7983 */ /* 0x001ee80000300800 */
[----:B------:R-:W3:Y:S04]  /*3e030*/  LDL.LU.64 R76, [R1+0x25f8] ;  /* 0x0025f800014c7983 */ /* 0x000ee80000300a00 */
[----:B------:R-:W3:Y:S04]  /*3e040*/  @P2 LDG.E.U16 R41, desc[UR6][R42.64] ;  /* 0x000000062a292981 */ /* 0x000ee8000c1e1500 */
[----:B------:R0:W-:Y:S04]  /*3e050*/  @P5 STL [R1+0x1028], R79 ;  /* 0x0010284f01005387 */ /* 0x0001e80000100800 */
        /* <DEDUP_REMOVED lines=8> */
[----:B------:R-:W3:Y:S04]  /*3e0e0*/  LDL.LU.64 R60, [R1+0x25e0] ;  /* 0x0025e000013c7983 */ /* 0x000ee80000300a00 */
[----:B--2---:R-:W-:Y:S04]  /*3e0f0*/  @P5 STL [R1+0x1020], R75 ;  /* 0x0010204b01005387 */ /* 0x004fe80000100800 */
[----:B------:R0:W-:Y:S01]  /*3e100*/  @P5 STL [R1+0x1024], R74 ;  /* 0x0010244a01005387 */ /* 0x0001e20000100800 */
[----:B------:R-:W-:-:S03]  /*3e110*/  ISETP.GT.AND P5, PT, R4, 0x65, PT ;  /* 0x000000650400780c */ /* 0x000fc60003fa4270 */
[----:B0-----:R-:W2:Y:S04]  /*3e120*/  LDL.64 R74, [R1+0xc0] ;  /* 0x0000c000014a7983 */ /* 0x001ea80000100a00 */
[----:B------:R-:W2:Y:S04]  /*3e130*/  LDL.LU.64 R58, [R1+0x25d8] ;  /* 0x0025d800013a7983 */ /* 0x000ea80000300a00 */
[----:B----4-:R0:W-:Y:S04]  /*3e140*/  @P4 STL [R1+0x101c], R18 ;  /* 0x00101c1201004387 */ /* 0x0101e80000100800 */
[----:B---3--:R-:W3:Y:S04]  /*3e150*/  @P5 LDG.E.U16 R54, desc[UR6][R8.64] ;  /* 0x0000000608365981 */ /* 0x008ee8000c1e1500 */
[----:B------:R-:W4:Y:S04]  /*3e160*/  @P5 LDG.E.U16 R55, desc[UR6][R6.64] ;  /* 0x0000000606375981 */ /* 0x000f28000c1e1500 */
[----:B------:R-:W2:Y:S04]  /*3e170*/  @P5 LDG.E.U16 R5, desc[UR6][R52.64] ;  /* 0x0000000634055981 */ /* 0x000ea8000c1e1500 */
[----:B------:R-:W2:Y:S04]  /*3e180*/  @P5 LDG.E.U16 R93, desc[UR6][R50.64] ;  /* 0x00000006325d5981 */ /* 0x000ea8000c1e1500 */
        /* <DEDUP_REMOVED lines=8> */
[----:B------:R0:W-:Y:S01]  /*3e210*/  @P4 STL [R1+0x1010], R15 ;  /* 0x0010100f01004387 */ /* 0x0001e20000100800 */
[----:B------:R-:W-:-:S03]  /*3e220*/  ISETP.GT.AND P4, PT, R4, 0x68, PT ;  /* 0x000000680400780c */ /* 0x000fc60003f84270 */
[----:B0-----:R-:W2:Y:S04]  /*3e230*/  LDL.LU R15, [R1+0x25a0] ;  /* 0x0025a000010f7983 */ /* 0x001ea80000300800 */
[----:B------:R-:W2:Y:S06]  /*3e240*/  LDL.LU.64 R44, [R1+0x2598] ;  /* 0x00259800012c7983 */ /* 0x000eac0000300a00 */
        /* <DEDUP_REMOVED lines=30> */
[----:B0-----:R-:W3:Y:S04]  /*3e430*/  LDL.LU R55, [R1+0x2500] ;  /* 0x0025000001377983 */ /* 0x001ee80000300800 */
[----:B------:R-:W4:Y:S04]  /*3e440*/  LDL.LU.64 R52, [R1+0x24f8] ;  /* 0x0024f80001347983 */ /* 0x000f280000300a00 */
[----:B--2---:R0:W-:Y:S04]  /*3e450*/  @P5 STL [R1+0xfe4], R5 ;  /* 0x000fe40501005387 */ /* 0x0041e80000100800 */
[----:B0-----:R-:W2:Y:S04]  /*3e460*/  LDL.LU R5, [R1+0x24f0] ;  /* 0x0024f00001057983 */ /* 0x001ea80000300800 */
[----:B------:R-:W2:Y:S04]  /*3e470*/  LDL.LU.64 R50, [R1+0x24e8] ;  /* 0x0024e80001327983 */ /* 0x000ea80000300a00 */
[----:B------:R-:W-:Y:S04]  /*3e480*/  STL [R1+0x2148], R93 ;  /* 0x0021485d01007387 */ /* 0x000fe80000100800 */
[----:B------:R-:W2:Y:S04]  /*3e490*/  LDL.LU.64 R26, [R1+0x24e0] ;  /* 0x0024e000011a7983 */ /* 0x000ea80000300a00 */
[----:B------:R0:W-:Y:S04]  /*3e4a0*/  @P4 STL [R1+0xfdc], R0 ;  /* 0x000fdc0001004387 */ /* 0x0001e80000100800 */
[----:B0-----:R-:W2:Y:S04]  /*3e4b0*/  LDL.LU R0, [R1+0x24d8] ;  /* 0x0024d80001007983 */ /* 0x001ea80000300800 */
[----:B------:R-:W3:Y:S04]  /*3e4c0*/  LDL.LU.64 R80, [R1+0x24d0] ;  /* 0x0024d00001507983 */ /* 0x000ee80000300a00 */
[----:B------:R0:W-:Y:S04]  /*3e4d0*/  @P4 STL [R1+0xfd8], R2 ;  /* 0x000fd80201004387 */ /* 0x0001e80000100800 */
[----:B0-----:R-:W3:Y:S04]  /*3e4e0*/  LDL.LU R2, [R1+0x24c8] ;  /* 0x0024c80001027983 */ /* 0x001ee80000300800 */
[----:B--2---:R-:W2:Y:S04]  /*3e4f0*/  @P4 LDG.E.U16 R0, desc[UR6][R78.64] ;  /* 0x000000064e004981 */ /* 0x004ea8000c1e1500 */
[----:B---3--:R-:W3:Y:S04]  /*3e500*/  @P4 LDG.E.U16 R2, desc[UR6][R76.64] ;  /* 0x000000064c024981 */ /* 0x008ee8000c1e1500 */
[----:B------:R-:W2:Y:S04]  /*3e510*/  LDL.LU.64 R76, [R1+0x24c0] ;  /* 0x0024c000014c7983 */ /* 0x000ea80000300a00 */
[----:B---3--:R0:W-:Y:S04]  /*3e520*/  STL [R1+0xfd4], R2 ;  /* 0x000fd40201007387 */ /* 0x0081e80000100800 */
[----:B0-----:R-:W3:Y:S04]  /*3e530*/  LDL.LU R2, [R1+0x24b8] ;  /* 0x0024b80001027983 */ /* 0x001ee80000300800 */
[----:B------:R-:W3:Y:S01]  /*3e540*/  LDL.LU.64 R78, [R1+0x24b0] ;  /* 0x0024b000014e7983 */ /* 0x000ee20000300a00 */
[----:B------:R-:W-:-:S03]  /*3e550*/  ISETP.GT.AND P1, PT, R4, 0x70, PT ;  /* 0x000000700400780c */ /* 0x000fc60003f24270 */
[----:B--2---:R0:W-:Y:S04]  /*3e560*/  STL [R1+0xfd0], R0 ;  /* 0x000fd00001007387 */ /* 0x0041e80000100800 */
[----:B0-----:R-:W2:Y:S01]  /*3e570*/  LDL.LU R0, [R1+0x24a8] ;  /* 0x0024a80001007983 */ /* 0x001ea20000300800 */
[----:B---3--:R-:W-:Y:S02]  /*3e580*/  PRMT R78, RZ, 0x7610, R78 ;  /* 0x00007610ff4e7816 */ /* 0x008fe4000000004e */
[----:B------:R-:W-:Y:S02]  /*3e590*/  PRMT R79, RZ, 0x7610, R79 ;  /* 0x00007610ff4f7816 */ /* 0x000fe4000000004f */
[----:B------:R-:W-:Y:S02]  /*3e5a0*/  PRMT R2, RZ, 0x7610, R2 ;  /* 0x00007610ff027816 */ /* 0x000fe40000000002 */
[----:B------:R-:W3:Y:S04]  /*3e5b0*/  @P1 LDG.E.U16 R78, desc[UR6][R74.64] ;  /* 0x000000064a4e1981 */ /* 0x000ee8000c1e1500 */
[----:B------:R-:W4:Y:S04]  /*3e5c0*/  @P1 LDG.E.U16 R79, desc[UR6][R80.64] ;  /* 0x00000006504f1981 */ /* 0x000f28000c1e1500 */
[----:B------:R-:W4:Y:S04]  /*3e5d0*/  @P1 LDG.E.U16 R2, desc[UR6][R76.64] ;  /* 0x000000064c021981 */ /* 0x000f28000c1e1500 */
[----:B------:R-:W4:Y:S01]  /*3e5e0*/  LDL.LU.64 R74, [R1+0x24a0] ;  /* 0x0024a000014a7983 */ /* 0x000f220000300a00 */
[----:B--2---:R-:W-:-:S03]  /*3e5f0*/  PRMT R0, RZ, 0x7610, R0 ;  /* 0x00007610ff007816 */ /* 0x004fc60000000000 */
[----:B---3--:R0:W-:Y:S04]  /*3e600*/  STL [R1+0xf7c], R78 ;  /* 0x000f7c4e01007387 */ /* 0x0081e80000100800 */
[----:B0-----:R-:W2:Y:S04]  /*3e610*/  LDL.LU R78, [R1+0x2498] ;  /* 0x00249800014e7983 */ /* 0x001ea80000300800 */
[----:B------:R-:W3:Y:S04]  /*3e620*/  LDL.LU.64 R80, [R1+0x2490] ;  /* 0x0024900001507983 */ /* 0x000ee80000300a00 */
[----:B----4-:R0:W-:Y:S04]  /*3e630*/  STL [R1+0xf78], R79 ;  /* 0x000f784f01007387 */ /* 0x0101e80000100800 */
[----:B------:R1:W4:Y:S04]  /*3e640*/  @P1 LDG.E.U16 R0, desc[UR6][R74.64] ;  /* 0x000000064a001981 */ /* 0x000328000c1e1500 */
[----:B0-----:R-:W2:Y:S04]  /*3e650*/  LDL.LU R79, [R1+0x2488] ;  /* 0x00248800014f7983 */ /* 0x001ea80000300800 */
[----:B------:R-:W2:Y:S04]  /*3e660*/  LDL.LU.64 R76, [R1+0x2480] ;  /* 0x00248000014c7983 */ /* 0x000ea80000300a00 */
[----:B------:R0:W-:Y:S04]  /*3e670*/  STL [R1+0xf74], R2 ;  /* 0x000f740201007387 */ /* 0x0001e80000100800 */
[----:B0-----:R-:W2:Y:S04]  /*3e680*/  LDL.LU R2, [R1+0x2478] ;  /* 0x0024780001027983 */ /* 0x001ea80000300800 */
[----:B------:R-:W1:Y:S01]  /*3e690*/  LDL.LU.64 R74, [R1+0x2470] ;  /* 0x00247000014a7983 */ /* 0x000e620000300a00 */
[----:B------:R-:W-:-:S02]  /*3e6a0*/  ISETP.GT.AND P4, PT, R4, 0x78, PT ;  /* 0x000000780400780c */ /* 0x000fc40003f84270 */
[----:B-1----:R-:W-:Y:S02]  /*3e6b0*/  PRMT R74, RZ, 0x7610, R74 ;  /* 0x00007610ff4a7816 */ /* 0x002fe4000000004a */
[----:B------:R-:W-:-:S09]  /*3e6c0*/  PRMT R75, RZ, 0x7610, R75 ;  /* 0x00007610ff4b7816 */ /* 0x000fd2000000004b */
[----:B---3--:R-:W3:Y:S04]  /*3e6d0*/  @P4 LDG.E.U16 R74, desc[UR6][R80.64] ;  /* 0x00000006504a4981 */ /* 0x008ee8000c1e1500 */
[----:B--2---:R-:W2:Y:S04]  /*3e6e0*/  @P4 LDG.E.U16 R75, desc[UR6][R78.64] ;  /* 0x000000064e4b4981 */ /* 0x004ea8000c1e1500 */
[----:B----4-:R0:W-:Y:S01]  /*3e6f0*/  STL [R1+0xf70], R0 ;  /* 0x000f700001007387 */ /* 0x0101e20000100800 */
[----:B------:R-:W-:-:S06]  /*3e700*/  PRMT R2, RZ, 0x7610, R2 ;  /* 0x00007610ff027816 */ /* 0x000fcc0000000002 */
[----:B------:R-:W4:Y:S04]  /*3e710*/  @P4 LDG.E.U16 R2, desc[UR6][R76.64] ;  /* 0x000000064c024981 */ /* 0x000f28000c1e1500 */
[----:B0-----:R-:W2:Y:S04]  /*3e720*/  LDL.LU R0, [R1+0x2468] ;  /* 0x0024680001007983 */ /* 0x001ea80000300800 */
[----:B---3--:R0:W-:Y:S04]  /*3e730*/  STL [R1+0xf1c], R74 ;  /* 0x000f1c4a01007387 */ /* 0x0081e80000100800 */
[----:B0-----:R-:W3:Y:S04]  /*3e740*/  LDL.LU R74, [R1+0x2464] ;  /* 0x00246400014a7983 */ /* 0x001ee80000300800 */
[----:B------:R-:W-:Y:S04]  /*3e750*/  STL [R1+0x1f80], R80 ;  /* 0x001f805001007387 */ /* 0x000fe80000100800 */
[----:B------:R-:W-:Y:S04]  /*3e760*/  STL [R1+0x214c], R80 ;  /* 0x00214c5001007387 */ /* 0x000fe80000100800 */
[----:B------:R-:W-:Y:S04]  /*3e770*/  STL [R1+0x1f7c], R81 ;  /* 0x001f7c5101007387 */ /* 0x000fe80000100800 */
[----:B------:R-:W-:Y:S04]  /*3e780*/  STL [R1+0x2150], R81 ;  /* 0x0021505101007387 */ /* 0x000fe80000100800 */
[----:B--2---:R0:W-:Y:S04]  /*3e790*/  STL [R1+0xf18], R75 ;  /* 0x000f184b01007387 */ /* 0x0041e80000100800 */
[----:B0-----:R-:W3:Y:S01]  /*3e7a0*/  LDL.LU R75, [R1+0x2460] ;  /* 0x00246000014b7983 */ /* 0x001ee20000300800 */
[----:B------:R-:W-:-:S03]  /*3e7b0*/  PRMT R0, RZ, 0x7610, R0 ;  /* 0x00007610ff007816 */ /* 0x000fc60000000000 */
[----:B------:R-:W-:Y:S04]  /*3e7c0*/  STL [R1+0x1f88], R78 ;  /* 0x001f884e01007387 */ /* 0x000fe80000100800 */
[----:B------:R-:W-:Y:S04]  /*3e7d0*/  STL [R1+0x2154], R78 ;  /* 0x0021544e01007387 */ /* 0x000fe80000100800 */
[----:B------:R-:W-:Y:S04]  /*3e7e0*/  STL [R1+0x1f84], R79 ;  /* 0x001f844f01007387 */ /* 0x000fe80000100800 */
[----:B------:R-:W-:Y:S04]  /*3e7f0*/  STL [R1+0x2158], R79 ;  /* 0x0021584f01007387 */ /* 0x000fe80000100800 */
[----:B----4-:R0:W-:Y:S04]  /*3e800*/  STL [R1+0xf14], R2 ;  /* 0x000f140201007387 */ /* 0x0101e80000100800 */
[----:B0-----:R-:W2:Y:S04]  /*3e810*/  LDL.LU R2, [R1+0x245c] ;  /* 0x00245c0001027983 */ /* 0x001ea80000300800 */
[----:B---3--:R-:W3:Y:S01]  /*3e820*/  @P4 LDG.E.U16 R0, desc[UR6][R74.64] ;  /* 0x000000064a004981 */ /* 0x008ee2000c1e1500 */
[----:B------:R-:W-:-:S02]  /*3e830*/  ISETP.GT.AND P2, PT, R4, 0x66, PT ;  /* 0x000000660400780c */ /* 0x000fc40003f44270 */
[----:B------:R-:W-:Y:S01]  /*3e840*/  PRMT R27, RZ, 0x7610, R27 ;  /* 0x00007610ff1b7816 */ /* 0x000fe2000000001b */
[----:B------:R-:W-:Y:S04]  /*3e850*/  STL [R1+0x1f90], R76 ;  /* 0x001f904c01007387 */ /* 0x000fe80000100800 */
[----:B------:R-:W-:Y:S01]  /*3e860*/  STL [R1+0x215c], R76 ;  /* 0x00215c4c01007387 */ /* 0x000fe20000100800 */
[----:B------:R-:W-:-:S03]  /*3e870*/  PRMT R5, RZ, 0x7610, R5 ;  /* 0x00007610ff057816 */ /* 0x000fc60000000005 */
[----:B------:R-:W-:Y:S04]  /*3e880*/  STL [R1+0x1f8c], R77 ;  /* 0x001f8c4d01007387 */ /* 0x000fe80000100800 */
[----:B------:R-:W-:Y:S04]  /*3e890*/  STL [R1+0x2160], R77 ;  /* 0x0021604d01007387 */ /* 0x000fe80000100800 */
[----:B------:R-:W4:Y:S04]  /*3e8a0*/  @P2 LDG.E.U16 R27, desc[UR6][R64.64] ;  /* 0x00000006401b2981 */ /* 0x000f28000c1e1500 */
[----:B------:R-:W4:Y:S01]  /*3e8b0*/  @P2 LDG.E.U16 R5, desc[UR6][R24.64] ;  /* 0x0000000618052981 */ /* 0x000f22000c1e1500 */
[----:B--2---:R-:W-:-:S06]  /*3e8c0*/  PRMT R2, RZ, 0x7610, R2 ;  /* 0x00007610ff027816 */ /* 0x004fcc0000000002 */
[----:B------:R-:W2:Y:S04]  /*3e8d0*/  @P2 LDG.E.U16 R2, desc[UR6][R38.64] ;  /* 0x0000000626022981 */ /* 0x000ea8000c1e1500 */
[----:B---3--:R0:W-:Y:S04]  /*3e8e0*/  STL [R1+0xf10], R0 ;  /* 0x000f100001007387 */ /* 0x0081e80000100800 */
[----:B0-----:R-:W3:Y:S04]  /*3e8f0*/  LDL.LU R0, [R1+0x2458] ;  /* 0x0024580001007983 */ /* 0x001ee80000300800 */
[----:B------:R-:W-:Y:S04]  /*3e900*/  STL [R1+0x1f98], R74 ;  /* 0x001f984a01007387 */ /* 0x000fe80000100800 */
[----:B------:R-:W-:Y:S04]  /*3e910*/  STL [R1+0x2164], R74 ;  /* 0x0021644a01007387 */ /* 0x000fe80000100800 */
[----:B------:R-:W-:Y:S04]  /*3e920*/  STL [R1+0x1f94], R75 ;  /* 0x001f944b01007387 */ /* 0x000fe80000100800 */
[----:B------:R-:W-:Y:S04]  /*3e930*/  STL [R1+0x2168], R75 ;  /* 0x0021684b01007387 */ /* 0x000fe80000100800 */
[----:B------:R-:W3:Y:S04]  /*3e940*/  LDL.LU.64 R64, [R1+0x2450] ;  /* 0x0024500001407983 */ /* 0x000ee80000300a00 */
[----:B----4-:R0:W-:Y:S04]  /*3e950*/  STL [R1+0x1788], R27 ;  /* 0x0017881b01007387 */ /* 0x0101e80000100800 */
[----:B0-----:R-:W4:Y:S04]  /*3e960*/  LDL.LU R27, [R1+0x2448] ;  /* 0x00244800011b7983 */ /* 0x001f280000300800 */
[----:B------:R-:W4:Y:S04]  /*3e970*/  LDL.LU.64 R24, [R1+0x2440] ;  /* 0x0024400001187983 */ /* 0x000f280000300a00 */
[----:B------:R0:W-:Y:S04]  /*3e980*/  STL [R1+0x1784], R5 ;  /* 0x0017840501007387 */ /* 0x0001e80000100800 */
[----:B0-----:R-:W4:Y:S04]  /*3e990*/  LDL.LU R5, [R1+0x2438] ;  /* 0x0024380001057983 */ /* 0x001f280000300800 */
[----:B------:R-:W4:Y:S04]  /*3e9a0*/  LDL.LU.64 R38, [R1+0x2430] ;  /* 0x0024300001267983 */ /* 0x000f280000300a00 */
[----:B--2---:R0:W-:Y:S04]  /*3e9b0*/  STL [R1+0x1780], R2 ;  /* 0x0017800201007387 */ /* 0x0041e80000100800 */
[----:B0-----:R-:W2:Y:S01]  /*3e9c0*/  LDL.LU R2, [R1+0x2428] ;  /* 0x0024280001027983 */ /* 0x001ea20000300800 */
[----:B---3--:R-:W-:-:S06]  /*3e9d0*/  PRMT R0, RZ, 0x7610, R0 ;  /* 0x00007610ff007816 */ /* 0x008fcc0000000000 */
[----:B------:R-:W3:Y:S04]  /*3e9e0*/  @P2 LDG.E.U16 R0, desc[UR6][R68.64] ;  /* 0x0000000644002981 */ /* 0x000ee8000c1e1500 */
[----:B------:R-:W3:Y:S01]  /*3e9f0*/  LDL.LU.64 R68, [R1+0x2420] ;  /* 0x0024200001447983 */ /* 0x000ee20000300a00 */
[----:B------:R-:W-:Y:S02]  /*3ea00*/  ISETP.GT.AND P5, PT, R4, 0x67, PT ;  /* 0x000000670400780c */ /* 0x000fe40003fa4270 */
[----:B----4-:R-:W-:-:S11]  /*3ea10*/  PRMT R5, RZ, 0x7610, R5 ;  /* 0x00007610ff057816 */ /* 0x010fd60000000005 */
[----:B------:R-:W4:Y:S01]  /*3ea20*/  @P5 LDG.E.U16 R5, desc[UR6][R66.64] ;  /* 0x0000000642055981 */ /* 0x000f22000c1e1500 */
[----:B--2---:R-:W-:-:S06]  /*3ea30*/  PRMT R2, RZ, 0x7610, R2 ;  /* 0x00007610ff027816 */ /* 0x004fcc0000000002 */
[----:B------:R-:W2:Y:S04]  /*3ea40*/  @P5 LDG.E.U16 R2, desc[UR6][R22.64] ;  /* 0x0000000616025981 */ /* 0x000ea8000c1e1500 */
[----:B---3--:R0:W-:Y:S01]  /*3ea50*/  STL [R1+0x177c], R0 ;  /* 0x00177c0001007387 */ /* 0x0081e20000100800 */
[----:B------:R-:W-:-:S03]  /*3ea60*/  PRMT R69, RZ, 0x7610, R69 ;  /* 0x00007610ff457816 */ /* 0x000fc60000000045 */
[----:B0-----:R-:W3:Y:S04]  /*3ea70*/  LDL.LU R0, [R1+0x2418] ;  /* 0x0024180001007983 */ /* 0x001ee80000300800 */
[----:B------:R-:W2:Y:S04]  /*3ea80*/  @P5 LDG.E.U16 R69, desc[UR6][R72.64] ;  /* 0x0000000648455981 */ /* 0x000ea8000c1e1500 */
[----:B------:R-:W4:Y:S01]  /*3ea90*/  LDL.LU.64 R72, [R1+0x2410] ;  /* 0x0024100001487983 */ /* 0x000f220000300a00 */
[----:B---3--:R-:W-:-:S03]  /*3eaa0*/  PRMT R0, RZ, 0x7610, R0 ;  /* 0x00007610ff007816 */ /* 0x008fc60000000000 */
[----:B--2---:R0:W-:Y:S04]  /*3eab0*/  STL [R1+0x1778], R69 ;  /* 0x0017784501007387 */ /* 0x0041e80000100800 */
[----:B------:R-:W2:Y:S04]  /*3eac0*/  @P5 LDG.E.U16 R0, desc[UR6][R62.64] ;  /* 0x000000063e005981 */ /* 0x000ea8000c1e1500 */
[----:B0-----:R-:W3:Y:S04]  /*3ead0*/  LDL.LU R69, [R1+0x2408] ;  /* 0x0024080001457983 */ /* 0x001ee80000300800 */
[----:B------:R-:W3:Y:S04]  /*3eae0*/  LDL.LU.64 R66, [R1+0x2400] ;  /* 0x0024000001427983 */ /* 0x000ee80000300a00 */
[----:B----4-:R0:W-:Y:S04]  /*3eaf0*/  STL [R1+0x1774], R5 ;  /* 0x0017740501007387 */ /* 0x0101e80000100800 */
[----:B0-----:R-:W4:Y:S04]  /*3eb00*/  LDL.LU R5, [R1+0x23f8] ;  /* 0x0023f80001057983 */ /* 0x001f280000300800 */
[----:B------:R-:W3:Y:S04]  /*3eb10*/  LDL.LU.64 R22, [R1+0x23f0] ;  /* 0x0023f00001167983 */ /* 0x000ee80000300a00 */
[----:B------:R0:W-:Y:S04]  /*3eb20*/  STL [R1+0x1770], R2 ;  /* 0x0017700201007387 */ /* 0x0001e80000100800 */
[----:B0-----:R-:W3:Y:S04]  /*3eb30*/  LDL.LU R2, [R1+0x23e8] ;  /* 0x0023e80001027983 */ /* 0x001ee80000300800 */
[----:B------:R-:W3:Y:S01]  /*3eb40*/  LDL.LU.64 R62, [R1+0x23e0] ;  /* 0x0023e000013e7983 */ /* 0x000ee20000300a00 */
[----:B------:R-:W-:-:S03]  /*3eb50*/  ISETP.GT.AND P1, PT, R4, 0x69, PT ;  /* 0x000000690400780c */ /* 0x000fc60003f24270 */
[----:B--2---:R0:W-:Y:S04]  /*3eb60*/  STL [R1+0x176c], R0 ;  /* 0x00176c0001007387 */ /* 0x0041e80000100800 */
[----:B0-----:R-:W2:Y:S01]  /*3eb70*/  LDL.LU R0, [R1+0x23d8] ;  /* 0x0023d80001007983 */ /* 0x001ea20000300800 */
[----:B----4-:R-:W-:-:S06]  /*3eb80*/  PRMT R5, RZ, 0x7610, R5 ;  /* 0x00007610ff057816 */ /* 0x010fcc0000000005 */
[----:B------:R-:W4:Y:S01]  /*3eb90*/  @P1 LDG.E.U16 R5, desc[UR6][R60.64] ;  /* 0x000000063c051981 */ /* 0x000f22000c1e1500 */
[----:B---3--:R-:W-:Y:S02]  /*3eba0*/  PRMT R63, RZ, 0x7610, R63 ;  /* 0x00007610ff3f7816 */ /* 0x008fe4000000003f */
[----:B------:R-:W-:-:S04]  /*3ebb0*/  PRMT R2, RZ, 0x7610, R2 ;  /* 0x00007610ff027816 */ /* 0x000fc80000000002 */
[----:B------:R-:W3:Y:S04]  /*3ebc0*/  @P1 LDG.E.U16 R63, desc[UR6][R20.64] ;  /* 0x00000006143f1981 */ /* 0x000ee8000c1e1500 */
[----:B------:R-:W4:Y:S04]  /*3ebd0*/  @P1 LDG.E.U16 R2, desc[UR6][R58.64] ;  /* 0x000000063a021981 */ /* 0x000f28000c1e1500 */
[----:B------:R-:W4:Y:S01]  /*3ebe0*/  LDL.LU.64 R20, [R1+0x23d0] ;  /* 0x0023d00001147983 */ /* 0x000f220000300a00 */
[----:B--2---:R-:W-:-:S06]  /*3ebf0*/  PRMT R0, RZ, 0x7610, R0 ;  /* 0x00007610ff007816 */ /* 0x004fcc0000000000 */
[----:B------:R-:W2:Y:S04]  /*3ec00*/  @P1 LDG.E.U16 R0, desc[UR6][R16.64] ;  /* 0x0000000610001981 */ /* 0x000ea8000c1e1500 */
[----:B---3--:R0:W-:Y:S04]  /*3ec10*/  STL [R1+0xfcc], R63 ;  /* 0x000fcc3f01007387 */ /* 0x0081e80000100800 */
        /* <DEDUP_REMOVED lines=60> */
[----:B--2---:R-:W-:-:S06]  /*3efe0*/  PRMT R0, RZ, 0x7610, R0 ;  /* 0x00007610ff007816 */ /* 0x004fcc0000000000 */
[----:B------:R0:W2:Y:S04]  /*3eff0*/  @P2 LDG.E.U16 R0, desc[UR6][R66.64] ;  /* 0x0000000642002981 */ /* 0x0000a8000c1e1500 */
[----:B---3--:R1:W-:Y:S04]  /*3f000*/  STL [R1+0xf6c], R70 ;  /* 0x000f6c4601007387 */ /* 0x0083e80000100800 */
[----:B-1----:R-:W3:Y:S04]  /*3f010*/  LDL.LU R70, [R1+0x2308] ;  /* 0x0023080001467983 */ /* 0x002ee80000300800 */
[----:B------:R-:W2:Y:S04]  /*3f020*/  LDL.LU.64 R72, [R1+0x2300] ;  /* 0x0023000001487983 */ /* 0x000ea80000300a00 */
[----:B----4-:R1:W-:Y:S04]  /*3f030*/  STL [R1+0xf68], R71 ;  /* 0x000f684701007387 */ /* 0x0103e80000100800 */
[----:B-1----:R-:W3:Y:S04]  /*3f040*/  LDL.LU R71, [R1+0x22f8] ;  /* 0x0022f80001477983 */ /* 0x002ee80000300800 */
[----:B------:R-:W4:Y:S04]  /*3f050*/  LDL.LU.64 R68, [R1+0x22f0] ;  /* 0x0022f00001447983 */ /* 0x000f280000300a00 */
[----:B------:R1:W-:Y:S04]  /*3f060*/  STL [R1+0xf64], R2 ;  /* 0x000f640201007387 */ /* 0x0003e80000100800 */
[----:B-1----:R-:W2:Y:S04]  /*3f070*/  LDL.LU R2, [R1+0x22e8] ;  /* 0x0022e80001027983 */ /* 0x002ea80000300800 */
[----:B------:R-:W0:Y:S01]  /*3f080*/  LDL.LU.64 R66, [R1+0x22e0] ;  /* 0x0022e00001427983 */ /* 0x000e220000300a00 */
[----:B------:R-:W-:-:S02]  /*3f090*/  ISETP.GT.AND P5, PT, R4, 0x79, PT ;  /* 0x000000790400780c */ /* 0x000fc40003fa4270 */
[----:B0-----:R-:W-:Y:S02]  /*3f0a0*/  PRMT R66, RZ, 0x7610, R66 ;  /* 0x00007610ff427816 */ /* 0x001fe40000000042 */
[----:B------:R-:W-:-:S09]  /*3f0b0*/  PRMT R67, RZ, 0x7610, R67 ;  /* 0x00007610ff437816 */ /* 0x000fd20000000043 */
[----:B--2---:R-:W2:Y:S04]  /*3f0c0*/  @P5 LDG.E.U16 R66, desc[UR6][R72.64] ;  /* 0x0000000648425981 */ /* 0x004ea8000c1e1500 */
[----:B---3--:R-:W3:Y:S04]  /*3f0d0*/  @P5 LDG.E.U16 R67, desc[UR6][R70.64] ;  /* 0x0000000646435981 */ /* 0x008ee8000c1e1500 */
[----:B------:R0:W-:Y:S04]  /*3f0e0*/  STL [R1+0xf60], R0 ;  /* 0x000f600001007387 */ /* 0x0001e80000100800 */
[----:B0-----:R-:W3:Y:S04]  /*3f0f0*/  LDL.LU R0, [R1+0x22d8] ;  /* 0x0022d80001007983 */ /* 0x001ee80000300800 */
[----:B--2---:R0:W-:Y:S04]  /*3f100*/  STL [R1+0xf0c], R66 ;  /* 0x000f0c4201007387 */ /* 0x0041e80000100800 */
[----:B0-----:R-:W2:Y:S04]  /*3f110*/  LDL.LU R66, [R1+0x22d4] ;  /* 0x0022d40001427983 */ /* 0x001ea80000300800 */
[----:B------:R-:W-:Y:S04]  /*3f120*/  STL [R1+0x1fa0], R72 ;  /* 0x001fa04801007387 */ /* 0x000fe80000100800 */
[----:B------:R-:W-:Y:S04]  /*3f130*/  STL [R1+0x216c], R72 ;  /* 0x00216c4801007387 */ /* 0x000fe80000100800 */
[----:B------:R-:W-:Y:S04]  /*3f140*/  STL [R1+0x1f9c], R73 ;  /* 0x001f9c4901007387 */ /* 0x000fe80000100800 */
[----:B------:R-:W-:Y:S04]  /*3f150*/  STL [R1+0x2170], R73 ;  /* 0x0021704901007387 */ /* 0x000fe80000100800 */
[----:B---3--:R0:W-:Y:S04]  /*3f160*/  STL [R1+0xf08], R67 ;  /* 0x000f084301007387 */ /* 0x0081e80000100800 */
[----:B0-----:R-:W2:Y:S01]  /*3f170*/  LDL.LU R67, [R1+0x22d0] ;  /* 0x0022d00001437983 */ /* 0x001ea20000300800 */
[----:B------:R-:W-:-:S02]  /*3f180*/  PRMT R2, RZ, 0x7610, R2 ;  /* 0x00007610ff027816 */ /* 0x000fc40000000002 */
[C---:B------:R-:W-:Y:S02]  /*3f190*/  ISETP.GT.AND P1, PT, R4.reuse, 0x6c, PT ;  /* 0x0000006c0400780c */ /* 0x040fe40003f24270 */
[----:B------:R-:W-:Y:S02]  /*3f1a0*/  PRMT R0, RZ, 0x7610, R0 ;  /* 0x00007610ff007816 */ /* 0x000fe40000000000 */
[----:B----4-:R-:W3:Y:S04]  /*3f1b0*/  @P5 LDG.E.U16 R2, desc[UR6][R68.64] ;  /* 0x0000000644025981 */ /* 0x010ee8000c1e1500 */
[----:B------:R-:W-:Y:S04]  /*3f1c0*/  STL [R1+0x1fa8], R70 ;  /* 0x001fa84601007387 */ /* 0x000fe80000100800 */
[----:B------:R0:W-:Y:S01]  /*3f1d0*/  STL [R1+0x2174], R70 ;  /* 0x0021744601007387 */ /* 0x0001e20000100800 */
[----:B------:R-:W-:-:S02]  /*3f1e0*/  ISETP.GT.AND P4, PT, R4, 0x6d, PT ;  /* 0x0000006d0400780c */ /* 0x000fc40003f84270 */
[----:B------:R-:W-:Y:S02]  /*3f1f0*/  PRMT R73, RZ, 0x7610, R73 ;  /* 0x00007610ff497816 */ /* 0x000fe40000000049 */
[----:B------:R-:W-:Y:S02]  /*3f200*/  PRMT R72, RZ, 0x7610, R72 ;  /* 0x00007610ff487816 */ /* 0x000fe40000000048 */
[----:B------:R-:W-:Y:S02]  /*3f210*/  PRMT R75, RZ, 0x7610, R75 ;  /* 0x00007610ff4b7816 */ /* 0x000fe4000000004b */
[----:B------:R-:W-:Y:S02]  /*3f220*/  PRMT R90, RZ, 0x7610, R90 ;  /* 0x00007610ff5a7816 */ /* 0x000fe4000000005a */
[----:B------:R-:W-:Y:S01]  /*3f230*/  PRMT R3, RZ, 0x7610, R3 ;  /* 0x00007610ff037816 */ /* 0x000fe20000000003 */
[----:B------:R-:W4:Y:S04]  /*3f240*/  @P1 LDG.E.U16 R73, desc[UR6][R12.64] ;  /* 0x000000060c491981 */ /* 0x000f28000c1e1500 */
[----:B------:R-:W4:Y:S01]  /*3f250*/  @P1 LDG.E.U16 R72, desc[UR6][R10.64] ;  /* 0x000000060a481981 */ /* 0x000f22000c1e1500 */
[----:B0-----:R-:W-:-:S03]  /*3f260*/  PRMT R70, RZ, 0x7610, R70 ;  /* 0x00007610ff467816 */ /* 0x001fc60000000046 */
[----:B------:R-:W4:Y:S01]  /*3f270*/  @P1 LDG.E.U16 R75, desc[UR6][R34.64] ;  /* 0x00000006224b1981 */ /* 0x000f22000c1e1500 */
[----:B------:R-:W-:-:S03]  /*3f280*/  PRMT R92, RZ, 0x7610, R92 ;  /* 0x00007610ff5c7816 */ /* 0x000fc6000000005c */
[----:B------:R-:W4:Y:S04]  /*3f290*/  @P4 LDG.E.U16 R90, desc[UR6][R32.64] ;  /* 0x00000006205a4981 */ /* 0x000f28000c1e1500 */
[----:B------:R-:W4:Y:S04]  /*3f2a0*/  @P1 LDG.E.U16 R70, desc[UR6][R36.64] ;  /* 0x0000000624461981 */ /* 0x000f28000c1e1500 */
[----:B------:R-:W4:Y:S04]  /*3f2b0*/  @P4 LDG.E.U16 R3, desc[UR6][R30.64] ;  /* 0x000000061e034981 */ /* 0x000f28000c1e1500 */
[----:B------:R-:W4:Y:S04]  /*3f2c0*/  @P4 LDG.E.U16 R92, desc[UR6][R28.64] ;  /* 0x000000061c5c4981 */ /* 0x000f28000c1e1500 */
[----:B--2---:R-:W2:Y:S04]  /*3f2d0*/  @P5 LDG.E.U16 R0, desc[UR6][R66.64] ;  /* 0x0000000642005981 */ /* 0x004ea8000c1e1500 */
[----:B------:R-:W-:Y:S04]  /*3f2e0*/  STL [R1+0x1fa4], R71 ;  /* 0x001fa44701007387 */ /* 0x000fe80000100800 */
[----:B------:R-:W-:Y:S04]  /*3f2f0*/  STL [R1+0x2178], R71 ;  /* 0x0021784701007387 */ /* 0x000fe80000100800 */
[----:B---3--:R0:W-:Y:S04]  /*3f300*/  STL [R1+0xf04], R2 ;  /* 0x000f040201007387 */ /* 0x0081e80000100800 */
[----:B0-----:R-:W3:Y:S04]  /*3f310*/  LDL.LU R2, [R1+0x22cc] ;  /* 0x0022cc0001027983 */ /* 0x001ee80000300800 */
[----:B------:R-:W-:Y:S04]  /*3f320*/  STL [R1+0x1fb0], R68 ;  /* 0x001fb04401007387 */ /* 0x000fe80000100800 */
[----:B------:R-:W-:Y:S04]  /*3f330*/  STL [R1+0x217c], R68 ;  /* 0x00217c4401007387 */ /* 0x000fe80000100800 */
[----:B------:R-:W-:Y:S04]  /*3f340*/  STL [R1+0x1fac], R69 ;  /* 0x001fac4501007387 */ /* 0x000fe80000100800 */
[----:B------:R-:W-:Y:S01]  /*3f350*/  STL [R1+0x2180], R69 ;  /* 0x0021804501007387 */ /* 0x000fe20000100800 */
[----:B------:R-:W-:-:S06]  /*3f360*/  PRMT R91, RZ, 0x7610, R91 ;  /* 0x00007610ff5b7816 */ /* 0x000fcc000000005b */
[----:B------:R0:W3:Y:S04]  /*3f370*/  @P4 LDG.E.U16 R91, desc[UR6][R56.64] ;  /* 0x00000006385b4981 */ /* 0x0000e8000c1e1500 */
[----:B--2---:R1:W-:Y:S04]  /*3f380*/  STL [R1+0xf00], R0 ;  /* 0x000f000001007387 */ /* 0x0043e80000100800 */
[----:B-1----:R-:W2:Y:S04]  /*3f390*/  LDL.LU R0, [R1+0x22c8] ;  /* 0x0022c80001007983 */ /* 0x002ea80000300800 */
[----:B------:R-:W-:Y:S04]  /*3f3a0*/  STL [R1+0x1fb8], R66 ;  /* 0x001fb84201007387 */ /* 0x000fe80000100800 */
[----:B------:R-:W-:Y:S04]  /*3f3b0*/  STL [R1+0x2184], R66 ;  /* 0x0021844201007387 */ /* 0x000fe80000100800 */
[----:B------:R-:W-:Y:S04]  /*3f3c0*/  STL [R1+0x1fb4], R67 ;  /* 0x001fb44301007387 */ /* 0x000fe80000100800 */
[----:B------:R1:W-:Y:S04]  /*3f3d0*/  STL [R1+0x2188], R67 ;  /* 0x0021884301007387 */ /* 0x0003e80000100800 */
[----:B------:R-:W2:Y:S04]  /*3f3e0*/  LDL.LU.64 R36, [R1+0x22c0] ;  /* 0x0022c00001247983 */ /* 0x000ea80000300a00 */
[----:B----4-:R-:W-:Y:S04]  /*3f3f0*/  STL [R1+0x218c], R70 ;  /* 0x00218c4601007387 */ /* 0x010fe80000100800 */
[----:B------:R-:W4:Y:S04]  /*3f400*/  LDL.LU.64 R12, [R1+0x22b8] ;  /* 0x0022b800010c7983 */ /* 0x000f280000300a00 */
[----:B------:R-:W-:Y:S04]  /*3f410*/  STL [R1+0x2190], R73 ;  /* 0x0021904901007387 */ /* 0x000fe80000100800 */
        /* <DEDUP_REMOVED lines=10> */
[----:B------:R-:W0:Y:S01]  /*3f4c0*/  LDL.LU.64 R56, [R1+0x2288] ;  /* 0x0022880001387983 */ /* 0x000e220000300a00 */
[----:B------:R-:W-:-:S02]  /*3f4d0*/  ISETP.GT.AND P2, PT, R4, 0x6e, PT ;  /* 0x0000006e0400780c */ /* 0x000fc40003f44270 */
[----:B---3--:R-:W-:-:S11]  /*3f4e0*/  PRMT R2, RZ, 0x7610, R2 ;  /* 0x00007610ff027816 */ /* 0x008fd60000000002 */
[----:B------:R-:W3:Y:S01]  /*3f4f0*/  @P2 LDG.E.U16 R2, desc[UR6][R54.64] ;  /* 0x0000000636022981 */ /* 0x000ee2000c1e1500 */
[----:B--2---:R-:W-:-:S06]  /*3f500*/  PRMT R0, RZ, 0x7610, R0 ;  /* 0x00007610ff007816 */ /* 0x004fcc0000000000 */
[----:B------:R-:W2:Y:S01]  /*3f510*/  @P2 LDG.E.U16 R0, desc[UR6][R52.64] ;  /* 0x0000000634002981 */ /* 0x000ea2000c1e1500 */
[----:B0-----:R-:W-:Y:S02]  /*3f520*/  PRMT R56, RZ, 0x7610, R56 ;  /* 0x00007610ff387816 */ /* 0x001fe40000000038 */
[----:B------:R-:W-:-:S04]  /*3f530*/  PRMT R57, RZ, 0x7610, R57 ;  /* 0x00007610ff397816 */ /* 0x000fc80000000039 */
[----:B------:R-:W2:Y:S04]  /*3f540*/  @P2 LDG.E.U16 R56, desc[UR6][R8.64] ;  /* 0x0000000608382981 */ /* 0x000ea8000c1e1500 */
[----:B------:R-:W3:Y:S01]  /*3f550*/  @P2 LDG.E.U16 R57, desc[UR6][R6.64] ;  /* 0x0000000606392981 */ /* 0x000ee2000c1e1500 */
[----:B------:R-:W-:-:S03]  /*3f560*/  ISETP.GT.AND P5, PT, R4, 0x6f, PT ;  /* 0x0000006f0400780c */ /* 0x000fc60003fa4270 */
[----:B------:R-:W-:Y:S01]  /*3f570*/  STL [R1+0x21a8], R91 ;  /* 0x0021a85b01007387 */ /* 0x000fe20000100800 */
[----:B------:R-:W-:Y:S02]  /*3f580*/  ISETP.GT.AND P1, PT, R4, 0x72, PT ;  /* 0x000000720400780c */ /* 0x000fe40003f24270 */
[----:B------:R-:W-:Y:S01]  /*3f590*/  PRMT R71, RZ, 0x7610, R71 ;  /* 0x00007610ff477816 */ /* 0x000fe20000000047 */
[----:B------:R-:W3:Y:S01]  /*3f5a0*/  LDL.LU.64 R8, [R1+0x2280] ;  /* 0x0022800001087983 */ /* 0x000ee20000300a00 */
[----:B------:R-:W-:Y:S02]  /*3f5b0*/  PRMT R69, RZ, 0x7610, R69 ;  /* 0x00007610ff457816 */ /* 0x000fe40000000045 */
[----:B------:R-:W-:Y:S02]  /*3f5c0*/  PRMT R68, RZ, 0x7610, R68 ;  /* 0x00007610ff447816 */ /* 0x000fe40000000044 */
[----:B-1----:R-:W-:Y:S01]  /*3f5d0*/  PRMT R67, RZ, 0x7610, R67 ;  /* 0x00007610ff437816 */ /* 0x002fe20000000043 */
[----:B------:R-:W3:Y:S04]  /*3f5e0*/  @P5 LDG.E.U16 R71, desc[UR6][R50.64] ;  /* 0x0000000632475981 */ /* 0x000ee8000c1e1500 */
[----:B------:R-:W4:Y:S04]  /*3f5f0*/  @P5 LDG.E.U16 R69, desc[UR6][R64.64] ;  /* 0x0000000640455981 */ /* 0x000f28000c1e1500 */
[----:B------:R-:W4:Y:S04]  /*3f600*/  @P1 LDG.E.U16 R68, desc[UR6][R20.64] ;  /* 0x0000000614441981 */ /* 0x000f28000c1e1500 */
[----:B------:R-:W4:Y:S04]  /*3f610*/  @P1 LDG.E.U16 R67, desc[UR6][R62.64] ;  /* 0x000000063e431981 */ /* 0x000f28000c1e1500 */
[----:B--2---:R0:W-:Y:S04]  /*3f620*/  STL [R1+0x1768], R56 ;  /* 0x0017683801007387 */ /* 0x0041e80000100800 */
[----:B0-----:R-:W2:Y:S04]  /*3f630*/  LDL.LU R56, [R1+0x2278] ;  /* 0x0022780001387983 */ /* 0x001ea80000300800 */
[----:B------:R-:W2:Y:S04]  /*3f640*/  LDL.LU.64 R6, [R1+0x2270] ;  /* 0x0022700001067983 */ /* 0x000ea80000300a00 */
[----:B---3--:R0:W-:Y:S04]  /*3f650*/  STL [R1+0x1764], R57 ;  /* 0x0017643901007387 */ /* 0x0081e80000100800 */
[----:B0-----:R-:W3:Y:S04]  /*3f660*/  LDL.LU R57, [R1+0x2268] ;  /* 0x0022680001397983 */ /* 0x001ee80000300800 */
[----:B------:R-:W2:Y:S04]  /*3f670*/  LDL.LU.64 R54, [R1+0x2260] ;  /* 0x0022600001367983 */ /* 0x000ea80000300a00 */
[----:B------:R0:W-:Y:S04]  /*3f680*/  STL [R1+0x1760], R2 ;  /* 0x0017600201007387 */ /* 0x0001e80000100800 */
[----:B0-----:R-:W2:Y:S04]  /*3f690*/  LDL.LU R2, [R1+0x2258] ;  /* 0x0022580001027983 */ /* 0x001ea80000300800 */
[----:B------:R-:W2:Y:S04]  /*3f6a0*/  LDL.LU.64 R52, [R1+0x2250] ;  /* 0x0022500001347983 */ /* 0x000ea80000300a00 */
[----:B------:R0:W-:Y:S04]  /*3f6b0*/  STL [R1+0x175c], R0 ;  /* 0x00175c0001007387 */ /* 0x0001e80000100800 */
[----:B0-----:R-:W2:Y:S04]  /*3f6c0*/  LDL.LU R0, [R1+0x2248] ;  /* 0x0022480001007983 */ /* 0x001ea80000300800 */
[----:B------:R-:W2:Y:S04]  /*3f6d0*/  LDL.LU.64 R50, [R1+0x2240] ;  /* 0x0022400001327983 */ /* 0x000ea80000300a00 */
[----:B------:R-:W2:Y:S01]  /*3f6e0*/  LDL.LU.64 R64, [R1+0x2238] ;  /* 0x0022380001407983 */ /* 0x000ea20000300a00 */
[----:B------:R-:W-:-:S02]  /*3f6f0*/  PRMT R23, RZ, 0x7610, R23 ;  /* 0x00007610ff177816 */ /* 0x000fc40000000017 */
[----:B------:R-:W-:-:S04]  /*3f700*/  PRMT R22, RZ, 0x7610, R22 ;  /* 0x00007610ff167816 */ /* 0x000fc80000000016 */
[----:B------:R-:W3:Y:S04]  /*3f710*/  @P5 LDG.E.U16 R23, desc[UR6][R26.64] ;  /* 0x000000061a175981 */ /* 0x000ee8000c1e1500 */
[----:B------:R-:W3:Y:S01]  /*3f720*/  @P5 LDG.E.U16 R22, desc[UR6][R24.64] ;  /* 0x0000000618165981 */ /* 0x000ee2000c1e1500 */
[----:B------:R-:W-:Y:S02]  /*3f730*/  ISETP.GT.AND P5, PT, R4, 0x7a, PT ;  /* 0x0000007a0400780c */ /* 0x000fe40003fa4270 */
[----:B------:R-:W-:Y:S02]  /*3f740*/  PRMT R14, RZ, 0x7610, R14 ;  /* 0x00007610ff0e7816 */ /* 0x000fe4000000000e */
[----:B------:R-:W-:Y:S02]  /*3f750*/  PRMT R66, RZ, 0x7610, R66 ;  /* 0x00007610ff427816 */ /* 0x000fe40000000042 */
[----:B------:R-:W-:Y:S01]  /*3f760*/  PRMT R19, RZ, 0x7610, R19 ;  /* 0x00007610ff137816 */ /* 0x000fe20000000013 */
[----:B----4-:R-:W-:Y:S04]  /*3f770*/  STL [R1+0x21b4], R68 ;  /* 0x0021b44401007387 */ /* 0x010fe80000100800 */
[----:B------:R-:W4:Y:S04]  /*3f780*/  LDL.LU.64 R62, [R1+0x2230] ;  /* 0x00223000013e7983 */ /* 0x000f280000300a00 */
[----:B------:R-:W-:Y:S04]  /*3f790*/  STL [R1+0x21b8], R67 ;  /* 0x0021b84301007387 */ /* 0x000fe80000100800 */
[----:B------:R-:W3:Y:S04]  /*3f7a0*/  @P1 LDG.E.U16 R66, desc[UR6][R60.64] ;  /* 0x000000063c421981 */ /* 0x000ee8000c1e1500 */
[----:B------:R-:W3:Y:S04]  /*3f7b0*/  @P1 LDG.E.U16 R19, desc[UR6][R58.64] ;  /* 0x000000063a131981 */ /* 0x000ee8000c1e1500 */
[----:B------:R-:W3:Y:S04]  /*3f7c0*/  LDL.LU.64 R60, [R1+0x2228] ;  /* 0x00222800013c7983 */ /* 0x000ee80000300a00 */
[----:B------:R-:W3:Y:S04]  /*3f7d0*/  LDL.LU.64 R58, [R1+0x2220] ;  /* 0x00222000013a7983 */ /* 0x000ee80000300a00 */
[----:B--2---:R-:W2:Y:S01]  /*3f7e0*/  @P5 LDG.E.U16 R14, desc[UR6][R64.64] ;  /* 0x00000006400e5981 */ /* 0x004ea2000c1e1500 */
[----:B------:R-:W-:-:S02]  /*3f7f0*/  PRMT R18, RZ, 0x7610, R18 ;  /* 0x00007610ff127816 */ /* 0x000fc40000000012 */
[----:B------:R-:W-:-:S03]  /*3f800*/  PRMT R15, RZ, 0x7610, R15 ;  /* 0x00007610ff0f7816 */ /* 0x000fc6000000000f */
[----:B------:R-:W-:Y:S04]  /*3f810*/  STL.S16 [R1+0xef4], R18 ;  /* 0x000ef41201007387 */ /* 0x000fe80000100600 */
[----:B------:R-:W-:Y:S04]  /*3f820*/  STL [R1+0x1fc0], R64 ;  /* 0x001fc04001007387 */ /* 0x000fe80000100800 */
[----:B------:R-:W-:Y:S04]  /*3f830*/  STL.S16 [R1+0xef0], R15 ;  /* 0x000ef00f01007387 */ /* 0x000fe80000100600 */
[----:B------:R0:W-:Y:S01]  /*3f840*/  STL [R1+0x21ac], R64 ;  /* 0x0021ac4001007387 */ /* 0x0001e20000100800 */
[----:B------:R-:W-:-:S03]  /*3f850*/  ISETP.GT.AND P4, PT, R4, 0x73, PT ;  /* 0x000000730400780c */ /* 0x000fc60003f84270 */
[----:B0-----:R-:W4:Y:S04]  /*3f860*/  LDL.LU R64, [R1+0xef0] ;  /* 0x000ef00001407983 */ /* 0x001f280000300800 */
[----:B------:R-:W-:Y:S04]  /*3f870*/  STL [R1+0x1fbc], R65 ;  /* 0x001fbc4101007387 */ /* 0x000fe80000100800 */
[----:B------:R-:W-:Y:S04]  /*3f880*/  STL [R1+0x1758], R71 ;  /* 0x0017584701007387 */ /* 0x000fe80000100800 */
[----:B------:R0:W-:Y:S01]  /*3f890*/  STL [R1+0x21b0], R65 ;  /* 0x0021b04101007387 */ /* 0x0001e20000100800 */
[----:B------:R-:W-:-:S02]  /*3f8a0*/  PRMT R92, RZ, 0x7610, R92 ;  /* 0x00007610ff5c7816 */ /* 0x000fc4000000005c */
[----:B------:R-:W-:Y:S02]  /*3f8b0*/  PRMT R3, RZ, 0x7610, R3 ;  /* 0x00007610ff037816 */ /* 0x000fe40000000003 */
[----:B------:R-:W-:Y:S02]  /*3f8c0*/  PRMT R90, RZ, 0x7610, R90 ;  /* 0x00007610ff5a7816 */ /* 0x000fe4000000005a */
[----:B------:R-:W4:Y:S04]  /*3f8d0*/  @P4 LDG.E.U16 R92, desc[UR6][R48.64] ;  /* 0x00000006305c4981 */ /* 0x000f28000c1e1500 */
[----:B0-----:R-:W4:Y:S04]  /*3f8e0*/  LDL.LU R65, [R1+0xef4] ;  /* 0x000ef40001417983 */ /* 0x001f280000300800 */
[----:B------:R-:W-:Y:S04]  /*3f8f0*/  STL [R1+0x1754], R69 ;  /* 0x0017544501007387 */ /* 0x000fe80000100800 */
[----:B---3--:R-:W-:Y:S04]  /*3f900*/  STL [R1+0x1750], R23 ;  /* 0x0017501701007387 */ /* 0x008fe80000100800 */
[----:B------:R-:W3:Y:S04]  /*3f910*/  @P4 LDG.E.U16 R3, desc[UR6][R46.64] ;  /* 0x000000062e034981 */ /* 0x000ee8000c1e1500 */
[----:B------:R-:W3:Y:S04]  /*3f920*/  @P4 LDG.E.U16 R90, desc[UR6][R44.64] ;  /* 0x000000062c5a4981 */ /* 0x000ee8000c1e1500 */
[----:B--2---:R0:W-:Y:S04]  /*3f930*/  STL [R1+0xefc], R14 ;  /* 0x000efc0e01007387 */ /* 0x0041e80000100800 */
[----:B------:R-:W-:Y:S04]  /*3f940*/  STL [R1+0x174c], R22 ;  /* 0x00174c1601007387 */ /* 0x000fe80000100800 */
[----:B0-----:R-:W2:Y:S04]  /*3f950*/  LDL.64 R14, [R1] ;  /* 0x00000000010e7983 */ /* 0x001ea80000100a00 */
[----:B----4-:R-:W-:Y:S04]  /*3f960*/  STL [R1+0x1fc8], R62 ;  /* 0x001fc83e01007387 */ /* 0x010fe80000100800 */
[----:B------:R-:W-:Y:S04]  /*3f970*/  STL [R1+0x1fc4], R63 ;  /* 0x001fc43f01007387 */ /* 0x000fe80000100800 */
[----:B------:R-:W-:Y:S04]  /*3f980*/  STL [R1+0x1fd0], R60 ;  /* 0x001fd03c01007387 */ /* 0x000fe80000100800 */
[----:B------:R-:W-:Y:S04]  /*3f990*/  STL [R1+0x1fcc], R61 ;  /* 0x001fcc3d01007387 */ /* 0x000fe80000100800 */
[----:B------:R-:W-:Y:S04]  /*3f9a0*/  STL [R1+0x1fd8], R58 ;  /* 0x001fd83a01007387 */ /* 0x000fe80000100800 */
[----:B------:R-:W-:Y:S04]  /*3f9b0*/  STL [R1+0x1fd4], R59 ;  /* 0x001fd43b01007387 */ /* 0x000fe80000100800 */
[----:B------:R-:W-:Y:S04]  /*3f9c0*/  STL [R1+0xf50], R19 ;  /* 0x000f501301007387 */ /* 0x000fe80000100800 */
[----:B------:R-:W4:Y:S04]  /*3f9d0*/  LDL.LU.64 R48, [R1+0x2218] ;  /* 0x0022180001307983 */ /* 0x000f280000300a00 */
[----:B------:R-:W3:Y:S04]  /*3f9e0*/  LDL.LU.64 R46, [R1+0x2210] ;  /* 0x00221000012e7983 */ /* 0x000ee80000300a00 */
[----:B------:R-:W3:Y:S01]  /*3f9f0*/  LDL.LU.64 R44, [R1+0x2208] ;  /* 0x00220800012c7983 */ /* 0x000ee20000300a00 */
[----:B------:R-:W-:-:S02]  /*3fa00*/  ISETP.GT.AND P2, PT, R4, 0x74, PT ;  /* 0x000000740400780c */ /* 0x000fc40003f44270 */
[----:B------:R-:W-:Y:S02]  /*3fa10*/  PRMT R13, RZ, 0x7610, R13 ;  /* 0x00007610ff0d7816 */ /* 0x000fe4000000000d */
[----:B------:R-:W-:Y:S02]  /*3fa20*/  PRMT R74, RZ, 0x7610, R74 ;  /* 0x00007610ff4a7816 */ /* 0x000fe4000000004a */
[----:B------:R-:W-:Y:S02]  /*3fa30*/  PRMT R93, RZ, 0x7610, R93 ;  /* 0x00007610ff5d7816 */ /* 0x000fe4000000005d */
[----:B------:R-:W-:Y:S02]  /*3fa40*/  PRMT R77, RZ, 0x7610, R77 ;  /* 0x00007610ff4d7816 */ /* 0x000fe4000000004d */
[----:B------:R-:W-:Y:S02]  /*3fa50*/  PRMT R76, RZ, 0x7610, R76 ;  /* 0x00007610ff4c7816 */ /* 0x000fe4000000004c */
[----:B------:R-:W-:Y:S01]  /*3fa60*/  PRMT R91, RZ, 0x7610, R91 ;  /* 0x00007610ff5b7816 */ /* 0x000fe2000000005b */
[----:B------:R-:W3:Y:S01]  /*3fa70*/  @P5 LDG.E.U16 R13, desc[UR6][R62.64] ;  /* 0x000000063e0d5981 */ /* 0x000ee2000c1e1500 */
[----:B------:R-:W-:-:S02]  /*3fa80*/  PRMT R5, RZ, 0x7610, R5 ;  /* 0x00007610ff057816 */ /* 0x000fc40000000005 */
[----:B------:R-:W-:Y:S02]  /*3fa90*/  PRMT R7, RZ, 0x7610, R7 ;  /* 0x00007610ff077816 */ /* 0x000fe40000000007 */
[----:B------:R-:W-:Y:S02]  /*3faa0*/  PRMT R6, RZ, 0x7610, R6 ;  /* 0x00007610ff067816 */ /* 0x000fe40000000006 */
[----:B------:R-:W-:Y:S01]  /*3fab0*/  PRMT R12, RZ, 0x7610, R12 ;  /* 0x00007610ff0c7816 */ /* 0x000fe2000000000c */
[----:B------:R-:W3:Y:S04]  /*3fac0*/  @P4 LDG.E.U16 R91, desc[UR6][R16.64] ;  /* 0x00000006105b4981 */ /* 0x000ee8000c1e1500 */
[----:B------:R-:W3:Y:S04]  /*3fad0*/  @P2 LDG.E.U16 R74, desc[UR6][R42.64] ;  /* 0x000000062a4a2981 */ /* 0x000ee8000c1e1500 */
[----:B------:R-:W3:Y:S04]  /*3fae0*/  @P2 LDG.E.U16 R93, desc[UR6][R40.64] ;  /* 0x00000006285d2981 */ /* 0x000ee8000c1e1500 */
[----:B------:R-:W3:Y:S04]  /*3faf0*/  @P2 LDG.E.U16 R77, desc[UR6][R38.64] ;  /* 0x00000006264d2981 */ /* 0x000ee8000c1e1500 */
[----:B------:R-:W3:Y:S01]  /*3fb00*/  @P2 LDG.E.U16 R76, desc[UR6][R36.64] ;  /* 0x00000006244c2981 */ /* 0x000ee2000c1e1500 */
[----:B------:R-:W-:-:S02]  /*3fb10*/  ISETP.GT.AND P2, PT, R4, 0x77, PT ;  /* 0x000000770400780c */ /* 0x000fc40003f44270 */
[C---:B------:R-:W-:Y:S02]  /*3fb20*/  ISETP.GT.AND P4, PT, R4.reuse, 0x76, PT ;  /* 0x000000760400780c */ /* 0x040fe40003f84270 */
[----:B------:R-:W-:Y:S02]  /*3fb30*/  PRMT R9, RZ, 0x7610, R9 ;  /* 0x00007610ff097816 */ /* 0x000fe40000000009 */
[----:B------:R-:W-:Y:S02]  /*3fb40*/  PRMT R11, RZ, 0x7610, R11 ;  /* 0x00007610ff0b7816 */ /* 0x000fe4000000000b */
[----:B------:R-:W-:Y:S02]  /*3fb50*/  PRMT R8, RZ, 0x7610, R8 ;  /* 0x00007610ff087816 */ /* 0x000fe40000000008 */
[----:B------:R-:W-:Y:S02]  /*3fb60*/  PRMT R10, RZ, 0x7610, R10 ;  /* 0x00007610ff0a7816 */ /* 0x000fe4000000000a */
[----:B------:R-:W-:-:S02]  /*3fb70*/  ISETP.GT.AND P1, PT, R4, 0x75, PT ;  /* 0x000000750400780c */ /* 0x000fc40003f24270 */
[----:B------:R-:W-:Y:S02]  /*3fb80*/  PRMT R88, RZ, 0x7610, R88 ;  /* 0x00007610ff587816 */ /* 0x000fe40000000058 */
[----:B------:R-:W-:Y:S01]  /*3fb90*/  PRMT R89, RZ, 0x7610, R89 ;  /* 0x00007610ff597816 */ /* 0x000fe20000000059 */
[----:B------:R-:W3:Y:S01]  /*3fba0*/  LDL.LU.64 R42, [R1+0x2200] ;  /* 0x00220000012a7983 */ /* 0x000ee20000300a00 */
[----:B------:R-:W-:-:S03]  /*3fbb0*/  PRMT R86, RZ, 0x7610, R86 ;  /* 0x00007610ff567816 */ /* 0x000fc60000000056 */
[----:B------:R-:W3:Y:S01]  /*3fbc0*/  LDL.LU.64 R40, [R1+0x21f8] ;  /* 0x0021f80001287983 */ /* 0x000ee20000300a00 */
[----:B------:R-:W-:-:S03]  /*3fbd0*/  PRMT R87, RZ, 0x7610, R87 ;  /* 0x00007610ff577816 */ /* 0x000fc60000000057 */
[----:B------:R-:W3:Y:S04]  /*3fbe0*/  @P2 LDG.E.U16 R8, desc[UR6][R50.64] ;  /* 0x0000000632082981 */ /* 0x000ee8000c1e1500 */
[----:B------:R-:W3:Y:S04]  /*3fbf0*/  @P4 LDG.E.U16 R9, desc[UR6][R52.64] ;  /* 0x0000000634094981 */ /* 0x000ee8000c1e1500 */
[----:B------:R-:W3:Y:S04]  /*3fc00*/  @P4 LDG.E.U16 R11, desc[UR6][R56.64] ;  /* 0x00000006380b4981 */ /* 0x000ee8000c1e1500 */
[----:B------:R-:W3:Y:S04]  /*3fc10*/  @P4 LDG.E.U16 R10, desc[UR6][R54.64] ;  /* 0x00000006360a4981 */ /* 0x000ee8000c1e1500 */
[----:B------:R-:W3:Y:S04]  /*3fc20*/  LDL.LU.64 R38, [R1+0x21f0] ;  /* 0x0021f00001267983 */ /* 0x000ee80000300a00 */
[----:B------:R-:W3:Y:S04]  /*3fc30*/  @P1 LDG.E.U16 R88, desc[UR6][R34.64] ;  /* 0x0000000622581981 */ /* 0x000ee8000c1e1500 */
[----:B------:R-:W3:Y:S04]  /*3fc40*/  @P1 LDG.E.U16 R89, desc[UR6][R32.64] ;  /* 0x0000000620591981 */ /* 0x000ee8000c1e1500 */
[----:B------:R-:W3:Y:S04]  /*3fc50*/  @P1 LDG.E.U16 R86, desc[UR6][R30.64] ;  /* 0x000000061e561981 */ /* 0x000ee8000c1e1500 */
[----:B------:R-:W3:Y:S01]  /*3fc60*/  @P1 LDG.E.U16 R87, desc[UR6][R28.64] ;  /* 0x000000061c571981 */ /* 0x000ee2000c1e1500 */
[----:B------:R-:W0:Y:S01]  /*3fc70*/  S2R R27, SR_TID.X ;  /* 0x00000000001b7919 */ /* 0x000e220000002100 */
[----:B------:R-:W-:-:S02]  /*3fc80*/  PRMT R79, RZ, 0x7610, R79 ;  /* 0x00007610ff4f7816 */ /* 0x000fc4000000004f */
[----:B------:R-:W-:Y:S02]  /*3fc90*/  PRMT R78, RZ, 0x7610, R78 ;  /* 0x00007610ff4e7816 */ /* 0x000fe4000000004e */
[----:B------:R-:W-:Y:S02]  /*3fca0*/  PRMT R81, RZ, 0x7610, R81 ;  /* 0x00007610ff517816 */ /* 0x000fe40000000051 */
[----:B------:R-:W-:Y:S01]  /*3fcb0*/  PRMT R80, RZ, 0x7610, R80 ;  /* 0x00007610ff507816 */ /* 0x000fe20000000050 */
[----:B------:R-:W3:Y:S04]  /*3fcc0*/  @P5 LDG.E.U16 R65, desc[UR6][R60.64] ;  /* 0x000000063c415981 */ /* 0x000ee8000c1e1500 */
[----:B------:R-:W3:Y:S04]  /*3fcd0*/  @P5 LDG.E.U16 R64, desc[UR6][R58.64] ;  /* 0x000000063a405981 */ /* 0x000ee8000c1e1500 */
[----:B--2---:R-:W2:Y:S04]  /*3fce0*/  @P4 LDG.E.U16 R12, desc[UR6][R14.64] ;  /* 0x000000060e0c4981 */ /* 0x004ea8000c1e1500 */
[----:B----4-:R-:W4:Y:S04]  /*3fcf0*/  @P2 LDG.E.U16 R7, desc[UR6][R48.64] ;  /* 0x0000000630072981 */ /* 0x010f28000c1e1500 */
[----:B---3--:R-:W3:Y:S04]  /*3fd00*/  @P2 LDG.E.U16 R5, desc[UR6][R44.64] ;  /* 0x000000062c052981 */ /* 0x008ee8000c1e1500 */
[----:B------:R-:W2:Y:S04]  /*3fd10*/  @P2 LDG.E.U16 R6, desc[UR6][R46.64] ;  /* 0x000000062e062981 */ /* 0x000ea8000c1e1500 */
[----:B------:R-:W-:Y:S04]  /*3fd20*/  STL [R1+0xef8], R13 ;  /* 0x000ef80d01007387 */ /* 0x000fe80000100800 */
[----:B------:R-:W2:Y:S04]  /*3fd30*/  LDL.LU.64 R36, [R1+0x21e8] ;  /* 0x0021e80001247983 */ /* 0x000ea80000300a00 */
[----:B------:R-:W2:Y:S04]  /*3fd40*/  LDL.LU.64 R34, [R1+0x21e0] ;  /* 0x0021e00001227983 */ /* 0x000ea80000300a00 */
[----:B------:R-:W2:Y:S04]  /*3fd50*/  LDL.LU.64 R32, [R1+0x21d8] ;  /* 0x0021d80001207983 */ /* 0x000ea80000300a00 */
[----:B------:R-:W2:Y:S04]  /*3fd60*/  LDL.LU.64 R30, [R1+0x21d0] ;  /* 0x0021d000011e7983 */ /* 0x000ea80000300a00 */
[----:B------:R-:W2:Y:S04]  /*3fd70*/  LDL.LU.64 R28, [R1+0x21c8] ;  /* 0x0021c800011c7983 */ /* 0x000ea80000300a00 */
        /* <DEDUP_REMOVED lines=12> */
[----:B------:R-:W2:Y:S04]  /*3fe40*/  LDL.LU R26, [R1+0x1ec0] ;  /* 0x001ec000011a7983 */ /* 0x000ea80000300800 */
[----:B---3--:R1:W-:Y:S04]  /*3fe50*/  STL [R1+0x172c], R5 ;  /* 0x00172c0501007387 */ /* 0x0083e80000100800 */
[----:B-1----:R-:W3:Y:S04]  /*3fe60*/  LDL.LU R5, [R1+0x1ef0] ;  /* 0x001ef00001057983 */ /* 0x002ee80000300800 */
[----:B----4-:R1:W-:Y:S04]  /*3fe70*/  STL [R1+0x1734], R7 ;  /* 0x0017340701007387 */ /* 0x0103e80000100800 */
[----:B-1----:R-:W4:Y:S04]  /*3fe80*/  LDL.LU R7, [R1+0x1ec4] ;  /* 0x001ec40001077983 */ /* 0x002f280000300800 */
[----:B--2---:R1:W-:Y:S04]  /*3fe90*/  STL [R1+0x1730], R6 ;  /* 0x0017300601007387 */ /* 0x0043e80000100800 */
[----:B-1----:R-:W4:Y:S04]  /*3fea0*/  LDL.LU R6, [R1+0x1ef4] ;  /* 0x001ef40001067983 */ /* 0x002f280000300800 */
[----:B------:R-:W-:Y:S04]  /*3feb0*/  STL [R1+0x1748], R12 ;  /* 0x0017480c01007387 */ /* 0x000fe80000100800 */
[----:B------:R1:W-:Y:S04]  /*3fec0*/  STL [R1+0x173c], R9 ;  /* 0x00173c0901007387 */ /* 0x0003e80000100800 */
[----:B------:R-:W-:Y:S04]  /*3fed0*/  STL [R1+0x1744], R11 ;  /* 0x0017440b01007387 */ /* 0x000fe80000100800 */
[----:B-1----:R-:W2:Y:S04]  /*3fee0*/  LDL.LU R9, [R1+0x1ec8] ;  /* 0x001ec80001097983 */ /* 0x002ea80000300800 */
[----:B------:R1:W-:Y:S04]  /*3fef0*/  STL [R1+0x1738], R8 ;  /* 0x0017380801007387 */ /* 0x0003e80000100800 */
[----:B-1----:R-:W2:Y:S04]  /*3ff00*/  LDL.LU R8, [R1+0x1ef8] ;  /* 0x001ef80001087983 */ /* 0x002ea80000300800 */
[----:B------:R1:W-:Y:S04]  /*3ff10*/  STL [R1+0x1740], R10 ;  /* 0x0017400a01007387 */ /* 0x0003e80000100800 */
[----:B------:R-:W2:Y:S04]  /*3ff20*/  LDL.LU R11, [R1+0x1ecc] ;  /* 0x001ecc00010b7983 */ /* 0x000ea80000300800 */
[----:B-1----:R-:W2:Y:S04]  /*3ff30*/  LDL.LU R10, [R1+0x1efc] ;  /* 0x001efc00010a7983 */ /* 0x002ea80000300800 */
[----:B------:R-:W2:Y:S04]  /*3ff40*/  LDL.LU R13, [R1+0x1ed0] ;  /* 0x001ed000010d7983 */ /* 0x000ea80000300800 */
[----:B------:R-:W2:Y:S04]  /*3ff50*/  LDL.LU R12, [R1+0x1f00] ;  /* 0x001f0000010c7983 */ /* 0x000ea80000300800 */
[----:B------:R-:W2:Y:S04]  /*3ff60*/  LDL.LU R15, [R1+0x1ed4] ;  /* 0x001ed400010f7983 */ /* 0x000ea80000300800 */
[----:B------:R-:W2:Y:S04]  /*3ff70*/  LDL.LU R14, [R1+0x1f04] ;  /* 0x001f0400010e7983 */ /* 0x000ea80000300800 */
[----:B------:R-:W2:Y:S04]  /*3ff80*/  LDL.LU R17, [R1+0x1ed8] ;  /* 0x001ed80001117983 */ /* 0x000ea80000300800 */
[----:B------:R-:W2:Y:S04]  /*3ff90*/  LDL.LU R16, [R1+0x1f08] ;  /* 0x001f080001107983 */ /* 0x000ea80000300800 */
[----:B------:R-:W2:Y:S04]  /*3ffa0*/  LDL.LU R19, [R1+0x1edc] ;  /* 0x001edc0001137983 */ /* 0x000ea80000300800 */
[----:B------:R-:W2:Y:S04]  /*3ffb0*/  LDL.LU R18, [R1+0x1f0c] ;  /* 0x001f0c0001127983 */ /* 0x000ea80000300800 */
[----:B------:R-:W3:Y:S04]  /*3ffc0*/  LDL.LU R21, [R1+0x1ee0] ;  /* 0x001ee00001157983 */ /* 0x000ee80000300800 */
[----:B------:R-:W3:Y:S04]  /*3ffd0*/  LDL.LU R20, [R1+0x1f10] ;  /* 0x001f100001147983 */ /* 0x000ee80000300800 */
[----:B------:R-:W4:Y:S04]  /*3ffe0*/  LDL.LU R23, [R1+0x1ee4] ;  /* 0x001ee40001177983 */ /* 0x000f280000300800 */
[----:B------:R-:W4:Y:S04]  /*3fff0*/  LDL.LU R22, [R1+0x1f14] ;  /* 0x001f140001167983 */ /* 0x000f280000300800 */
[----:B------:R-:W4:Y:S04]  /*40000*/  LDL.LU R25, [R1+0x1ee8] ;  /* 0x001ee80001197983 */ /* 0x000f280000300800 */
[----:B------:R-:W4:Y:S04]  /*40010*/  LDL.LU R24, [R1+0x1f18] ;  /* 0x001f180001187983 */ /* 0x000f280000300800 */
[----:B------:R-:W-:Y:S04]  /*40020*/  STL [R1+0x2010], R44 ;  /* 0x0020102c01007387 */ /* 0x000fe80000100800 */
[----:B------:R-:W-:Y:S01]  /*40030*/  STL [R1+0x200c], R45 ;  /* 0x00200c2d01007387 */ /* 0x000fe20000100800 */
[----:B------:R-:W-:-:S03]  /*40040*/  ISETP.GT.AND P4, PT, R4, 0x7c, PT ;  /* 0x0000007c0400780c */ /* 0x000fc60003f84270 */
        /* <DEDUP_REMOVED lines=10> */
[----:B------:R-:W-:Y:S01]  /*400f0*/  STL [R1+0x2040], R32 ;  /* 0x0020402001007387 */ /* 0x000fe20000100800 */
[----:B0-----:R-:W-:-:S03]  /*40100*/  LOP3.LUT R27, R27, 0x7f, RZ, 0xc0, !PT ;  /* 0x0000007f1b1b7812 */ /* 0x001fc600078ec0ff */
[----:B------:R-:W-:Y:S04]  /*40110*/  STL [R1+0x203c], R33 ;  /* 0x00203c2101007387 */ /* 0x000fe80000100800 */
[----:B------:R0:W-:Y:S04]  /*40120*/  STL [R1+0x204c], R30 ;  /* 0x00204c1e01007387 */ /* 0x0001e80000100800 */
[----:B------:R-:W4:Y:S04]  /*40130*/  @P4 LDG.E.U16 R79, desc[UR6][R34.64] ;  /* 0x00000006224f4981 */ /* 0x000f28000c1e1500 */
[----:B------:R-:W4:Y:S04]  /*40140*/  @P4 LDG.E.U16 R78, desc[UR6][R32.64] ;  /* 0x00000006204e4981 */ /* 0x000f28000c1e1500 */
[----:B------:R0:W4:Y:S04]  /*40150*/  @P4 LDG.E.U16 R81, desc[UR6][R30.64] ;  /* 0x000000061e514981 */ /* 0x000128000c1e1500 */
[----:B------:R-:W-:Y:S04]  /*40160*/  STL [R1+0x2044], R31 ;  /* 0x0020441f01007387 */ /* 0x000fe80000100800 */
[----:B------:R1:W4:Y:S04]  /*40170*/  @P4 LDG.E.U16 R80, desc[UR6][R28.64] ;  /* 0x000000061c504981 */ /* 0x000328000c1e1500 */
[----:B------:R1:W-:Y:S01]  /*40180*/  STL [R1+0x2054], R28 ;  /* 0x0020541c01007387 */ /* 0x0003e20000100800 */
[----:B------:R-:W-:-:S03]  /*40190*/  ISETP.GE.AND P4, PT, R27, R4, PT ;  /* 0x000000041b00720c */ /* 0x000fc60003f86270 */
[----:B------:R1:W-:Y:S01]  /*401a0*/  STL [R1+0x2050], R29 ;  /* 0x0020501d01007387 */ /* 0x0003e20000100800 */
[----:B------:R-:W-:-:S03]  /*401b0*/  IMAD.MOV.U32 R27, RZ, RZ, R2 ;  /* 0x000000ffff1b7224 */ /* 0x000fc600078e0002 */
[----:B------:R-:W4:Y:S01]  /*401c0*/  LDL.LU R2, [R1+0x21c0] ;  /* 0x0021c00001027983 */ /* 0x000f220000300800 */
[C---:B------:R-:W-:Y:S02]  /*401d0*/  ISETP.GT.AND P5, PT, R4.reuse, 0x7e, PT ;  /* 0x0000007e0400780c */ /* 0x040fe40003fa4270 */
[----:B0-----:R-:W-:Y:S02]  /*401e0*/  PRMT R30, RZ, 0x7610, R30 ;  /* 0x00007610ff1e7816 */ /* 0x001fe4000000001e */
[----:B------:R-:W-:Y:S02]  /*401f0*/  PRMT R67, RZ, 0x7610, R67 ;  /* 0x00007610ff437816 */ /* 0x000fe40000000043 */
[----:B------:R-:W-:Y:S02]  /*40200*/  PRMT R68, RZ, 0x7610, R68 ;  /* 0x00007610ff447816 */ /* 0x000fe40000000044 */
[----:B------:R-:W-:Y:S02]  /*40210*/  ISETP.GT.AND P1, PT, R4, 0x7b, PT ;  /* 0x0000007b0400780c */ /* 0x000fe40003f24270 */
[----:B------:R-:W-:-:S02]  /*40220*/  PRMT R75, RZ, 0x7610, R75 ;  /* 0x00007610ff4b7816 */ /* 0x000fc4000000004b */
[----:B------:R-:W-:Y:S02]  /*40230*/  PRMT R72, RZ, 0x7610, R72 ;  /* 0x00007610ff487816 */ /* 0x000fe40000000048 */
[----:B------:R-:W-:Y:S02]  /*40240*/  PRMT R73, RZ, 0x7610, R73 ;  /* 0x00007610ff497816 */ /* 0x000fe40000000049 */
[----:B------:R-:W-:Y:S02]  /*40250*/  PRMT R70, RZ, 0x7610, R70 ;  /* 0x00007610ff467816 */ /* 0x000fe40000000046 */
[C---:B------:R-:W-:Y:S02]  /*40260*/  ISETP.GT.AND P2, PT, R4.reuse, 0x7d, PT ;  /* 0x0000007d0400780c */ /* 0x040fe40003f44270 */
[----:B------:R-:W-:Y:S01]  /*40270*/  PRMT R84, RZ, 0x7610, R84 ;  /* 0x00007610ff547816 */ /* 0x000fe20000000054 */
[----:B------:R-:W4:Y:S04]  /*40280*/  @P1 LDG.E.U16 R75, desc[UR6][R42.64] ;  /* 0x000000062a4b1981 */ /* 0x000f28000c1e1500 */
[----:B------:R-:W4:Y:S04]  /*40290*/  @P1 LDG.E.U16 R72, desc[UR6][R40.64] ;  /* 0x0000000628481981 */ /* 0x000f28000c1e1500 */
[----:B------:R-:W4:Y:S04]  /*402a0*/  @P1 LDG.E.U16 R73, desc[UR6][R38.64] ;  /* 0x0000000626491981 */ /* 0x000f28000c1e1500 */
[----:B------:R-:W4:Y:S04]  /*402b0*/  @P1 LDG.E.U16 R70, desc[UR6][R36.64] ;  /* 0x0000000624461981 */ /* 0x000f28000c1e1500 */
[----:B--2---:R-:W2:Y:S04]  /*402c0*/  @P5 LDG.E.U16 R30, desc[UR6][R18.64] ;  /* 0x00000006121e5981 */ /* 0x004ea8000c1e1500 */
[----:B------:R-:W2:Y:S04]  /*402d0*/  @P5 LDG.E.U16 R67, desc[UR6][R12.64] ;  /* 0x000000060c435981 */ /* 0x000ea8000c1e1500 */
[----:B------:R-:W2:Y:S01]  /*402e0*/  @P5 LDG.E.U16 R68, desc[UR6][R14.64] ;  /* 0x000000060e445981 */ /* 0x000ea2000c1e1500 */
[----:B------:R-:W-:Y:S01]  /*402f0*/  ISETP.GT.AND P1, PT, R4, 0x7f, PT ;  /* 0x0000007f0400780c */ /* 0x000fe20003f24270 */
[----:B---3--:R-:W-:-:S02]  /*40300*/  IMAD.MOV.U32 R4, RZ, RZ, R5 ;  /* 0x000000ffff047224 */ /* 0x008fc400078e0005 */
[----:B------:R-:W-:Y:S02]  /*40310*/  IMAD.MOV.U32 R5, RZ, RZ, R26 ;  /* 0x000000ffff057224 */ /* 0x000fe400078e001a */
[----:B------:R-:W-:Y:S02]  /*40320*/  IMAD.MOV.U32 R26, RZ, RZ, R0 ;  /* 0x000000ffff1a7224 */ /* 0x000fe400078e0000 */
[----:B------:R-:W3:Y:S04]  /*40330*/  LDL.LU R0, [R1+0x21bc] ;  /* 0x0021bc0001007983 */ /* 0x000ee80000300800 */
[----:B------:R-:W-:Y:S04]  /*40340*/  STL [R1+0x205c], R26 ;  /* 0x00205c1a01007387 */ /* 0x000fe80000100800 */
[----:B------:R0:W3:Y:S04]  /*40350*/  @P2 LDG.E.U16 R84, desc[UR6][R26.64] ;  /* 0x000000061a542981 */ /* 0x0000e8000c1e1500 */
[----:B------:R0:W-:Y:S01]  /*40360*/  STL [R1+0x2058], R27 ;  /* 0x0020581b01007387 */ /* 0x0001e20000100800 */
[----:B-1----:R-:W-:-:S02]  /*40370*/  PRMT R28, RZ, 0x7610, R28 ;  /* 0x00007610ff1c7816 */ /* 0x002fc4000000001c */
[----:B------:R-:W-:-:S04]  /*40380*/  PRMT R29, RZ, 0x7610, R29 ;  /* 0x00007610ff1d7816 */ /* 0x000fc8000000001d */
[----:B------:R-:W3:Y:S04]  /*40390*/  @P1 LDG.E.U16 R28, desc[UR6][R8.64] ;  /* 0x00000006081c1981 */ /* 0x000ee8000c1e1500 */
[----:B----4-:R-:W4:Y:S01]  /*403a0*/  @P1 LDG.E.U16 R29, desc[UR6][R6.64] ;  /* 0x00000006061d1981 */ /* 0x010f22000c1e1500 */
[----:B0-----:R-:W-:-:S06]  /*403b0*/  PRMT R27, RZ, 0x7610, R27 ;  /* 0x00007610ff1b7816 */ /* 0x001fcc000000001b */
[----:B------:R-:W3:Y:S01]  /*403c0*/  @P1 LDG.E.U16 R27, desc[UR6][R10.64] ;  /* 0x000000060a1b1981 */ /* 0x000ee2000c1e1500 */
[----:B------:R-:W-:-:S06]  /*403d0*/  PRMT R2, RZ, 0x7610, R2 ;  /* 0x00007610ff027816 */ /* 0x000fcc0000000002 */
[----:B------:R-:W3:Y:S04]  /*403e0*/  @P1 LDG.E.U16 R2, desc[UR6][R4.64] ;  /* 0x0000000604021981 */ /* 0x000ee8000c1e1500 */
[----:B------:R-:W-:Y:S04]  /*403f0*/  STL [R1+0x2064], R24 ;  /* 0x0020641801007387 */ /* 0x000fe80000100800 */
[----:B------:R-:W-:Y:S04]  /*40400*/  STL [R1+0x2060], R25 ;  /* 0x0020601901007387 */ /* 0x000fe80000100800 */
[----:B------:R-:W-:Y:S04]  /*40410*/  STL [R1+0x206c], R22 ;  /* 0x00206c1601007387 */ /* 0x000fe80000100800 */
[----:B------:R-:W-:Y:S04]  /*40420*/  STL [R1+0x2068], R23 ;  /* 0x0020681701007387 */ /* 0x000fe80000100800 */
[----:B------:R-:W-:Y:S04]  /*40430*/  STL [R1+0x2074], R20 ;  /* 0x0020741401007387 */ /* 0x000fe80000100800 */
[----:B------:R-:W-:Y:S01]  /*40440*/  STL [R1+0x2070], R21 ;  /* 0x0020701501007387 */ /* 0x000fe20000100800 */
[----:B------:R-:W-:-:S02]  /*40450*/  PRMT R26, RZ, 0x7610, R26 ;  /* 0x00007610ff1a7816 */ /* 0x000fc4000000001a */
[----:B------:R-:W-:Y:S02]  /*40460*/  PRMT R83, RZ, 0x7610, R83 ;  /* 0x00007610ff537816 */ /* 0x000fe40000000053 */
[----:B------:R-:W-:Y:S02]  /*40470*/  PRMT R82, RZ, 0x7610, R82 ;  /* 0x00007610ff527816 */ /* 0x000fe40000000052 */
[----:B------:R-:W-:Y:S01]  /*40480*/  PRMT R85, RZ, 0x7610, R85 ;  /* 0x00007610ff557816 */ /* 0x000fe20000000055 */
[----:B------:R-:W4:Y:S04]  /*40490*/  @P5 LDG.E.U16 R26, desc[UR6][R16.64] ;  /* 0x00000006101a5981 */ /* 0x000f28000c1e1500 */
[----:B------:R-:W4:Y:S04]  /*404a0*/  @P2 LDG.E.U16 R83, desc[UR6][R20.64] ;  /* 0x0000000614532981 */ /* 0x000f28000c1e1500 */
[----:B------:R-:W4:Y:S04]  /*404b0*/  @P2 LDG.E.U16 R82, desc[UR6][R22.64] ;  /* 0x0000000616522981 */ /* 0x000f28000c1e1500 */
[----:B------:R-:W4:Y:S01]  /*404c0*/  @P2 LDG.E.U16 R85, desc[UR6][R24.64] ;  /* 0x0000000618552981 */ /* 0x000f22000c1e1500 */
[----:B------:R-:W-:Y:S06]  /*404d0*/  BAR.SYNC.DEFER_BLOCKING 0x0 ;  /* 0x0000000000007b1d */ /* 0x000fec0000010000 */
[----:B--2---:R-:W-:Y:S04]  /*404e0*/  STL [R1+0x20dc], R30 ;  /* 0x0020dc1e01007387 */ /* 0x004fe80000100800 */
[----:B------:R-:W-:Y:S04]  /*404f0*/  STL [R1+0x207c], R18 ;  /* 0x00207c1201007387 */ /* 0x000fe80000100800 */
[----:B------:R-:W-:Y:S04]  /*40500*/  STL [R1+0x2078], R19 ;  /* 0x0020781301007387 */ /* 0x000fe80000100800 */
[----:B------:R-:W-:Y:S04]  /*40510*/  STL [R1+0x2084], R16 ;  /* 0x0020841001007387 */ /* 0x000fe80000100800 */
[----:B------:R-:W-:Y:S04]  /*40520*/  STL [R1+0x2080], R17 ;  /* 0x0020801101007387 */ /* 0x000fe80000100800 */
[----:B------:R-:W-:Y:S04]  /*40530*/  STL [R1+0x208c], R14 ;  /* 0x00208c0e01007387 */ /* 0x000fe80000100800 */
[----:B------:R0:W-:Y:S04]  /*40540*/  STL [R1+0x2088], R15 ;  /* 0x0020880f01007387 */ /* 0x0001e80000100800 */
[----:B------:R-:W2:Y:S04]  /*40550*/  LDL.LU R69, [R1+0x14f8] ;  /* 0x0014f80001457983 */ /* 0x000ea80000300800 */
[----:B0-----:R-:W2:Y:S04]  /*40560*/  LDL.LU R15, [R1+0x13a4] ;  /* 0x0013a400010f7983 */ /* 0x001ea80000300800 */
        /* <DEDUP_REMOVED lines=12> */
[----:B------:R0:W-:Y:S04]  /*40630*/  STL [R1+0x171c], R67 ;  /* 0x00171c4301007387 */ /* 0x0001e80000100800 */
[----:B0-----:R-:W2:Y:S04]  /*40640*/  LDL.LU R67, [R1+0x1274] ;  /* 0x0012740001437983 */ /* 0x001ea80000300800 */
[----:B------:R0:W-:Y:S04]  /*40650*/  STL [R1+0x1720], R68 ;  /* 0x0017204401007387 */ /* 0x0001e80000100800 */
[----:B0-----:R-:W2:Y:S04]  /*40660*/  LDL.LU R68, [R1+0x1270] ;  /* 0x0012700001447983 */ /* 0x001ea80000300800 */
[----:B------:R-:W2:Y:S04]  /*40670*/  LDL.LU R71, [R1+0x121c] ;  /* 0x00121c0001477983 */ /* 0x000ea80000300800 */
[----:B------:R0:W-:Y:S04]  /*40680*/  STL [R1+0x2094], R12 ;  /* 0x0020940c01007387 */ /* 0x0001e80000100800 */
[----:B0-----:R-:W2:Y:S04]  /*40690*/  LDL.LU R12, [R1+0x13a8] ;  /* 0x0013a800010c7983 */ /* 0x001ea80000300800 */
[----:B------:R0:W-:Y:S04]  /*406a0*/  STL [R1+0x2090], R13 ;  /* 0x0020900d01007387 */ /* 0x0001e80000100800 */
[----:B0-----:R-:W2:Y:S04]  /*406b0*/  LDL.LU R13, [R1+0x140c] ;  /* 0x00140c00010d7983 */ /* 0x001ea80000300800 */
[----:B---3--:R0:W-:Y:S04]  /*406c0*/  STL [R1+0x20a0], R27 ;  /* 0x0020a01b01007387 */ /* 0x0081e80000100800 */
[----:B0-----:R-:W3:Y:S04]  /*406d0*/  LDL.LU R27, [R1+0x1410] ;  /* 0x00141000011b7983 */ /* 0x001ee80000300800 */
[----:B------:R0:W-:Y:S04]  /*406e0*/  STL [R1+0x209c], R10 ;  /* 0x00209c0a01007387 */ /* 0x0001e80000100800 */
        /* <DEDUP_REMOVED lines=9> */
[----:B----4-:R0:W-:Y:S04]  /*40780*/  STL [R1+0x20b8], R29 ;  /* 0x0020b81d01007387 */ /* 0x0101e80000100800 */
[----:B0-----:R-:W4:Y:S04]  /*40790*/  LDL.LU R29, [R1+0x1488] ;  /* 0x00148800011d7983 */ /* 0x001f280000300800 */
        /* <DEDUP_REMOVED lines=8> */
[----:B--2---:R0:W-:Y:S04]  /*40820*/  STS.U16 [R0+UR76+0x20000], R69 ;  /* 0x0200004500007988 */ /* 0x0041e8000800044c */
[----:B0-----:R-:W2:Y:S04]  /*40830*/  LDL.LU R69, [R1+0x1218] ;  /* 0x0012180001457983 */ /* 0x001ea80000300800 */
[----:B------:R-:W2:Y:S04]  /*40840*/  LDL.LU R4, [R1+0x1214] ;  /* 0x0012140001047983 */ /* 0x000ea80000300800 */
[----:B------:R0:W-:Y:S04]  /*40850*/  STS.U16 [R0+UR76+0x21c00], R71 ;  /* 0x021c004700007988 */ /* 0x0001e8000800044c */
        /* <DEDUP_REMOVED lines=10> */
[----:B---3--:R-:W-:Y:S04]  /*40900*/  STS.U16 [R0+UR76+0x30800], R27 ;  /* 0x0308001b00007988 */ /* 0x008fe8000800044c */
[----:B------:R-:W-:Y:S04]  /*40910*/  STS.U16 [R0+UR76+0x28800], R10 ;  /* 0x0288000a00007988 */ /* 0x000fe8000800044c */
[----:B------:R-:W-:Y:S04]  /*40920*/  STS.U16 [R0+UR76+0x20800], R11 ;  /* 0x0208000b00007988 */ /* 0x000fe8000800044c */
[----:B------:R-:W-:Y:S04]  /*40930*/  STS.U16 [R0+UR76+0x38400], R28 ;  /* 0x0384001c00007988 */ /* 0x000fe8000800044c */
[----:B------:R-:W-:Y:S04]  /*40940*/  STS.U16 [R0+UR76+0x30400], R8 ;  /* 0x0304000800007988 */ /* 0x000fe8000800044c */
[----:B------:R-:W-:Y:S04]  /*40950*/  STS.U16 [R0+UR76+0x28400], R9 ;  /* 0x0284000900007988 */ /* 0x000fe8000800044c */
[----:B----4-:R-:W-:Y:S04]  /*40960*/  STS.U16 [R0+UR76+0x20400], R29 ;  /* 0x0204001d00007988 */ /* 0x010fe8000800044c */
[----:B------:R-:W-:Y:S04]  /*40970*/  STS.U16 [R0+UR76+0x38000], R6 ;  /* 0x0380000600007988 */ /* 0x000fe8000800044c */
[----:B------:R-:W-:Y:S04]  /*40980*/  STS.U16 [R0+UR76+0x30000], R7 ;  /* 0x0300000700007988 */ /* 0x000fe8000800044c */
[----:B------:R0:W-:Y:S04]  /*40990*/  STS.U16 [R0+UR76+0x28000], R2 ;  /* 0x0280000200007988 */ /* 0x0001e8000800044c */
[----:B0-----:R-:W3:Y:S04]  /*409a0*/  LDL.LU R2, [R1+0x11bc] ;  /* 0x0011bc0001027983 */ /* 0x001ee80000300800 */
[----:B------:R-:W4:Y:S04]  /*409b0*/  LDL.LU R7, [R1+0x11b8] ;  /* 0x0011b80001077983 */ /* 0x000f280000300800 */
        /* <DEDUP_REMOVED lines=16> */
[----:B------:R0:W-:Y:S04]  /*40ac0*/  STS.U16 [R0+UR76+0x21400], R21 ;  /* 0x0214001500007988 */ /* 0x0001e8000800044c */
[----:B------:R-:W3:Y:S04]  /*40ad0*/  LDL.LU R30, [R1+0x1034] ;  /* 0x00103400011e7983 */ /* 0x000ee80000300800 */
[----:B------:R1:W-:Y:S04]  /*40ae0*/  STS.U16 [R0+UR76+0x29400], R20 ;  /* 0x0294001400007988 */ /* 0x0003e8000800044c */
[----:B------:R0:W-:Y:S04]  /*40af0*/  STS.U16 [R0+UR76+0x31400], R23 ;  /* 0x0314001700007988 */ /* 0x0001e8000800044c */
[----:B------:R0:W-:Y:S04]  /*40b00*/  STS.U16 [R0+UR76+0x39400], R22 ;  /* 0x0394001600007988 */ /* 0x0001e8000800044c */
[----:B------:R1:W-:Y:S04]  /*40b10*/  STS.U16 [R0+UR76+0x21800], R25 ;  /* 0x0218001900007988 */ /* 0x0003e8000800044c */
[----:B------:R1:W-:Y:S04]  /*40b20*/  STS.U16 [R0+UR76+0x29800], R24 ;  /* 0x0298001800007988 */ /* 0x0003e8000800044c */
[----:B0-----:R-:W3:Y:S04]  /*40b30*/  LDL.LU R21, [R1+0x1030] ;  /* 0x0010300001157983 */ /* 0x001ee80000300800 */
[----:B-1----:R-:W3:Y:S04]  /*40b40*/  LDL.LU R20, [R1+0xfdc] ;  /* 0x000fdc0001147983 */ /* 0x002ee80000300800 */
[----:B------:R-:W3:Y:S04]  /*40b50*/  LDL.LU R23, [R1+0xfd8] ;  /* 0x000fd80001177983 */ /* 0x000ee80000300800 */
[----:B------:R-:W3:Y:S04]  /*40b60*/  LDL.LU R22, [R1+0xfd4] ;  /* 0x000fd40001167983 */ /* 0x000ee80000300800 */
[----:B------:R-:W3:Y:S04]  /*40b70*/  LDL.LU R25, [R1+0xfd0] ;  /* 0x000fd00001197983 */ /* 0x000ee80000300800 */
[----:B------:R0:W-:Y:S04]  /*40b80*/  STS.U16 [R0+UR76+0x31800], R67 ;  /* 0x0318004300007988 */ /* 0x0001e8000800044c */
[----:B------:R-:W3:Y:S04]  /*40b90*/  LDL.LU R24, [R1+0xf7c] ;  /* 0x000f7c0001187983 */ /* 0x000ee80000300800 */
[----:B------:R1:W-:Y:S04]  /*40ba0*/  STS.U16 [R0+UR76+0x39800], R68 ;  /* 0x0398004400007988 */ /* 0x0003e8000800044c */
[----:B0-----:R-:W3:Y:S04]  /*40bb0*/  LDL.LU R67, [R1+0xf78] ;  /* 0x000f780001437983 */ /* 0x001ee80000300800 */
[----:B-1----:R-:W3:Y:S04]  /*40bc0*/  LDL.LU R68, [R1+0xf74] ;  /* 0x000f740001447983 */ /* 0x002ee80000300800 */
[----:B--2---:R0:W-:Y:S04]  /*40bd0*/  STS.U16 [R0+UR76+0x29c00], R69 ;  /* 0x029c004500007988 */ /* 0x0041e8000800044c */
[----:B0-----:R-:W2:Y:S04]  /*40be0*/  LDL.LU R69, [R1+0xf70] ;  /* 0x000f700001457983 */ /* 0x001ea80000300800 */
[----:B------:R0:W-:Y:S04]  /*40bf0*/  STS.U16 [R0+UR76+0x39c00], R71 ;  /* 0x039c004700007988 */ /* 0x0001e8000800044c */
[----:B0-----:R-:W2:Y:S04]  /*40c00*/  LDL.LU R71, [R1+0xf1c] ;  /* 0x000f1c0001477983 */ /* 0x001ea80000300800 */
[----:B------:R-:W-:Y:S04]  /*40c10*/  STS.U16 [R0+UR76+0x31c00], R4 ;  /* 0x031c000400007988 */ /* 0x000fe8000800044c */
[----:B----4-:R-:W-:Y:S04]  /*40c20*/  STS.U16 [R0+UR76+0x2a000], R7 ;  /* 0x02a0000700007988 */ /* 0x010fe8000800044c */
        /* <DEDUP_REMOVED lines=18> */
[----:B0-----:R-:W3:Y:S04]  /*40d50*/  LDL.LU R67, [R1+0xf18] ;  /* 0x000f180001437983 */ /* 0x001ee80000300800 */
[----:B------:R-:W-:Y:S04]  /*40d60*/  STS.U16 [R0+UR76+0x3b000], R21 ;  /* 0x03b0001500007988 */ /* 0x000fe8000800044c */
[----:B------:R-:W-:Y:S04]  /*40d70*/  STS.U16 [R0+UR76+0x23400], R20 ;  /* 0x0234001400007988 */ /* 0x000fe8000800044c */
[----:B------:R-:W-:Y:S04]  /*40d80*/  STS.U16 [R0+UR76+0x2b400], R23 ;  /* 0x02b4001700007988 */ /* 0x000fe8000800044c */
[----:B------:R-:W-:Y:S04]  /*40d90*/  STS.U16 [R0+UR76+0x33400], R22 ;  /* 0x0334001600007988 */ /* 0x000fe8000800044c */
[----:B------:R-:W-:Y:S04]  /*40da0*/  STS.U16 [R0+UR76+0x3b400], R25 ;  /* 0x03b4001900007988 */ /* 0x000fe8000800044c */
[----:B------:R-:W-:Y:S04]  /*40db0*/  STS.U16 [R0+UR76+0x23800], R24 ;  /* 0x0238001800007988 */ /* 0x000fe8000800044c */
[----:B------:R-:W-:Y:S04]  /*40dc0*/  STS.U16 [R0+UR76+0x33800], R68 ;  /* 0x0338004400007988 */ /* 0x000fe8000800044c */
[----:B--2---:R0:W-:Y:S04]  /*40dd0*/  STS.U16 [R0+UR76+0x3b800], R69 ;  /* 0x03b8004500007988 */ /* 0x0041e8000800044c */
[----:B0-----:R-:W2:Y:S04]  /*40de0*/  LDL.LU R69, [R1+0xf14] ;  /* 0x000f140001457983 */ /* 0x001ea80000300800 */
        /* <DEDUP_REMOVED lines=27> */
[----:B0-----:R-:W4:Y:S04]  /*40fa0*/  LDL.LU R71, [R1+0x1268] ;  /* 0x0012680001477983 */ /* 0x001f280000300800 */
[----:B------:R0:W-:Y:S02]  /*40fb0*/  STS.U16 [R0+UR76+0x22000], R2 ;  /* 0x0220000200007988 */ /* 0x0001e4000800044c */
[----:B0-----:R-:W-:-:S02]  /*40fc0*/  LOP3.LUT R2, R0, 0x10, RZ, 0x3c, !PT ;  /* 0x0000001000027812 */ /* 0x001fc400078e3cff */
[----:B---3--:R0:W-:Y:S04]  /*40fd0*/  STS.U16 [R0+UR76+0x2bc00], R67 ;  /* 0x02bc004300007988 */ /* 0x0081e8000800044c */
[----:B0-----:R-:W3:Y:S04]  /*40fe0*/  LDL.LU R67, [R1+0x1264] ;  /* 0x0012640001437983 */ /* 0x001ee80000300800 */
[----:B--2---:R0:W-:Y:S04]  /*40ff0*/  STS.U16 [R0+UR76+0x33c00], R69 ;  /* 0x033c004500007988 */ /* 0x0041e8000800044c */
[----:B----4-:R-:W-:Y:S04]  /*41000*/  STS.U16 [R0+UR76+0x3bc00], R4 ;  /* 0x03bc000400007988 */ /* 0x010fe8000800044c */
[----:B------:R-:W-:Y:S04]  /*41010*/  STS.U16 [R2+UR76+0x20080], R7 ;  /* 0x0200800702007988 */ /* 0x000fe8000800044c */
[----:B------:R-:W-:Y:S04]  /*41020*/  STS.U16 [R2+UR76+0x28080], R6 ;  /* 0x0280800602007988 */ /* 0x000fe8000800044c */
[----:B------:R-:W-:Y:S04]  /*41030*/  STS.U16 [R2+UR76+0x30080], R29 ;  /* 0x0300801d02007988 */ /* 0x000fe8000800044c */
[----:B------:R-:W-:Y:S04]  /*41040*/  STS.U16 [R2+UR76+0x38080], R9 ;  /* 0x0380800902007988 */ /* 0x000fe8000800044c */
        /* <DEDUP_REMOVED lines=22> */
[----:B0-----:R-:W4:Y:S04]  /*411b0*/  LDL.LU R68, [R1+0x120c] ;  /* 0x00120c0001447983 */ /* 0x001f280000300800 */
        /* <DEDUP_REMOVED lines=27> */
[----:B---3--:R0:W-:Y:S04]  /*41370*/  STS.U16 [R2+UR76+0x31880], R67 ;  /* 0x0318804302007988 */ /* 0x0081e8000800044c */
[----:B0-----:R-:W3:Y:S04]  /*41380*/  LDL.LU R67, [R1+0xfc0] ;  /* 0x000fc00001437983 */ /* 0x001ee80000300800 */
[----:B--2---:R0:W-:Y:S04]  /*41390*/  STS.U16 [R2+UR76+0x39880], R69 ;  /* 0x0398804502007988 */ /* 0x0041e8000800044c */
[----:B0-----:R-:W2:Y:S04]  /*413a0*/  LDL.LU R69, [R1+0xf6c] ;  /* 0x000f6c0001457983 */ /* 0x001ea80000300800 */
[----:B----4-:R0:W-:Y:S04]  /*413b0*/  STS.U16 [R2+UR76+0x21c80], R68 ;  /* 0x021c804402007988 */ /* 0x0101e8000800044c */
[----:B0-----:R-:W4:Y:S04]  /*413c0*/  LDL.LU R68, [R1+0xf68] ;  /* 0x000f680001447983 */ /* 0x001f280000300800 */
[----:B------:R0:W-:Y:S04]  /*413d0*/  STS.U16 [R2+UR76+0x29c80], R71 ;  /* 0x029c804702007988 */ /* 0x0001e8000800044c */
[----:B0-----:R-:W4:Y:S04]  /*413e0*/  LDL.LU R71, [R1+0xf64] ;  /* 0x000f640001477983 */ /* 0x001f280000300800 */
[----:B------:R0:W-:Y:S04]  /*413f0*/  STS.U16 [R2+UR76+0x31c80], R4 ;  /* 0x031c800402007988 */ /* 0x0001e8000800044c */
        /* <DEDUP_REMOVED lines=24> */
[----:B0-----:R-:W4:Y:S04]  /*41580*/  LDL.LU R4, [R1+0xf60] ;  /* 0x000f600001047983 */ /* 0x001f280000300800 */
[----:B---3--:R-:W-:Y:S04]  /*41590*/  STS.U16 [R2+UR76+0x3b480], R67 ;  /* 0x03b4804302007988 */ /* 0x008fe8000800044c */
[----:B--2---:R0:W-:Y:S04]  /*415a0*/  STS.U16 [R2+UR76+0x23880], R69 ;  /* 0x0238804502007988 */ /* 0x0041e8000800044c */
[----:B0-----:R-:W2:Y:S04]  /*415b0*/  LDL.LU R69, [R1+0xf0c] ;  /* 0x000f0c0001457983 */ /* 0x001ea80000300800 */
        /* <DEDUP_REMOVED lines=26> */
[----:B------:R1:W-:Y:S04]  /*41760*/  STS.U16 [R2+UR76+0x33880], R71 ;  /* 0x0338804702007988 */ /* 0x0003e8000800044c */
[----:B0-----:R-:W4:Y:S04]  /*41770*/  LDL.LU R68, [R1+0x12b4] ;  /* 0x0012b40001447983 */ /* 0x001f280000300800 */
[----:B-1----:R-:W4:Y:S04]  /*41780*/  LDL.LU R71, [R1+0x12b0] ;  /* 0x0012b00001477983 */ /* 0x002f280000300800 */
[----:B------:R0:W-:Y:S02]  /*41790*/  STS.U16 [R2+UR76+0x3b880], R4 ;  /* 0x03b8800402007988 */ /* 0x0001e4000800044c */
[----:B0-----:R-:W-:-:S02]  /*417a0*/  LOP3.LUT R4, R0, 0x20, RZ, 0x3c, !PT ;  /* 0x0000002000047812 */ /* 0x001fc400078e3cff */
[----:B--2---:R0:W-:Y:S04]  /*417b0*/  STS.U16 [R2+UR76+0x23c80], R69 ;  /* 0x023c804502007988 */ /* 0x0041e8000800044c */
        /* <DEDUP_REMOVED lines=24> */
[----:B----4-:R1:W-:Y:S04]  /*41940*/  STS.U16 [R4+UR76+0x29500], R67 ;  /* 0x0295004304007988 */ /* 0x0103e8000800044c */
[----:B0-----:R-:W2:Y:S04]  /*41950*/  LDL.LU R69, [R1+0x125c] ;  /* 0x00125c0001457983 */ /* 0x001ea80000300800 */
[----:B------:R-:W-:Y:S04]  /*41960*/  STS.U16 [R4+UR76+0x31500], R68 ;  /* 0x0315004404007988 */ /* 0x000fe8000800044c */
[----:B-1----:R-:W3:Y:S04]  /*41970*/  LDL.LU R67, [R1+0x1258] ;  /* 0x0012580001437983 */ /* 0x002ee80000300800 */
        /* <DEDUP_REMOVED lines=29> */
[----:B--2---:R0:W-:Y:S04]  /*41b50*/  STS.U16 [R4+UR76+0x21900], R69 ;  /* 0x0219004504007988 */ /* 0x0041e8000800044c */
[----:B---3--:R1:W-:Y:S04]  /*41b60*/  STS.U16 [R4+UR76+0x29900], R67 ;  /* 0x0299004304007988 */ /* 0x0083e8000800044c */
[----:B0-----:R-:W2:Y:S04]  /*41b70*/  LDL.LU R69, [R1+0xfb4] ;  /* 0x000fb40001457983 */ /* 0x001ea80000300800 */
[----:B-1----:R-:W3:Y:S04]  /*41b80*/  LDL.LU R67, [R1+0x21b8] ;  /* 0x0021b80001437983 */ /* 0x002ee80000300800 */
[----:B----4-:R0:W-:Y:S04]  /*41b90*/  STS.U16 [R4+UR76+0x31900], R71 ;  /* 0x0319004704007988 */ /* 0x0101e8000800044c */
[----:B0-----:R-:W4:Y:S04]  /*41ba0*/  LDL.LU R71, [R1+0xfb0] ;  /* 0x000fb00001477983 */ /* 0x001f280000300800 */
[----:B------:R0:W-:Y:S04]  /*41bb0*/  STS.U16 [R4+UR76+0x39900], R68 ;  /* 0x0399004404007988 */ /* 0x0001e8000800044c */
[----:B------:R-:W-:Y:S04]  /*41bc0*/  STS.U16 [R4+UR76+0x21d00], R5 ;  /* 0x021d000504007988 */ /* 0x000fe8000800044c */
[----:B------:R-:W-:Y:S04]  /*41bd0*/  STS.U16 [R4+UR76+0x29d00], R2 ;  /* 0x029d000204007988 */ /* 0x000fe8000800044c */
[----:B------:R-:W-:Y:S04]  /*41be0*/  STS.U16 [R4+UR76+0x31d00], R7 ;  /* 0x031d000704007988 */ /* 0x000fe8000800044c */
[----:B------:R-:W-:Y:S04]  /*41bf0*/  STS.U16 [R4+UR76+0x39d00], R6 ;  /* 0x039d000604007988 */ /* 0x000fe8000800044c */
[----:B------:R1:W-:Y:S04]  /*41c00*/  STS.U16 [R4+UR76+0x22100], R29 ;  /* 0x0221001d04007988 */ /* 0x0003e8000800044c */
[----:B------:R1:W-:Y:S04]  /*41c10*/  STS.U16 [R4+UR76+0x2a100], R9 ;  /* 0x02a1000904007988 */ /* 0x0003e8000800044c */
[----:B------:R1:W-:Y:S04]  /*41c20*/  STS.U16 [R4+UR76+0x32100], R8 ;  /* 0x0321000804007988 */ /* 0x0003e8000800044c */
[----:B0-----:R-:W3:Y:S04]  /*41c30*/  LDL.LU R68, [R1+0x21b4] ;  /* 0x0021b40001447983 */ /* 0x001ee80000300800 */
[----:B------:R0:W-:Y:S04]  /*41c40*/  STS.U16 [R4+UR76+0x3a100], R28 ;  /* 0x03a1001c04007988 */ /* 0x0001e8000800044c */
[----:B------:R0:W-:Y:S04]  /*41c50*/  STS.U16 [R4+UR76+0x22500], R11 ;  /* 0x0225000b04007988 */ /* 0x0001e8000800044c */
[----:B------:R0:W-:Y:S04]  /*41c60*/  STS.U16 [R4+UR76+0x2a500], R10 ;  /* 0x02a5000a04007988 */ /* 0x0001e8000800044c */
[----:B------:R0:W-:Y:S04]  /*41c70*/  STS.U16 [R4+UR76+0x32500], R27 ;  /* 0x0325001b04007988 */ /* 0x0001e8000800044c */
[----:B-1----:R-:W3:Y:S04]  /*41c80*/  LDL.LU R29, [R1+0xf50] ;  /* 0x000f5000011d7983 */ /* 0x002ee80000300800 */
[----:B------:R-:W3:Y:S04]  /*41c90*/  LDL.LU R9, [R1+0xefc] ;  /* 0x000efc0001097983 */ /* 0x000ee80000300800 */
[----:B------:R1:W-:Y:S04]  /*41ca0*/  STS.U16 [R4+UR76+0x3a500], R13 ;  /* 0x03a5000d04007988 */ /* 0x0003e8000800044c */
[----:B------:R0:W-:Y:S04]  /*41cb0*/  STS.U16 [R4+UR76+0x22900], R12 ;  /* 0x0229000c04007988 */ /* 0x0001e8000800044c */
[----:B------:R-:W3:Y:S04]  /*41cc0*/  LDL.LU R8, [R1+0xef8] ;  /* 0x000ef80001087983 */ /* 0x000ee80000300800 */
[----:B------:R1:W-:Y:S04]  /*41cd0*/  STS.U16 [R4+UR76+0x2a900], R15 ;  /* 0x02a9000f04007988 */ /* 0x0003e8000800044c */
[----:B------:R1:W-:Y:S04]  /*41ce0*/  STS.U16 [R4+UR76+0x32900], R14 ;  /* 0x0329000e04007988 */ /* 0x0003e8000800044c */
[----:B0-----:R-:W3:Y:S04]  /*41cf0*/  LDL.LU R28, [R1+0x14c8] ;  /* 0x0014c800011c7983 */ /* 0x001ee80000300800 */
[----:B------:R0:W-:Y:S04]  /*41d00*/  STS.U16 [R4+UR76+0x3a900], R17 ;  /* 0x03a9001104007988 */ /* 0x0001e8000800044c */
[----:B------:R-:W3:Y:S04]  /*41d10*/  LDL.LU R11, [R1+0x14c4] ;  /* 0x0014c400010b7983 */ /* 0x000ee80000300800 */
[----:B------:R0:W-:Y:S04]  /*41d20*/  STS.U16 [R4+UR76+0x22d00], R16 ;  /* 0x022d001004007988 */ /* 0x0001e8000800044c */
[----:B------:R-:W3:Y:S04]  /*41d30*/  LDL.LU R10, [R1+0x14c0] ;  /* 0x0014c000010a7983 */ /* 0x000ee80000300800 */
[----:B------:R0:W-:Y:S04]  /*41d40*/  STS.U16 [R4+UR76+0x2ad00], R19 ;  /* 0x02ad001304007988 */ /* 0x0001e8000800044c */
[----:B------:R-:W3:Y:S04]  /*41d50*/  LDL.LU R27, [R1+0x14bc] ;  /* 0x0014bc00011b7983 */ /* 0x000ee80000300800 */
[----:B------:R0:W-:Y:S04]  /*41d60*/  STS.U16 [R4+UR76+0x32d00], R18 ;  /* 0x032d001204007988 */ /* 0x0001e8000800044c */
[----:B-1----:R-:W3:Y:S04]  /*41d70*/  LDL.LU R13, [R1+0x1458] ;  /* 0x00145800010d7983 */ /* 0x002ee80000300800 */
[----:B------:R1:W-:Y:S04]  /*41d80*/  STS.U16 [R4+UR76+0x3ad00], R30 ;  /* 0x03ad001e04007988 */ /* 0x0003e8000800044c */
[----:B------:R-:W3:Y:S04]  /*41d90*/  LDL.LU R12, [R1+0x1454] ;  /* 0x00145400010c7983 */ /* 0x000ee80000300800 */
[----:B------:R0:W-:Y:S04]  /*41da0*/  STS.U16 [R4+UR76+0x23100], R21 ;  /* 0x0231001504007988 */ /* 0x0001e8000800044c */
[----:B------:R-:W3:Y:S04]  /*41db0*/  LDL.LU R15, [R1+0x1450] ;  /* 0x00145000010f7983 */ /* 0x000ee80000300800 */
[----:B------:R-:W-:Y:S04]  /*41dc0*/  STS.U16 [R4+UR76+0x2b100], R20 ;  /* 0x02b1001404007988 */ /* 0x000fe8000800044c */
[----:B------:R-:W3:Y:S04]  /*41dd0*/  LDL.LU R14, [R1+0x144c] ;  /* 0x00144c00010e7983 */ /* 0x000ee80000300800 */
[----:B------:R-:W-:Y:S04]  /*41de0*/  STS.U16 [R4+UR76+0x33100], R23 ;  /* 0x0331001704007988 */ /* 0x000fe8000800044c */
[----:B0-----:R-:W3:Y:S04]  /*41df0*/  LDL.LU R17, [R1+0x13e8] ;  /* 0x0013e80001117983 */ /* 0x001ee80000300800 */
[----:B------:R-:W-:Y:S04]  /*41e00*/  STS.U16 [R4+UR76+0x3b100], R22 ;  /* 0x03b1001604007988 */ /* 0x000fe8000800044c */
[----:B------:R-:W3:Y:S04]  /*41e10*/  LDL.LU R16, [R1+0x13e4] ;  /* 0x0013e40001107983 */ /* 0x000ee80000300800 */
[----:B------:R-:W-:Y:S04]  /*41e20*/  STS.U16 [R4+UR76+0x23500], R25 ;  /* 0x0235001904007988 */ /* 0x000fe8000800044c */
[----:B------:R-:W3:Y:S04]  /*41e30*/  LDL.LU R19, [R1+0x13e0] ;  /* 0x0013e00001137983 */ /* 0x000ee80000300800 */
[----:B------:R-:W-:Y:S04]  /*41e40*/  STS.U16 [R4+UR76+0x2b500], R24 ;  /* 0x02b5001804007988 */ /* 0x000fe8000800044c */
[----:B------:R-:W3:Y:S04]  /*41e50*/  LDL.LU R18, [R1+0x13dc] ;  /* 0x0013dc0001127983 */ /* 0x000ee80000300800 */
[----:B-1----:R-:W3:Y:S04]  /*41e60*/  LDL.LU R30, [R1+0x1378] ;  /* 0x00137800011e7983 */ /* 0x002ee80000300800 */
[----:B------:R-:W3:Y:S04]  /*41e70*/  LDL.LU R21, [R1+0x1374] ;  /* 0x0013740001157983 */ /* 0x000ee80000300800 */
[----:B--2---:R-:W-:Y:S04]  /*41e80*/  STS.U16 [R4+UR76+0x33500], R69 ;  /* 0x0335004504007988 */ /* 0x004fe8000800044c */
[----:B----4-:R0:W-:Y:S04]  /*41e90*/  STS.U16 [R4+UR76+0x3b500], R71 ;  /* 0x03b5004704007988 */ /* 0x0101e8000800044c */
[----:B0-----:R-:W2:Y:S04]  /*41ea0*/  LDL.LU R71, [R1+0x1370] ;  /* 0x0013700001477983 */ /* 0x001ea80000300800 */
[----:B---3--:R-:W-:Y:S04]  /*41eb0*/  STS.U16 [R4+UR76+0x23900], R68 ;  /* 0x0239004404007988 */ /* 0x008fe8000800044c */
[----:B------:R0:W-:Y:S04]  /*41ec0*/  STS.U16 [R4+UR76+0x2b900], R67 ;  /* 0x02b9004304007988 */ /* 0x0001e8000800044c */
[----:B------:R1:W-:Y:S04]  /*41ed0*/  STS.U16 [R4+UR76+0x33900], R66 ;  /* 0x0339004204007988 */ /* 0x0003e8000800044c */
[----:B------:R-:W-:Y:S01]  /*41ee0*/  STS.U16 [R4+UR76+0x3b900], R29 ;  /* 0x03b9001d04007988 */ /* 0x000fe2000800044c */
[----:B------:R-:W-:-:S03]  /*41ef0*/  LOP3.LUT R2, R0, 0x30, RZ, 0x3c, !PT ;  /* 0x0000003000027812 */ /* 0x000fc600078e3cff */
[----:B------:R-:W-:Y:S04]  /*41f00*/  STS.U16 [R4+UR76+0x23d00], R9 ;  /* 0x023d000904007988 */ /* 0x000fe8000800044c */
[----:B------:R-:W-:Y:S04]  /*41f10*/  STS.U16 [R4+UR76+0x2bd00], R8 ;  /* 0x02bd000804007988 */ /* 0x000fe8000800044c */
[----:B------:R3:W-:Y:S04]  /*41f20*/  STS.U16 [R4+UR76+0x33d00], R65 ;  /* 0x033d004104007988 */ /* 0x0007e8000800044c */
[----:B------:R4:W-:Y:S04]  /*41f30*/  STS.U16 [R4+UR76+0x3bd00], R64 ;  /* 0x03bd004004007988 */ /* 0x0009e8000800044c */
[----:B------:R-:W2:Y:S04]  /*41f40*/  LDL.LU R20, [R1+0x136c] ;  /* 0x00136c0001147983 */ /* 0x000ea80000300800 */
[----:B------:R-:W-:Y:S04]  /*41f50*/  STS.U16 [R2+UR76+0x20180], R28 ;  /* 0x0201801c02007988 */ /* 0x000fe8000800044c */
[----:B------:R-:W-:Y:S04]  /*41f60*/  STS.U16 [R2+UR76+0x28180], R11 ;  /* 0x0281800b02007988 */ /* 0x000fe8000800044c */
[----:B------:R-:W2:Y:S04]  /*41f70*/  LDL.LU R23, [R1+0x130c] ;  /* 0x00130c0001177983 */ /* 0x000ea80000300800 */
[----:B------:R-:W2:Y:S04]  /*41f80*/  LDL.LU R22, [R1+0x1308] ;  /* 0x0013080001167983 */ /* 0x000ea80000300800 */
[----:B------:R-:W-:Y:S04]  /*41f90*/  STS.U16 [R2+UR76+0x30180], R10 ;  /* 0x0301800a02007988 */ /* 0x000fe8000800044c */
[----:B------:R-:W-:Y:S04]  /*41fa0*/  STS.U16 [R2+UR76+0x38180], R27 ;  /* 0x0381801b02007988 */ /* 0x000fe8000800044c */
[----:B------:R-:W2:Y:S04]  /*41fb0*/  LDL.LU R25, [R1+0x1304] ;  /* 0x0013040001197983 */ /* 0x000ea80000300800 */
[----:B------:R-:W-:Y:S04]  /*41fc0*/  STS.U16 [R2+UR76+0x20580], R13 ;  /* 0x0205800d02007988 */ /* 0x000fe8000800044c */
[----:B------:R-:W-:Y:S04]  /*41fd0*/  STS.U16 [R2+UR76+0x28580], R12 ;  /* 0x0285800c02007988 */ /* 0x000fe8000800044c */
[----:B------:R-:W2:Y:S04]  /*41fe0*/  LDL.LU R24, [R1+0x1300] ;  /* 0x0013000001187983 */ /* 0x000ea80000300800 */
[----:B0-----:R-:W2:Y:S04]  /*41ff0*/  LDL.LU R67, [R1+0x12ac] ;  /* 0x0012ac0001437983 */ /* 0x001ea80000300800 */
[----:B-1----:R-:W2:Y:S04]  /*42000*/  LDL.LU R66, [R1+0x12a8] ;  /* 0x0012a80001427983 */ /* 0x002ea80000300800 */
[----:B------:R-:W-:Y:S04]  /*42010*/  STS.U16 [R2+UR76+0x30580], R15 ;  /* 0x0305800f02007988 */ /* 0x000fe8000800044c */
[----:B------:R-:W-:Y:S04]  /*42020*/  STS.U16 [R2+UR76+0x38580], R14 ;  /* 0x0385800e02007988 */ /* 0x000fe8000800044c */
[----:B------:R-:W2:Y:S04]  /*42030*/  LDL.LU R69, [R1+0x12a4] ;  /* 0x0012a40001457983 */ /* 0x000ea80000300800 */
[----:B------:R-:W2:Y:S04]  /*42040*/  LDL.LU R68, [R1+0x12a0] ;  /* 0x0012a00001447983 */ /* 0x000ea80000300800 */
[----:B------:R-:W-:Y:S04]  /*42050*/  STS.U16 [R2+UR76+0x20980], R17 ;  /* 0x0209801102007988 */ /* 0x000fe8000800044c */
[----:B------:R-:W-:Y:S04]  /*42060*/  STS.U16 [R2+UR76+0x28980], R16 ;  /* 0x0289801002007988 */ /* 0x000fe8000800044c */
[----:B---3--:R-:W3:Y:S04]  /*42070*/  LDL.LU R65, [R1+0x21b0] ;  /* 0x0021b00001417983 */ /* 0x008ee80000300800 */
[----:B------:R-:W-:Y:S04]  /*42080*/  STS.U16 [R2+UR76+0x30980], R19 ;  /* 0x0309801302007988 */ /* 0x000fe8000800044c */
[----:B------:R-:W-:Y:S04]  /*42090*/  STS.U16 [R2+UR76+0x38980], R18 ;  /* 0x0389801202007988 */ /* 0x000fe8000800044c */
[----:B----4-:R-:W4:Y:S04]  /*420a0*/  LDL.LU R64, [R1+0x21ac] ;  /* 0x0021ac0001407983 */ /* 0x010f280000300800 */
[----:B------:R-:W-:Y:S04]  /*420b0*/  STS.U16 [R2+UR76+0x20d80], R30 ;  /* 0x020d801e02007988 */ /* 0x000fe8000800044c */
[----:B------:R-:W-:Y:S04]  /*420c0*/  STS.U16 [R2+UR76+0x28d80], R21 ;  /* 0x028d801502007988 */ /* 0x000fe8000800044c */
[----:B--2---:R0:W-:Y:S04]  /*420d0*/  STS.U16 [R2+UR76+0x30d80], R71 ;  /* 0x030d804702007988 */ /* 0x0041e8000800044c */
[----:B0-----:R-:W2:Y:S04]  /*420e0*/  LDL.LU R71, [R1+0x124c] ;  /* 0x00124c0001477983 */ /* 0x001ea80000300800 */
[----:B------:R-:W3:Y:S04]  /*420f0*/  LDL.LU R4, [R1+0x1248] ;  /* 0x0012480001047983 */ /* 0x000ee80000300800 */
[----:B------:R-:W3:Y:S04]  /*42100*/  LDL.LU R7, [R1+0x1244] ;  /* 0x0012440001077983 */ /* 0x000ee80000300800 */
[----:B------:R-:W3:Y:S04]  /*42110*/  LDL.LU R6, [R1+0x1240] ;  /* 0x0012400001067983 */ /* 0x000ee80000300800 */
        /* <DEDUP_REMOVED lines=19> */
[----:B------:R0:W-:Y:S04]  /*42250*/  STS.U16 [R2+UR76+0x29180], R22 ;  /* 0x0291801602007988 */ /* 0x0001e8000800044c */
[----:B------:R0:W-:Y:S04]  /*42260*/  STS.U16 [R2+UR76+0x31180], R25 ;  /* 0x0311801902007988 */ /* 0x0001e8000800044c */
[----:B------:R1:W-:Y:S04]  /*42270*/  STS.U16 [R2+UR76+0x39180], R24 ;  /* 0x0391801802007988 */ /* 0x0003e8000800044c */
[----:B------:R1:W-:Y:S04]  /*42280*/  STS.U16 [R2+UR76+0x21580], R67 ;  /* 0x0215804302007988 */ /* 0x0003e8000800044c */
[----:B0-----:R-:W4:Y:S04]  /*42290*/  LDL.LU R20, [R1+0x1068] ;  /* 0x0010680001147983 */ /* 0x001f280000300800 */
[----:B-1----:R-:W4:Y:S04]  /*422a0*/  LDL.LU R23, [R1+0x1064] ;  /* 0x0010640001177983 */ /* 0x002f280000300800 */
[----:B------:R-:W4:Y:S04]  /*422b0*/  LDL.LU R22, [R1+0x1060] ;  /* 0x0010600001167983 */ /* 0x000f280000300800 */
[----:B------:R-:W4:Y:S04]  /*422c0*/  LDL.LU R25, [R1+0x100c] ;  /* 0x00100c0001197983 */ /* 0x000f280000300800 */
[----:B------:R-:W4:Y:S04]  /*422d0*/  LDL.LU R24, [R1+0x1008] ;  /* 0x0010080001187983 */ /* 0x000f280000300800 */
[----:B------:R0:W-:Y:S04]  /*422e0*/  STS.U16 [R2+UR76+0x29580], R66 ;  /* 0x0295804202007988 */ /* 0x0001e8000800044c */
[----:B------:R-:W4:Y:S04]  /*422f0*/  LDL.LU R67, [R1+0x1004] ;  /* 0x0010040001437983 */ /* 0x000f280000300800 */
[----:B------:R1:W-:Y:S04]  /*42300*/  STS.U16 [R2+UR76+0x31580], R69 ;  /* 0x0315804502007988 */ /* 0x0003e8000800044c */
[----:B------:R1:W-:Y:S04]  /*42310*/  STS.U16 [R2+UR76+0x39580], R68 ;  /* 0x0395804402007988 */ /* 0x0003e8000800044c */
[----:B0-----:R-:W4:Y:S04]  /*42320*/  LDL.LU R66, [R1+0x1000] ;  /* 0x0010000001427983 */ /* 0x001f280000300800 */
[----:B-1----:R-:W4:Y:S04]  /*42330*/  LDL.LU R69, [R1+0xfac] ;  /* 0x000fac0001457983 */ /* 0x002f280000300800 */
[----:B------:R-:W4:Y:S04]  /*42340*/  LDL.LU R68, [R1+0xfa8] ;  /* 0x000fa80001447983 */ /* 0x000f280000300800 */
[----:B--2---:R0:W-:Y:S04]  /*42350*/  STS.U16 [R2+UR76+0x21980], R71 ;  /* 0x0219804702007988 */ /* 0x0041e8000800044c */
[----:B0-----:R-:W2:Y:S04]  /*42360*/  LDL.LU R71, [R1+0xfa4] ;  /* 0x000fa40001477983 */ /* 0x001ea80000300800 */
[----:B---3--:R-:W-:Y:S04]  /*42370*/  STS.U16 [R2+UR76+0x29980], R4 ;  /* 0x0299800402007988 */ /* 0x008fe8000800044c */
[----:B------:R-:W-:Y:S04]  /*42380*/  STS.U16 [R2+UR76+0x31980], R7 ;  /* 0x0319800702007988 */ /* 0x000fe8000800044c */
[----:B------:R-:W-:Y:S04]  /*42390*/  STS.U16 [R2+UR76+0x39980], R6 ;  /* 0x0399800602007988 */ /* 0x000fe8000800044c */
[----:B----4-:R-:W-:Y:S04]  /*423a0*/  STS.U16 [R2+UR76+0x21d80], R29 ;  /* 0x021d801d02007988 */ /* 0x010fe8000800044c */
[----:B------:R-:W-:Y:S04]  /*423b0*/  STS.U16 [R2+UR76+0x29d80], R9 ;  /* 0x029d800902007988 */ /* 0x000fe8000800044c */
[----:B------:R-:W-:Y:S04]  /*423c0*/  STS.U16 [R2+UR76+0x31d80], R8 ;  /* 0x031d800802007988 */ /* 0x000fe8000800044c */
[----:B------:R-:W-:Y:S04]  /*423d0*/  STS.U16 [R2+UR76+0x39d80], R28 ;  /* 0x039d801c02007988 */ /* 0x000fe8000800044c */
[----:B------:R-:W-:Y:S04]  /*423e0*/  STS.U16 [R2+UR76+0x22180], R11 ;  /* 0x0221800b02007988 */ /* 0x000fe8000800044c */
[----:B------:R0:W-:Y:S04]  /*423f0*/  STS.U16 [R2+UR76+0x2a180], R10 ;  /* 0x02a1800a02007988 */ /* 0x0001e8000800044c */
[----:B------:R1:W-:Y:S04]  /*42400*/  STS.U16 [R2+UR76+0x32180], R27 ;  /* 0x0321801b02007988 */ /* 0x0003e8000800044c */
[----:B0-----:R-:W3:Y:S04]  /*42410*/  LDL.LU R10, [R1+0xfa0] ;  /* 0x000fa000010a7983 */ /* 0x001ee80000300800 */
[----:B------:R0:W-:Y:S04]  /*42420*/  STS.U16 [R2+UR76+0x3a180], R13 ;  /* 0x03a1800d02007988 */ /* 0x0001e8000800044c */
[----:B-1----:R-:W4:Y:S04]  /*42430*/  LDL.LU R27, [R1+0x14b8] ;  /* 0x0014b800011b7983 */ /* 0x002f280000300800 */
        /* <DEDUP_REMOVED lines=36> */
[----:B0-----:R-:W4:Y:S04]  /*42680*/  LDL.LU R68, [R1+0x12f0] ;  /* 0x0012f00001447983 */ /* 0x001f280000300800 */
[----:B--2---:R0:W-:Y:S04]  /*42690*/  STS.U16 [R2+UR76+0x33580], R71 ;  /* 0x0335804702007988 */ /* 0x0041e8000800044c */
[----:B0-----:R-:W2:Y:S01]  /*426a0*/  LDL.LU R71, [R1+0x129c] ;  /* 0x00129c0001477983 */ /* 0x001ea20000300800 */
[----:B------:R-:W-:-:S03]  /*426b0*/  LOP3.LUT R4, R0, 0x40, RZ, 0x3c, !PT ;  /* 0x0000004000047812 */ /* 0x000fc600078e3cff */
[----:B---3--:R-:W-:Y:S04]  /*426c0*/  STS.U16 [R2+UR76+0x3b580], R10 ;  /* 0x03b5800a02007988 */ /* 0x008fe8000800044c */
[----:B------:R0:W-:Y:S04]  /*426d0*/  STS.U16 [R2+UR76+0x23980], R91 ;  /* 0x0239805b02007988 */ /* 0x0001e8000800044c */
[----:B------:R1:W-:Y:S04]  /*426e0*/  STS.U16 [R2+UR76+0x2b980], R92 ;  /* 0x02b9805c02007988 */ /* 0x0003e8000800044c */
[----:B------:R3:W-:Y:S04]  /*426f0*/  STS.U16 [R2+UR76+0x33980], R3 ;  /* 0x0339800302007988 */ /* 0x0007e8000800044c */
[----:B------:R0:W-:Y:S04]  /*42700*/  STS.U16 [R2+UR76+0x3b980], R90 ;  /* 0x03b9805a02007988 */ /* 0x0001e8000800044c */
[----:B------:R0:W-:Y:S04]  /*42710*/  STS.U16 [R2+UR76+0x23d80], R75 ;  /* 0x023d804b02007988 */ /* 0x0001e8000800044c */
[----:B------:R0:W-:Y:S04]  /*42720*/  STS.U16 [R2+UR76+0x2bd80], R72 ;  /* 0x02bd804802007988 */ /* 0x0001e8000800044c */
[----:B------:R0:W-:Y:S04]  /*42730*/  STS.U16 [R2+UR76+0x33d80], R73 ;  /* 0x033d804902007988 */ /* 0x0001e8000800044c */
[----:B------:R0:W-:Y:S04]  /*42740*/  STS.U16 [R2+UR76+0x3bd80], R70 ;  /* 0x03bd804602007988 */ /* 0x0001e8000800044c */
[----:B----4-:R-:W-:Y:S04]  /*42750*/  STS.U16 [R4+UR76+0x20200], R27 ;  /* 0x0202001b04007988 */ /* 0x010fe8000800044c */
[----:B------:R-:W-:Y:S04]  /*42760*/  STS.U16 [R4+UR76+0x28200], R13 ;  /* 0x0282000d04007988 */ /* 0x000fe8000800044c */
[----:B0-----:R-:W4:Y:S04]  /*42770*/  LDL.LU R91, [R1+0x21a8] ;  /* 0x0021a800015b7983 */ /* 0x001f280000300800 */
[----:B------:R-:W-:Y:S04]  /*42780*/  STS.U16 [R4+UR76+0x30200], R12 ;  /* 0x0302000c04007988 */ /* 0x000fe8000800044c */
[----:B------:R-:W-:Y:S04]  /*42790*/  STS.U16 [R4+UR76+0x38200], R15 ;  /* 0x0382000f04007988 */ /* 0x000fe8000800044c */
[----:B------:R-:W-:Y:S04]  /*427a0*/  STS.U16 [R4+UR76+0x20600], R14 ;  /* 0x0206000e04007988 */ /* 0x000fe8000800044c */
[----:B-1----:R-:W4:Y:S04]  /*427b0*/  LDL.LU R92, [R1+0x21a4] ;  /* 0x0021a400015c7983 */ /* 0x002f280000300800 */
[----:B------:R-:W-:Y:S04]  /*427c0*/  STS.U16 [R4+UR76+0x28600], R17 ;  /* 0x0286001104007988 */ /* 0x000fe8000800044c */
[----:B------:R-:W-:Y:S04]  /*427d0*/  STS.U16 [R4+UR76+0x30600], R16 ;  /* 0x0306001004007988 */ /* 0x000fe8000800044c */
[----:B---3--:R-:W3:Y:S04]  /*427e0*/  LDL.LU R3, [R1+0x21a0] ;  /* 0x0021a00001037983 */ /* 0x008ee80000300800 */
[----:B------:R-:W3:Y:S04]  /*427f0*/  LDL.LU R90, [R1+0x219c] ;  /* 0x00219c00015a7983 */ /* 0x000ee80000300800 */
[----:B------:R-:W3:Y:S04]  /*42800*/  LDL.LU R75, [R1+0x2198] ;  /* 0x00219800014b7983 */ /* 0x000ee80000300800 */
[----:B------:R-:W3:Y:S04]  /*42810*/  LDL.LU R72, [R1+0x2194] ;  /* 0x0021940001487983 */ /* 0x000ee80000300800 */
[----:B------:R-:W3:Y:S04]  /*42820*/  LDL.LU R73, [R1+0x2190] ;  /* 0x0021900001497983 */ /* 0x000ee80000300800 */
[----:B------:R-:W3:Y:S04]  /*42830*/  LDL.LU R70, [R1+0x218c] ;  /* 0x00218c0001467983 */ /* 0x000ee80000300800 */
        /* <DEDUP_REMOVED lines=13> */
[----:B-1----:R-:W4:Y:S04]  /*42910*/  LDL.LU R66, [R1+0x1294] ;  /* 0x0012940001427983 */ /* 0x002f280000300800 */
[----:B------:R0:W-:Y:S04]  /*42920*/  STS.U16 [R4+UR76+0x39200], R68 ;  /* 0x0392004404007988 */ /* 0x0001e8000800044c */
[----:B------:R-:W4:Y:S04]  /*42930*/  LDL.LU R69, [R1+0x1290] ;  /* 0x0012900001457983 */ /* 0x000f280000300800 */
[----:B0-----:R-:W4:Y:S04]  /*42940*/  LDL.LU R68, [R1+0x123c] ;  /* 0x00123c0001447983 */ /* 0x001f280000300800 */
        /* <DEDUP_REMOVED lines=28> */
[----:B---3--:R0:W-:Y:S04]  /*42b10*/  STS.U16 [R4+UR76+0x29600], R67 ;  /* 0x0296004304007988 */ /* 0x0081e8000800044c */
[----:B----4-:R1:W-:Y:S04]  /*42b20*/  STS.U16 [R4+UR76+0x31600], R66 ;  /* 0x0316004204007988 */ /* 0x0103e8000800044c */
[----:B------:R3:W-:Y:S04]  /*42b30*/  STS.U16 [R4+UR76+0x39600], R69 ;  /* 0x0396004504007988 */ /* 0x0007e8000800044c */
[----:B0-----:R-:W4:Y:S04]  /*42b40*/  LDL.LU R67, [R1+0x2188] ;  /* 0x0021880001437983 */ /* 0x001f280000300800 */
[----:B------:R0:W-:Y:S04]  /*42b50*/  STS.U16 [R4+UR76+0x21a00], R68 ;  /* 0x021a004404007988 */ /* 0x0001e8000800044c */
[----:B-1----:R-:W4:Y:S04]  /*42b60*/  LDL.LU R66, [R1+0x2184] ;  /* 0x0021840001427983 */ /* 0x002f280000300800 */
[----:B---3--:R-:W3:Y:S04]  /*42b70*/  LDL.LU R69, [R1+0x2180] ;  /* 0x0021800001457983 */ /* 0x008ee80000300800 */
[----:B0-----:R-:W3:Y:S04]  /*42b80*/  LDL.LU R68, [R1+0x217c] ;  /* 0x00217c0001447983 */ /* 0x001ee80000300800 */
[----:B--2---:R0:W-:Y:S04]  /*42b90*/  STS.U16 [R4+UR76+0x29a00], R71 ;  /* 0x029a004704007988 */ /* 0x0041e8000800044c */
        /* <DEDUP_REMOVED lines=26> */
[----:B0-----:R-:W2:Y:S04]  /*42d40*/  LDL.LU R71, [R1+0x2178] ;  /* 0x0021780001477983 */ /* 0x001ea80000300800 */
[----:B------:R0:W-:Y:S04]  /*42d50*/  STS.U16 [R4+UR76+0x23600], R70 ;  /* 0x0236004604007988 */ /* 0x0001e8000800044c */
[----:B------:R1:W-:Y:S04]  /*42d60*/  STS.U16 [R4+UR76+0x2b600], R73 ;  /* 0x02b6004904007988 */ /* 0x0003e8000800044c */
[----:B0-----:R-:W2:Y:S04]  /*42d70*/  LDL.LU R70, [R1+0x2174] ;  /* 0x0021740001467983 */ /* 0x001ea80000300800 */
[----:B-1----:R-:W2:Y:S04]  /*42d80*/  LDL.LU R73, [R1+0x2170] ;  /* 0x0021700001497983 */ /* 0x002ea80000300800 */
[----:B------:R-:W2:Y:S04]  /*42d90*/  LDL.LU R28, [R1+0x14a8] ;  /* 0x0014a800011c7983 */ /* 0x000ea80000300800 */
        /* <DEDUP_REMOVED lines=13> */
[----:B------:R-:W4:Y:S04]  /*42e70*/  LDL.LU R20, [R1+0x13c0] ;  /* 0x0013c00001147983 */ /* 0x000f280000300800 */
        /* <DEDUP_REMOVED lines=11> */
[----:B0-----:R-:W4:Y:S04]  /*42f30*/  LDL.LU R93, [R1+0x12e0] ;  /* 0x0012e000015d7983 */ /* 0x001f280000300800 */
[----:B------:R0:W-:Y:S04]  /*42f40*/  STS.U16 [R4+UR76+0x33a00], R77 ;  /* 0x033a004d04007988 */ /* 0x0001e8000800044c */
[----:B------:R1:W-:Y:S01]  /*42f50*/  STS.U16 [R4+UR76+0x3ba00], R76 ;  /* 0x03ba004c04007988 */ /* 0x0003e2000800044c */
[----:B------:R-:W-:-:S03]  /*42f60*/  LOP3.LUT R2, R0, 0x50, RZ, 0x3c, !PT ;  /* 0x0000005000027812 */ /* 0x000fc600078e3cff */
        /* <DEDUP_REMOVED lines=9> */
[----:B------:R-:W4:Y:S04]  /*43000*/  LDL.LU R80, [R1+0x214c] ;  /* 0x00214c0001507983 */ /* 0x000f280000300800 */
[----:B--2---:R-:W-:Y:S04]  /*43010*/  STS.U16 [R2+UR76+0x20280], R28 ;  /* 0x0202801c02007988 */ /* 0x004fe8000800044c */
[----:B---3--:R-:W-:Y:S04]  /*43020*/  STS.U16 [R2+UR76+0x28280], R11 ;  /* 0x0282800b02007988 */ /* 0x008fe8000800044c */
[----:B----4-:R-:W-:Y:S04]  /*43030*/  STS.U16 [R2+UR76+0x30280], R10 ;  /* 0x0302800a02007988 */ /* 0x010fe8000800044c */
[----:B------:R-:W-:Y:S04]  /*43040*/  STS.U16 [R2+UR76+0x38280], R27 ;  /* 0x0382801b02007988 */ /* 0x000fe8000800044c */
[----:B------:R-:W-:Y:S04]  /*43050*/  STS.U16 [R2+UR76+0x20680], R13 ;  /* 0x0206800d02007988 */ /* 0x000fe8000800044c */
[----:B------:R-:W-:Y:S04]  /*43060*/  STS.U16 [R2+UR76+0x28680], R12 ;  /* 0x0286800c02007988 */ /* 0x000fe8000800044c */
[----:B------:R-:W-:Y:S04]  /*43070*/  STS.U16 [R2+UR76+0x30680], R15 ;  /* 0x0306800f02007988 */ /* 0x000fe8000800044c */
[----:B------:R-:W-:Y:S04]  /*43080*/  STS.U16 [R2+UR76+0x38680], R30 ;  /* 0x0386801e02007988 */ /* 0x000fe8000800044c */
[----:B------:R-:W-:Y:S04]  /*43090*/  STS.U16 [R2+UR76+0x20a80], R21 ;  /* 0x020a801502007988 */ /* 0x000fe8000800044c */
[----:B------:R0:W-:Y:S04]  /*430a0*/  STS.U16 [R2+UR76+0x28a80], R24 ;  /* 0x028a801802007988 */ /* 0x0001e8000800044c */
[----:B0-----:R-:W2:Y:S04]  /*430b0*/  LDL.LU R24, [R1+0x128c] ;  /* 0x00128c0001187983 */ /* 0x001ea80000300800 */
[----:B------:R0:W-:Y:S04]  /*430c0*/  STS.U16 [R2+UR76+0x30a80], R20 ;  /* 0x030a801402007988 */ /* 0x0001e8000800044c */
[----:B------:R-:W3:Y:S04]  /*430d0*/  LDL.LU R30, [R1+0x1288] ;  /* 0x00128800011e7983 */ /* 0x000ee80000300800 */
[----:B------:R-:W4:Y:S04]  /*430e0*/  LDL.LU R21, [R1+0x1284] ;  /* 0x0012840001157983 */ /* 0x000f280000300800 */
        /* <DEDUP_REMOVED lines=29> */
[----:B----4-:R2:W-:Y:S04]  /*432c0*/  STS.U16 [R2+UR76+0x31680], R21 ;  /* 0x0316801502007988 */ /* 0x0105e8000800044c */
[----:B0-----:R-:W3:Y:S04]  /*432d0*/  LDL.LU R24, [R1+0x10a8] ;  /* 0x0010a80001187983 */ /* 0x001ee80000300800 */
[----:B------:R-:W4:Y:S04]  /*432e0*/  LDL.LU R15, [R1+0x10a4] ;  /* 0x0010a400010f7983 */ /* 0x000f280000300800 */
[----:B------:R-:W4:Y:S04]  /*432f0*/  LDL.LU R14, [R1+0x10a0] ;  /* 0x0010a000010e7983 */ /* 0x000f280000300800 */
[----:B------:R-:W4:Y:S04]  /*43300*/  LDL.LU R17, [R1+0x104c] ;  /* 0x00104c0001117983 */ /* 0x000f280000300800 */
[----:B------:R-:W4:Y:S04]  /*43310*/  LDL.LU R16, [R1+0x1048] ;  /* 0x0010480001107983 */ /* 0x000f280000300800 */
[----:B------:R-:W4:Y:S04]  /*43320*/  LDL.LU R19, [R1+0x1044] ;  /* 0x0010440001137983 */ /* 0x000f280000300800 */
[----:B------:R-:W4:Y:S04]  /*43330*/  LDL.LU R18, [R1+0x1040] ;  /* 0x0010400001127983 */ /* 0x000f280000300800 */
[----:B-1----:R-:W4:Y:S04]  /*43340*/  LDL.LU R30, [R1+0xfec] ;  /* 0x000fec00011e7983 */ /* 0x002f280000300800 */
[----:B------:R0:W-:Y:S04]  /*43350*/  STS.U16 [R2+UR76+0x39680], R20 ;  /* 0x0396801402007988 */ /* 0x0001e8000800044c */
[----:B--2---:R-:W2:Y:S04]  /*43360*/  LDL.LU R21, [R1+0xfe8] ;  /* 0x000fe80001157983 */ /* 0x004ea80000300800 */
[----:B0-----:R-:W2:Y:S04]  /*43370*/  LDL.LU R20, [R1+0xfe4] ;  /* 0x000fe40001147983 */ /* 0x001ea80000300800 */
        /* <DEDUP_REMOVED lines=18> */
[----:B0-----:R-:W2:Y:S04]  /*434a0*/  LDL.LU R23, [R1+0x1498] ;  /* 0x0014980001177983 */ /* 0x001ea80000300800 */
[----:B-1----:R-:W2:Y:S04]  /*434b0*/  LDL.LU R22, [R1+0x1494] ;  /* 0x0014940001167983 */ /* 0x002ea80000300800 */
[----:B------:R-:W2:Y:S04]  /*434c0*/  LDL.LU R25, [R1+0x1490] ;  /* 0x0014900001197983 */ /* 0x000ea80000300800 */
[----:B---3--:R0:W-:Y:S04]  /*434d0*/  STS.U16 [R2+UR76+0x2aa80], R24 ;  /* 0x02aa801802007988 */ /* 0x0081e8000800044c */
[----:B----4-:R-:W-:Y:S04]  /*434e0*/  STS.U16 [R2+UR76+0x32a80], R15 ;  /* 0x032a800f02007988 */ /* 0x010fe8000800044c */
[----:B------:R-:W-:Y:S04]  /*434f0*/  STS.U16 [R2+UR76+0x3aa80], R14 ;  /* 0x03aa800e02007988 */ /* 0x000fe8000800044c */
[----:B------:R-:W-:Y:S04]  /*43500*/  STS.U16 [R2+UR76+0x22e80], R17 ;  /* 0x022e801102007988 */ /* 0x000fe8000800044c */
[----:B------:R-:W-:Y:S04]  /*43510*/  STS.U16 [R2+UR76+0x2ae80], R16 ;  /* 0x02ae801002007988 */ /* 0x000fe8000800044c */
[----:B------:R-:W-:Y:S04]  /*43520*/  STS.U16 [R2+UR76+0x32e80], R19 ;  /* 0x032e801302007988 */ /* 0x000fe8000800044c */
[----:B------:R-:W-:Y:S04]  /*43530*/  STS.U16 [R2+UR76+0x3ae80], R18 ;  /* 0x03ae801202007988 */ /* 0x000fe8000800044c */
[----:B------:R-:W-:Y:S04]  /*43540*/  STS.U16 [R2+UR76+0x23280], R30 ;  /* 0x0232801e02007988 */ /* 0x000fe8000800044c */
[----:B--2---:R-:W-:Y:S04]  /*43550*/  STS.U16 [R2+UR76+0x2b280], R21 ;  /* 0x02b2801502007988 */ /* 0x004fe8000800044c */
[----:B0-----:R-:W2:Y:S04]  /*43560*/  LDL.LU R24, [R1+0x148c] ;  /* 0x00148c0001187983 */ /* 0x001ea80000300800 */
[----:B------:R-:W-:Y:S04]  /*43570*/  STS.U16 [R2+UR76+0x33280], R20 ;  /* 0x0332801402007988 */ /* 0x000fe8000800044c */
        /* <DEDUP_REMOVED lines=8> */
[----:B---3--:R-:W3:Y:S04]  /*43600*/  LDL.LU R3, [R1+0x213c] ;  /* 0x00213c0001037983 */ /* 0x008ee80000300800 */
[----:B----4-:R-:W4:Y:S04]  /*43610*/  LDL.LU R92, [R1+0x2138] ;  /* 0x00213800015c7983 */ /* 0x010f280000300800 */
[----:B------:R-:W3:Y:S04]  /*43620*/  LDL.LU R91, [R1+0x2134] ;  /* 0x00213400015b7983 */ /* 0x000ee80000300800 */
[----:B------:R-:W3:Y:S04]  /*43630*/  LDL.LU R88, [R1+0x2130] ;  /* 0x0021300001587983 */ /* 0x000ee80000300800 */
[----:B------:R0:W-:Y:S04]  /*43640*/  STS.U16 [R2+UR76+0x2ba80], R89 ;  /* 0x02ba805902007988 */ /* 0x0001e8000800044c */
        /* <DEDUP_REMOVED lines=10> */
[----:B------:R-:W3:Y:S04]  /*436f0*/  LDL.LU R82, [R1+0x2118] ;  /* 0x0021180001527983 */ /* 0x000ee80000300800 */
[----:B------:R0:W-:Y:S04]  /*43700*/  STS.U16 [R2+UR76+0x3be80], R83 ;  /* 0x03be805302007988 */ /* 0x0001e8000800044c */
[----:B0-----:R-:W3:Y:S04]  /*43710*/  LDL.LU R83, [R1+0x2114] ;  /* 0x0021140001537983 */ /* 0x001ee80000300800 */
[----:B------:R-:W3:Y:S04]  /*43720*/  LDL R4, [R1+0x1524] ;  /* 0x0015240001047983 */ /* 0x000ee80000100800 */
[----:B------:R-:W4:Y:S04]  /*43730*/  LDL R2, [R1+0x1528] ;  /* 0x0015280001027983 */ /* 0x000f280000100800 */
[----:B------:R-:W4:Y:S04]  /*43740*/  LDL R7, [R1+0x1568] ;  /* 0x0015680001077983 */ /* 0x000f280000100800 */
[----:B------:R-:W4:Y:S01]  /*43750*/  LDL R8, [R1+0x1564] ;  /* 0x0015640001087983 */ /* 0x000f220000100800 */
[----:B------:R-:W-:-:S02]  /*43760*/  PRMT R31, RZ, 0x7610, R31 ;  /* 0x00007610ff1f7816 */ /* 0x000fc4000000001f */
[----:B------:R-:W-:Y:S01]  /*43770*/  LOP3.LUT R9, R0, 0x60, RZ, 0x3c, !PT ;  /* 0x0000006000097812 */ /* 0x000fe200078e3cff */
[----:B------:R-:W4:Y:S04]  /*43780*/  LDL R5, [R1+0x15a8] ;  /* 0x0015a80001057983 */ /* 0x000f280000100800 */
[----:B------:R-:W-:Y:S04]  /*43790*/  STS.U16 [R9+UR76+0x20300], R23 ;  /* 0x0203001709007988 */ /* 0x000fe8000800044c */
[----:B------:R-:W-:Y:S04]  /*437a0*/  STS.U16 [R9+UR76+0x28300], R22 ;  /* 0x0283001609007988 */ /* 0x000fe8000800044c */
[----:B------:R-:W-:Y:S04]  /*437b0*/  STS.U16 [R9+UR76+0x30300], R25 ;  /* 0x0303001909007988 */ /* 0x000fe8000800044c */
[----:B--2---:R-:W-:Y:S01]  /*437c0*/  STS.U16 [R9+UR76+0x38300], R24 ;  /* 0x0383001809007988 */ /* 0x004fe2000800044c */
[----:B---3--:R-:W-:-:S02]  /*437d0*/  @!P4 IMAD.MOV.U32 R11, RZ, RZ, R4 ;  /* 0x000000ffff0bc224 */ /* 0x008fc400078e0004 */
[----:B----4-:R-:W-:-:S05]  /*437e0*/  @!P4 IMAD.MOV.U32 R10, RZ, RZ, R2 ;  /* 0x000000ffff0ac224 */ /* 0x010fca00078e0002 */
[----:B------:R0:W2:Y:S04]  /*437f0*/  @!P4 LDG.E.U16 R31, desc[UR6][R10.64] ;  /* 0x000000060a1fc981 */ /* 0x0000a8000c1e1500 */
[----:B------:R1:W-:Y:S04]  /*43800*/  STS.U16 [R9+UR76+0x20700], R83 ;  /* 0x0207005309007988 */ /* 0x0003e8000800044c */
[----:B-1----:R-:W3:Y:S04]  /*43810*/  LDL.LU R83, [R1+0x2110] ;  /* 0x0021100001537983 */ /* 0x002ee80000300800 */
[----:B------:R-:W4:Y:S04]  /*43820*/  LDL R6, [R1+0x15a4] ;  /* 0x0015a40001067983 */ /* 0x000f280000100800 */
[----:B------:R1:W-:Y:S04]  /*43830*/  STS.U16 [R9+UR76+0x28700], R82 ;  /* 0x0287005209007988 */ /* 0x0003e8000800044c */
[----:B------:R0:W-:Y:S04]  /*43840*/  STS.U16 [R9+UR76+0x30700], R85 ;  /* 0x0307005509007988 */ /* 0x0001e8000800044c */
[----:B------:R0:W-:Y:S04]  /*43850*/  STS.U16 [R9+UR76+0x38700], R84 ;  /* 0x0387005409007988 */ /* 0x0001e8000800044c */
[----:B------:R0:W-:Y:S04]  /*43860*/  STS.U16 [R9+UR76+0x20b00], R87 ;  /* 0x020b005709007988 */ /* 0x0001e8000800044c */
[----:B------:R0:W-:Y:S04]  /*43870*/  STS.U16 [R9+UR76+0x28b00], R86 ;  /* 0x028b005609007988 */ /* 0x0001e8000800044c */
[----:B------:R0:W-:Y:S04]  /*43880*/  STS.U16 [R9+UR76+0x30b00], R89 ;  /* 0x030b005909007988 */ /* 0x0001e8000800044c */
[----:B-1----:R-:W3:Y:S04]  /*43890*/  LDL.LU R82, [R1+0x210c] ;  /* 0x00210c0001527983 */ /* 0x002ee80000300800 */
[----:B0-----:R-:W3:Y:S04]  /*438a0*/  LDL.LU R85, [R1+0x2108] ;  /* 0x0021080001557983 */ /* 0x001ee80000300800 */
[----:B------:R-:W3:Y:S04]  /*438b0*/  LDL.LU R84, [R1+0x2104] ;  /* 0x0021040001547983 */ /* 0x000ee80000300800 */
[----:B------:R-:W3:Y:S04]  /*438c0*/  LDL.LU R87, [R1+0x2100] ;  /* 0x0021000001577983 */ /* 0x000ee80000300800 */
        /* <DEDUP_REMOVED lines=14> */
[----:B------:R-:W3:Y:S04]  /*439b0*/  LDL R4, [R1+0x15e4] ;  /* 0x0015e40001047983 */ /* 0x000ee80000100800 */
[----:B------:R-:W3:Y:S01]  /*439c0*/  LDL R2, [R1+0x15e8] ;  /* 0x0015e80001027983 */ /* 0x000ee20000100800 */
[----:B------:R-:W-:Y:S01]  /*439d0*/  PRMT R32, RZ, 0x7610, R32 ;  /* 0x00007610ff207816 */ /* 0x000fe20000000020 */
[----:B------:R-:W-:-:S02]  /*439e0*/  @!P4 IMAD.MOV.U32 R10, RZ, RZ, R7 ;  /* 0x000000ffff0ac224 */ /* 0x000fc400078e0007 */
[----:B------:R-:W-:-:S05]  /*439f0*/  @!P4 IMAD.MOV.U32 R11, RZ, RZ, R8 ;  /* 0x000000ffff0bc224 */ /* 0x000fca00078e0008 */
[----:B------:R-:W3:Y:S01]  /*43a00*/  @!P4 LDG.E.U16 R32, desc[UR6][R10.64] ;  /* 0x000000060a20c981 */ /* 0x000ee2000c1e1500 */
[----:B------:R-:W-:Y:S01]  /*43a10*/  PRMT R33, RZ, 0x7610, R33 ;  /* 0x00007610ff217816 */ /* 0x000fe20000000021 */
[----:B------:R-:W-:Y:S02]  /*43a20*/  @!P4 IMAD.MOV.U32 R12, RZ, RZ, R5 ;  /* 0x000000ffff0cc224 */ /* 0x000fe400078e0005 */
[----:B--2---:R-:W-:Y:S04]  /*43a30*/  STL [R1+0x20c8], R31 ;  /* 0x0020c81f01007387 */ /* 0x004fe80000100800 */
[----:B------:R-:W2:Y:S04]  /*43a40*/  LDL R8, [R1+0x1624] ;  /* 0x0016240001087983 */ /* 0x000ea80000100800 */
[----:B------:R-:W2:Y:S01]  /*43a50*/  LDL R7, [R1+0x1628] ;  /* 0x0016280001077983 */ /* 0x000ea20000100800 */
[----:B----4-:R-:W-:-:S05]  /*43a60*/  @!P4 IMAD.MOV.U32 R13, RZ, RZ, R6 ;  /* 0x000000ffff0dc224 */ /* 0x010fca00078e0006 */
[----:B------:R3:W4:Y:S01]  /*43a70*/  @!P4 LDG.E.U16 R33, desc[UR6][R12.64] ;  /* 0x000000060c21c981 */ /* 0x000722000c1e1500 */
[----:B------:R-:W-:Y:S02]  /*43a80*/  PRMT R34, RZ, 0x7610, R34 ;  /* 0x00007610ff227816 */ /* 0x000fe40000000022 */
[----:B------:R-:W-:Y:S01]  /*43a90*/  PRMT R44, RZ, 0x7610, R44 ;  /* 0x00007610ff2c7816 */ /* 0x000fe2000000002c */
[----:B---3--:R-:W-:Y:S02]  /*43aa0*/  @!P4 IMAD.MOV.U32 R13, RZ, RZ, R4 ;  /* 0x000000ffff0dc224 */ /* 0x008fe400078e0004 */
[----:B------:R-:W-:-:S05]  /*43ab0*/  @!P4 IMAD.MOV.U32 R12, RZ, RZ, R2 ;  /* 0x000000ffff0cc224 */ /* 0x000fca00078e0002 */
[----:B------:R2:W3:Y:S04]  /*43ac0*/  @!P4 LDG.E.U16 R34, desc[UR6][R12.64] ;  /* 0x000000060c22c981 */ /* 0x0004e8000c1e1500 */
[----:B------:R-:W-:Y:S04]  /*43ad0*/  STL [R1+0x20cc], R32 ;  /* 0x0020cc2001007387 */ /* 0x000fe80000100800 */
[----:B------:R-:W3:Y:S04]  /*43ae0*/  LDL R10, [R1+0x1664] ;  /* 0x00166400010a7983 */ /* 0x000ee80000100800 */
[----:B------:R-:W3:Y:S04]  /*43af0*/  LDL R9, [R1+0x1668] ;  /* 0x0016680001097983 */ /* 0x000ee80000100800 */
[----:B------:R-:W3:Y:S04]  /*43b00*/  LDL R6, [R1+0x16a4] ;  /* 0x0016a40001067983 */ /* 0x000ee80000100800 */
[----:B------:R-:W3:Y:S01]  /*43b10*/  LDL R5, [R1+0x16a8] ;  /* 0x0016a80001057983 */ /* 0x000ee20000100800 */
[----:B--2---:R-:W-:-:S02]  /*43b20*/  @!P4 IMAD.MOV.U32 R13, RZ, RZ, R8 ;  /* 0x000000ffff0dc224 */ /* 0x004fc400078e0008 */
[----:B------:R-:W-:-:S05]  /*43b30*/  @!P4 IMAD.MOV.U32 R12, RZ, RZ, R7 ;  /* 0x000000ffff0cc224 */ /* 0x000fca00078e0007 */
[----:B------:R-:W2:Y:S04]  /*43b40*/  @!P4 LDG.E.U16 R44, desc[UR6][R12.64] ;  /* 0x000000060c2cc981 */ /* 0x000ea8000c1e1500 */
[----:B----4-:R-:W-:Y:S04]  /*43b50*/  STL [R1+0x20d0], R33 ;  /* 0x0020d02101007387 */ /* 0x010fe80000100800 */
[----:B------:R-:W4:Y:S04]  /*43b60*/  LDL R4, [R1+0x16dc] ;  /* 0x0016dc0001047983 */ /* 0x000f280000100800 */
[----:B------:R-:W4:Y:S01]  /*43b70*/  LDL R2, [R1+0x16e0] ;  /* 0x0016e00001027983 */ /* 0x000f220000100800 */
[----:B------:R-:W-:-:S02]  /*43b80*/  PRMT R35, RZ, 0x7610, R35 ;  /* 0x00007610ff237816 */ /* 0x000fc40000000023 */
[----:B------:R-:W-:Y:S01]  /*43b90*/  PRMT R36, RZ, 0x7610, R36 ;  /* 0x00007610ff247816 */ /* 0x000fe20000000024 */
[----:B---3--:R0:W-:Y:S04]  /*43ba0*/  STL [R1+0x20d4], R34 ;  /* 0x0020d42201007387 */ /* 0x0081e80000100800 */
[----:B------:R-:W3:Y:S04]  /*43bb0*/  LDL R8, [R1+0x152c] ;  /* 0x00152c0001087983 */ /* 0x000ee80000100800 */
[----:B------:R-:W3:Y:S01]  /*43bc0*/  LDL R7, [R1+0x1530] ;  /* 0x0015300001077983 */ /* 0x000ee20000100800 */
[----:B------:R-:W-:-:S02]  /*43bd0*/  @!P4 IMAD.MOV.U32 R11, RZ, RZ, R10 ;  /* 0x000000ffff0bc224 */ /* 0x000fc400078e000a */
[----:B------:R-:W-:-:S05]  /*43be0*/  @!P4 IMAD.MOV.U32 R10, RZ, RZ, R9 ;  /* 0x000000ffff0ac224 */ /* 0x000fca00078e0009 */
[----:B------:R1:W3:Y:S02]  /*43bf0*/  @!P4 LDG.E.U16 R35, desc[UR6][R10.64] ;  /* 0x000000060a23c981 */ /* 0x0002e4000c1e1500 */
[----:B-1----:R-:W-:Y:S02]  /*43c00*/  @!P4 IMAD.MOV.U32 R11, RZ, RZ, R6 ;  /* 0x000000ffff0bc224 */ /* 0x002fe400078e0006 */
[----:B------:R-:W-:-:S05]  /*43c10*/  @!P4 IMAD.MOV.U32 R10, RZ, RZ, R5 ;  /* 0x000000ffff0ac224 */ /* 0x000fca00078e0005 */
[----:B------:R4:W3:Y:S04]  /*43c20*/  @!P4 LDG.E.U16 R36, desc[UR6][R10.64] ;  /* 0x000000060a24c981 */ /* 0x0008e8000c1e1500 */
[----:B--2---:R-:W-:Y:S04]  /*43c30*/  STL [R1+0x20d8], R44 ;  /* 0x0020d82c01007387 */ /* 0x004fe80000100800 */
[----:B------:R-:W2:Y:S04]  /*43c40*/  LDL R6, [R1+0x156c] ;  /* 0x00156c0001067983 */ /* 0x000ea80000100800 */
[----:B------:R-:W2:Y:S01]  /*43c50*/  LDL R5, [R1+0x1570] ;  /* 0x0015700001057983 */ /* 0x000ea20000100800 */
[----:B------:R-:W-:-:S03]  /*43c60*/  PRMT R37, RZ, 0x7610, R37 ;  /* 0x00007610ff257816 */ /* 0x000fc60000000025 */
[----:B------:R-:W2:Y:S04]  /*43c70*/  LDL R12, [R1+0x15ec] ;  /* 0x0015ec00010c7983 */ /* 0x000ea80000100800 */
[----:B------:R-:W2:Y:S01]  /*43c80*/  LDL R9, [R1+0x1630] ;  /* 0x0016300001097983 */ /* 0x000ea20000100800 */
[----:B----4-:R-:W-:Y:S02]  /*43c90*/  @!P4 IMAD.MOV.U32 R11, RZ, RZ, R4 ;  /* 0x000000ffff0bc224 */ /* 0x010fe400078e0004 */
[----:B------:R-:W-:Y:S01]  /*43ca0*/  @!P4 IMAD.MOV.U32 R10, RZ, RZ, R2 ;  /* 0x000000ffff0ac224 */ /* 0x000fe200078e0002 */
[----:B------:R-:W4:Y:S04]  /*43cb0*/  LDL R4, [R1+0x15ac] ;  /* 0x0015ac0001047983 */ /* 0x000f280000100800 */
[----:B------:R-:W4:Y:S04]  /*43cc0*/  LDL R2, [R1+0x15b0] ;  /* 0x0015b00001027983 */ /* 0x000f280000100800 */
[----:B------:R-:W4:Y:S04]  /*43cd0*/  @!P4 LDG.E.U16 R37, desc[UR6][R10.64] ;  /* 0x000000060a25c981 */ /* 0x000f28000c1e1500 */
[----:B------:R-:W4:Y:S04]  /*43ce0*/  LDL R11, [R1+0x15f0] ;  /* 0x0015f000010b7983 */ /* 0x000f280000100800 */
[----:B------:R-:W4:Y:S01]  /*43cf0*/  LDL R10, [R1+0x162c] ;  /* 0x00162c00010a7983 */ /* 0x000f220000100800 */
[----:B------:R-:W-:Y:S01]  /*43d00*/  PRMT R38, RZ, 0x7610, R38 ;  /* 0x00007610ff267816 */ /* 0x000fe20000000026 */
[----:B---3--:R-:W-:-:S02]  /*43d10*/  @!P4 IMAD.MOV.U32 R15, RZ, RZ, R8 ;  /* 0x000000ffff0fc224 */ /* 0x008fc400078e0008 */
[----:B------:R-:W-:Y:S01]  /*43d20*/  @!P4 IMAD.MOV.U32 R14, RZ, RZ, R7 ;  /* 0x000000ffff0ec224 */ /* 0x000fe200078e0007 */
[----:B------:R-:W3:Y:S04]  /*43d30*/  LDL R8, [R1+0x166c] ;  /* 0x00166c0001087983 */ /* 0x000ee80000100800 */
[----:B------:R-:W3:Y:S04]  /*43d40*/  LDL R7, [R1+0x1670] ;  /* 0x0016700001077983 */ /* 0x000ee80000100800 */
[----:B------:R2:W3:Y:S01]  /*43d50*/  @!P4 LDG.E.U16 R38, desc[UR6][R14.64] ;  /* 0x000000060e26c981 */ /* 0x0004e2000c1e1500 */
[----:B------:R-:W-:Y:S01]  /*43d60*/  PRMT R39, RZ, 0x7610, R39 ;  /* 0x00007610ff277816 */ /* 0x000fe20000000027 */
[----:B--2---:R-:W-:-:S02]  /*43d70*/  @!P4 IMAD.MOV.U32 R15, RZ, RZ, R6 ;  /* 0x000000ffff0fc224 */ /* 0x004fc400078e0006 */
[----:B------:R-:W-:Y:S01]  /*43d80*/  @!P4 IMAD.MOV.U32 R14, RZ, RZ, R5 ;  /* 0x000000ffff0ec224 */ /* 0x000fe200078e0005 */
[----:B------:R-:W2:Y:S04]  /*43d90*/  LDL R6, [R1+0x16ac] ;  /* 0x0016ac0001067983 */ /* 0x000ea80000100800 */
[----:B------:R-:W2:Y:S04]  /*43da0*/  LDL R5, [R1+0x16b0] ;  /* 0x0016b00001057983 */ /* 0x000ea80000100800 */
[----:B------:R4:W2:Y:S02]  /*43db0*/  @!P4 LDG.E.U16 R39, desc[UR6][R14.64] ;  /* 0x000000060e27c981 */ /* 0x0008a4000c1e1500 */
[----:B----4-:R-:W-:-:S02]  /*43dc0*/  @!P4 IMAD.MOV.U32 R15, RZ, RZ, R4 ;  /* 0x000000ffff0fc224 */ /* 0x010fc400078e0004 */
[----:B------:R-:W-:Y:S01]  /*43dd0*/  @!P4 IMAD.MOV.U32 R14, RZ, RZ, R2 ;  /* 0x000000ffff0ec224 */ /* 0x000fe200078e0002 */
[----:B------:R-:W4:Y:S04]  /*43de0*/  LDL R4, [R1+0x16e4] ;  /* 0x0016e40001047983 */ /* 0x000f280000100800 */
[----:B------:R-:W4:Y:S01]  /*43df0*/  LDL R2, [R1+0x16e8] ;  /* 0x0016e80001027983 */ /* 0x000f220000100800 */
[----:B------:R-:W-:Y:S01]  /*43e00*/  @!P4 IMAD.MOV.U32 R13, RZ, RZ, R12 ;  /* 0x000000ffff0dc224 */ /* 0x000fe200078e000c */
[----:B------:R-:W-:Y:S01]  /*43e10*/  PRMT R52, RZ, 0x7610, R52 ;  /* 0x00007610ff347816 */ /* 0x000fe20000000034 */
[----:B------:R-:W-:Y:S01]  /*43e20*/  @!P4 IMAD.MOV.U32 R12, RZ, RZ, R11 ;  /* 0x000000ffff0cc224 */ /* 0x000fe200078e000b */
[----:B------:R-:W-:Y:S01]  /*43e30*/  @!P4 MOV R11, R10 ;  /* 0x0000000a000bc202 */ /* 0x000fe20000000f00 */
[----:B------:R-:W-:Y:S01]  /*43e40*/  @!P4 IMAD.MOV.U32 R10, RZ, RZ, R9 ;  /* 0x000000ffff0ac224 */ /* 0x000fe200078e0009 */
[----:B------:R-:W-:-:S02]  /*43e50*/  PRMT R42, RZ, 0x7610, R42 ;  /* 0x00007610ff2a7816 */ /* 0x000fc4000000002a */
[----:B------:R-:W-:Y:S02]  /*43e60*/  PRMT R41, RZ, 0x7610, R41 ;  /* 0x00007610ff297816 */ /* 0x000fe40000000029 */
[----:B------:R-:W-:Y:S02]  /*43e70*/  PRMT R43, RZ, 0x7610, R43 ;  /* 0x00007610ff2b7816 */ /* 0x000fe4000000002b */
[----:B------:R-:W-:Y:S01]  /*43e80*/  PRMT R40, RZ, 0x7610, R40 ;  /* 0x00007610ff287816 */ /* 0x000fe20000000028 */
[----:B------:R3:W4:Y:S04]  /*43e90*/  @!P4 LDG.E.U16 R52, desc[UR6][R10.64] ;  /* 0x000000060a34c981 */ /* 0x000728000c1e1500 */
[----:B------:R-:W4:Y:S04]  /*43ea0*/  @!P4 LDG.E.U16 R41, desc[UR6][R12.64] ;  /* 0x000000060c29c981 */ /* 0x000f28000c1e1500 */
[----:B------:R-:W4:Y:S04]  /*43eb0*/  LDL R9, [R1+0x15f8] ;  /* 0x0015f80001097983 */ /* 0x000f280000100800 */
[----:B------:R-:W4:Y:S04]  /*43ec0*/  @!P4 LDG.E.U16 R40, desc[UR6][R14.64] ;  /* 0x000000060e28c981 */ /* 0x000f28000c1e1500 */
[----:B------:R-:W4:Y:S01]  /*43ed0*/  LDL R12, [R1+0x15b4] ;  /* 0x0015b400010c7983 */ /* 0x000f220000100800 */
[----:B---3--:R-:W-:-:S02]  /*43ee0*/  @!P4 IMAD.MOV.U32 R11, RZ, RZ, R8 ;  /* 0x000000ffff0bc224 */ /* 0x008fc400078e0008 */
[----:B------:R-:W-:Y:S01]  /*43ef0*/  @!P4 IMAD.MOV.U32 R10, RZ, RZ, R7 ;  /* 0x000000ffff0ac224 */ /* 0x000fe200078e0007 */
[----:B------:R-:W3:Y:S04]  /*43f00*/  LDL R8, [R1+0x1534] ;  /* 0x0015340001087983 */ /* 0x000ee80000100800 */
[----:B------:R-:W3:Y:S04]  /*43f10*/  LDL R7, [R1+0x1538] ;  /* 0x0015380001077983 */ /* 0x000ee80000100800 */
[----:B------:R2:W3:Y:S02]  /*43f20*/  @!P4 LDG.E.U16 R42, desc[UR6][R10.64] ;  /* 0x000000060a2ac981 */ /* 0x0004e4000c1e1500 */
[----:B--2---:R-:W-:-:S02]  /*43f30*/  @!P4 IMAD.MOV.U32 R11, RZ, RZ, R6 ;  /* 0x000000ffff0bc224 */ /* 0x004fc400078e0006 */
[----:B------:R-:W-:Y:S01]  /*43f40*/  @!P4 IMAD.MOV.U32 R10, RZ, RZ, R5 ;  /* 0x000000ffff0ac224 */ /* 0x000fe200078e0005 */
[----:B------:R-:W2:Y:S04]  /*43f50*/  LDL R6, [R1+0x1574] ;  /* 0x0015740001067983 */ /* 0x000ea80000100800 */
[----:B------:R-:W2:Y:S04]  /*43f60*/  LDL R5, [R1+0x1578] ;  /* 0x0015780001057983 */ /* 0x000ea80000100800 */
[----:B------:R-:W2:Y:S04]  /*43f70*/  @!P4 LDG.E.U16 R43, desc[UR6][R10.64] ;  /* 0x000000060a2bc981 */ /* 0x000ea8000c1e1500 */
[----:B------:R-:W2:Y:S04]  /*43f80*/  LDL R11, [R1+0x15b8] ;  /* 0x0015b800010b7983 */ /* 0x000ea80000100800 */
[----:B------:R-:W2:Y:S01]  /*43f90*/  LDL R10, [R1+0x15f4] ;  /* 0x0015f400010a7983 */ /* 0x000ea20000100800 */
[----:B----4-:R-:W-:-:S02]  /*43fa0*/  @!P4 IMAD.MOV.U32 R15, RZ, RZ, R4 ;  /* 0x000000ffff0fc224 */ /* 0x010fc400078e0004 */
[----:B------:R-:W-:Y:S01]  /*43fb0*/  @!P4 IMAD.MOV.U32 R14, RZ, RZ, R2 ;  /* 0x000000ffff0ec224 */ /* 0x000fe200078e0002 */
[----:B------:R-:W4:Y:S04]  /*43fc0*/  LDL R4, [R1+0x1634] ;  /* 0x0016340001047983 */ /* 0x000f280000100800 */
[----:B------:R-:W4:Y:S01]  /*43fd0*/  LDL R2, [R1+0x1638] ;  /* 0x0016380001027983 */ /* 0x000f220000100800 */
[----:B------:R-:W-:-:S06]  /*43fe0*/  PRMT R45, RZ, 0x7610, R45 ;  /* 0x00007610ff2d7816 */ /* 0x000fcc000000002d */
[----:B------:R3:W4:Y:S01]  /*43ff0*/  @!P4 LDG.E.U16 R45, desc[UR6][R14.64] ;  /* 0x000000060e2dc981 */ /* 0x000722000c1e1500 */
[----:B------:R-:W-:Y:S01]  /*44000*/  PRMT R46, RZ, 0x7610, R46 ;  /* 0x00007610ff2e7816 */ /* 0x000fe2000000002e */
[----:B---3--:R-:W-:Y:S02]  /*44010*/  @!P4 IMAD.MOV.U32 R15, RZ, RZ, R8 ;  /* 0x000000ffff0fc224 */ /* 0x008fe400078e0008 */
[----:B------:R-:W-:Y:S01]  /*44020*/  @!P4 IMAD.MOV.U32 R14, RZ, RZ, R7 ;  /* 0x000000ffff0ec224 */ /* 0x000fe200078e0007 */
[----:B------:R-:W3:Y:S04]  /*44030*/  LDL R8, [R1+0x1674] ;  /* 0x0016740001087983 */ /* 0x000ee80000100800 */
[----:B------:R-:W3:Y:S04]  /*44040*/  LDL R7, [R1+0x1678] ;  /* 0x0016780001077983 */ /* 0x000ee80000100800 */
[----:B------:R2:W3:Y:S01]  /*44050*/  @!P4 LDG.E.U16 R46, desc[UR6][R14.64] ;  /* 0x000000060e2ec981 */ /* 0x0004e2000c1e1500 */
[----:B------:R-:W-:Y:S01]  /*44060*/  @!P4 IMAD.MOV.U32 R13, RZ, RZ, R12 ;  /* 0x000000ffff0dc224 */ /* 0x000fe200078e000c */
[----:B------:R-:W-:Y:S01]  /*44070*/  PRMT R49, RZ, 0x7610, R49 ;  /* 0x00007610ff317816 */ /* 0x000fe20000000031 */
[----:B--2---:R-:W-:-:S02]  /*44080*/  @!P4 IMAD.MOV.U32 R15, RZ, RZ, R6 ;  /* 0x000000ffff0fc224 */ /* 0x004fc400078e0006 */
[----:B------:R-:W-:Y:S01]  /*44090*/  @!P4 IMAD.MOV.U32 R14, RZ, RZ, R5 ;  /* 0x000000ffff0ec224 */ /* 0x000fe200078e0005 */
[----:B------:R-:W2:Y:S04]  /*440a0*/  LDL R6, [R1+0x16b4] ;  /* 0x0016b40001067983 */ /* 0x000ea80000100800 */
[----:B------:R-:W2:Y:S01]  /*440b0*/  LDL R5, [R1+0x16b8] ;  /* 0x0016b80001057983 */ /* 0x000ea20000100800 */
[----:B------:R-:W-:Y:S02]  /*440c0*/  @!P4 IMAD.MOV.U32 R12, RZ, RZ, R11 ;  /* 0x000000ffff0cc224 */ /* 0x000fe400078e000b */
[----:B------:R-:W-:Y:S02]  /*440d0*/  @!P4 IMAD.MOV.U32 R11, RZ, RZ, R10 ;  /* 0x000000ffff0bc224 */ /* 0x000fe400078e000a */
[----:B------:R-:W-:Y:S01]  /*440e0*/  @!P4 IMAD.MOV.U32 R10, RZ, RZ, R9 ;  /* 0x000000ffff0ac224 */ /* 0x000fe200078e0009 */
[----:B------:R-:W-:-:S02]  /*440f0*/  PRMT R60, RZ, 0x7610, R60 ;  /* 0x00007610ff3c7816 */ /* 0x000fc4000000003c */
[----:B------:R-:W-:Y:S02]  /*44100*/  PRMT R48, RZ, 0x7610, R48 ;  /* 0x00007610ff307816 */ /* 0x000fe40000000030 */
[----:B------:R-:W-:Y:S02]  /*44110*/  PRMT R50, RZ, 0x7610, R50 ;  /* 0x00007610ff327816 */ /* 0x000fe40000000032 */
[----:B------:R-:W-:Y:S01]  /*44120*/  PRMT R47, RZ, 0x7610, R47 ;  /* 0x00007610ff2f7816 */ /* 0x000fe2000000002f */
[----:B------:R4:W2:Y:S04]  /*44130*/  @!P4 LDG.E.U16 R49, desc[UR6][R10.64] ;  /* 0x000000060a31c981 */ /* 0x0008a8000c1e1500 */
[----:B------:R-:W2:Y:S04]  /*44140*/  @!P4 LDG.E.U16 R48, desc[UR6][R12.64] ;  /* 0x000000060c30c981 */ /* 0x000ea8000c1e1500 */
[----:B------:R-:W2:Y:S04]  /*44150*/  LDL R9, [R1+0x15c0] ;  /* 0x0015c00001097983 */ /* 0x000ea80000100800 */
[----:B------:R-:W2:Y:S01]  /*44160*/  @!P4 LDG.E.U16 R47, desc[UR6][R14.64] ;  /* 0x000000060e2fc981 */ /* 0x000ea2000c1e1500 */
[----:B----4-:R-:W-:-:S02]  /*44170*/  @!P4 IMAD.MOV.U32 R11, RZ, RZ, R4 ;  /* 0x000000ffff0bc224 */ /* 0x010fc400078e0004 */
[----:B------:R-:W-:Y:S01]  /*44180*/  @!P4 IMAD.MOV.U32 R10, RZ, RZ, R2 ;  /* 0x000000ffff0ac224 */ /* 0x000fe200078e0002 */
[----:B------:R-:W4:Y:S04]  /*44190*/  LDL R4, [R1+0x16ec] ;  /* 0x0016ec0001047983 */ /* 0x000f280000100800 */
[----:B------:R-:W4:Y:S04]  /*441a0*/  LDL R2, [R1+0x16f0] ;  /* 0x0016f00001027983 */ /* 0x000f280000100800 */
[----:B------:R3:W4:Y:S04]  /*441b0*/  @!P4 LDG.E.U16 R60, desc[UR6][R10.64] ;  /* 0x000000060a3cc981 */ /* 0x000728000c1e1500 */
[----:B------:R-:W4:Y:S01]  /*441c0*/  LDL R12, [R1+0x157c] ;  /* 0x00157c00010c7983 */ /* 0x000f220000100800 */
[----:B---3--:R-:W-:-:S02]  /*441d0*/  @!P4 IMAD.MOV.U32 R11, RZ, RZ, R8 ;  /* 0x000000ffff0bc224 */ /* 0x008fc400078e0008 */
[----:B------:R-:W-:Y:S01]  /*441e0*/  @!P4 IMAD.MOV.U32 R10, RZ, RZ, R7 ;  /* 0x000000ffff0ac224 */ /* 0x000fe200078e0007 */
[----:B------:R-:W3:Y:S04]  /*441f0*/  LDL R8, [R1+0x153c] ;  /* 0x00153c0001087983 */ /* 0x000ee80000100800 */
[----:B------:R-:W3:Y:S04]  /*44200*/  LDL R7, [R1+0x1540] ;  /* 0x0015400001077983 */ /* 0x000ee80000100800 */
[----:B------:R-:W3:Y:S04]  /*44210*/  @!P4 LDG.E.U16 R50, desc[UR6][R10.64] ;  /* 0x000000060a32c981 */ /* 0x000ee8000c1e1500 */
[----:B------:R-:W3:Y:S04]  /*44220*/  LDL R11, [R1+0x1580] ;  /* 0x00158000010b7983 */ /* 0x000ee80000100800 */
[----:B------:R-:W3:Y:S01]  /*44230*/  LDL R10, [R1+0x15bc] ;  /* 0x0015bc00010a7983 */ /* 0x000ee20000100800 */
        /* <DEDUP_REMOVED lines=10> */
[----:B------:R-:W-:Y:S01]  /*442e0*/  PRMT R53, RZ, 0x7610, R53 ;  /* 0x00007610ff357816 */ /* 0x000fe20000000035 */
[----:B------:R-:W-:-:S05]  /*442f0*/  @!P4 IMAD.MOV.U32 R13, RZ, RZ, R12 ;  /* 0x000000ffff0dc224 */ /* 0x000fca00078e000c */
[----:B------:R3:W4:Y:S01]  /*44300*/  @!P4 LDG.E.U16 R53, desc[UR6][R14.64] ;  /* 0x000000060e35c981 */ /* 0x000722000c1e1500 */
[----:B------:R-:W-:Y:S01]  /*44310*/  PRMT R56, RZ, 0x7610, R56 ;  /* 0x00007610ff387816 */ /* 0x000fe20000000038 */
[----:B---3--:R-:W-:Y:S02]  /*44320*/  @!P4 IMAD.MOV.U32 R14, RZ, RZ, R7 ;  /* 0x000000ffff0ec224 */ /* 0x008fe400078e0007 */
[----:B------:R-:W-:Y:S01]  /*44330*/  @!P4 IMAD.MOV.U32 R15, RZ, RZ, R8 ;  /* 0x000000ffff0fc224 */ /* 0x000fe200078e0008 */
[----:B------:R-:W3:Y:S04]  /*44340*/  LDL R7, [R1+0x1680] ;  /* 0x0016800001077983 */ /* 0x000ee80000100800 */
[----:B------:R-:W3:Y:S01]  /*44350*/  LDL R8, [R1+0x167c] ;  /* 0x00167c0001087983 */ /* 0x000ee20000100800 */
[----:B------:R-:W-:-:S02]  /*44360*/  @!P4 IMAD.MOV.U32 R12, RZ, RZ, R11 ;  /* 0x000000ffff0cc224 */ /* 0x000fc400078e000b */
[----:B------:R-:W-:Y:S02]  /*44370*/  @!P4 IMAD.MOV.U32 R11, RZ, RZ, R10 ;  /* 0x000000ffff0bc224 */ /* 0x000fe400078e000a */
[----:B------:R-:W-:Y:S01]  /*44380*/  @!P4 IMAD.MOV.U32 R10, RZ, RZ, R9 ;  /* 0x000000ffff0ac224 */ /* 0x000fe200078e0009 */
[----:B------:R-:W-:Y:S02]  /*44390*/  PRMT R57, RZ, 0x7610, R57 ;  /* 0x00007610ff397816 */ /* 0x000fe40000000039 */
[----:B------:R-:W-:Y:S02]  /*443a0*/  PRMT R55, RZ, 0x7610, R55 ;  /* 0x00007610ff377816 */ /* 0x000fe40000000037 */
[----:B------:R-:W-:Y:S02]  /*443b0*/  PRMT R68, RZ, 0x7610, R68 ;  /* 0x00007610ff447816 */ /* 0x000fe40000000044 */
[----:B------:R-:W-:Y:S01]  /*443c0*/  PRMT R54, RZ, 0x7610, R54 ;  /* 0x00007610ff367816 */ /* 0x000fe20000000036 */
[----:B------:R2:W3:Y:S04]  /*443d0*/  @!P4 LDG.E.U16 R56, desc[UR6][R10.64] ;  /* 0x000000060a38c981 */ /* 0x0004e8000c1e1500 */
[----:B------:R-:W3:Y:S04]  /*443e0*/  @!P4 LDG.E.U16 R55, desc[UR6][R12.64] ;  /* 0x000000060c37c981 */ /* 0x000ee8000c1e1500 */
[----:B------:R-:W3:Y:S04]  /*443f0*/  LDL R9, [R1+0x1588] ;  /* 0x0015880001097983 */ /* 0x000ee80000100800 */
[----:B------:R-:W3:Y:S04]  /*44400*/  @!P4 LDG.E.U16 R54, desc[UR6][R14.64] ;  /* 0x000000060e36c981 */ /* 0x000ee8000c1e1500 */
[----:B------:R-:W3:Y:S01]  /*44410*/  LDL R12, [R1+0x1544] ;  /* 0x00154400010c7983 */ /* 0x000ee20000100800 */
[----:B--2---:R-:W-:Y:S01]  /*44420*/  @!P4 MOV R11, R6 ;  /* 0x00000006000bc202 */ /* 0x004fe20000000f00 */
[----:B------:R-:W-:-:S02]  /*44430*/  @!P4 IMAD.MOV.U32 R10, RZ, RZ, R5 ;  /* 0x000000ffff0ac224 */ /* 0x000fc400078e0005 */
[----:B------:R-:W2:Y:S04]  /*44440*/  LDL R6, [R1+0x16bc] ;  /* 0x0016bc0001067983 */ /* 0x000ea80000100800 */
[----:B------:R-:W2:Y:S04]  /*44450*/  LDL R5, [R1+0x16c0] ;  /* 0x0016c00001057983 */ /* 0x000ea80000100800 */
[----:B------:R4:W2:Y:S02]  /*44460*/  @!P4 LDG.E.U16 R57, desc[UR6][R10.64] ;  /* 0x000000060a39c981 */ /* 0x0008a4000c1e1500 */
[----:B----4-:R-:W-:-:S02]  /*44470*/  @!P4 IMAD.MOV.U32 R11, RZ, RZ, R4 ;  /* 0x000000ffff0bc224 */ /* 0x010fc400078e0004 */
[----:B------:R-:W-:Y:S01]  /*44480*/  @!P4 IMAD.MOV.U32 R10, RZ, RZ, R2 ;  /* 0x000000ffff0ac224 */ /* 0x000fe200078e0002 */
[----:B------:R-:W4:Y:S04]  /*44490*/  LDL R4, [R1+0x16f4] ;  /* 0x0016f40001047983 */ /* 0x000f280000100800 */
[----:B------:R-:W4:Y:S04]  /*444a0*/  LDL R2, [R1+0x16f8] ;  /* 0x0016f80001027983 */ /* 0x000f280000100800 */
[----:B------:R-:W4:Y:S04]  /*444b0*/  @!P4 LDG.E.U16 R68, desc[UR6][R10.64] ;  /* 0x000000060a44c981 */ /* 0x000f28000c1e1500 */
[----:B------:R-:W4:Y:S04]  /*444c0*/  LDL R11, [R1+0x1548] ;  /* 0x00154800010b7983 */ /* 0x000f280000100800 */
[----:B------:R-:W4:Y:S01]  /*444d0*/  LDL R10, [R1+0x1584] ;  /* 0x00158400010a7983 */ /* 0x000f220000100800 */
[----:B---3--:R-:W-:-:S02]  /*444e0*/  @!P4 IMAD.MOV.U32 R14, RZ, RZ, R7 ;  /* 0x000000ffff0ec224 */ /* 0x008fc400078e0007 */
[----:B------:R-:W-:Y:S01]  /*444f0*/  @!P4 IMAD.MOV.U32 R15, RZ, RZ, R8 ;  /* 0x000000ffff0fc224 */ /* 0x000fe200078e0008 */
[----:B------:R-:W3:Y:S04]  /*44500*/  LDL R7, [R1+0x15c8] ;  /* 0x0015c80001077983 */ /* 0x000ee80000100800 */
[----:B------:R-:W3:Y:S01]  /*44510*/  LDL R8, [R1+0x15c4] ;  /* 0x0015c40001087983 */ /* 0x000ee20000100800 */
[----:B------:R-:W-:-:S06]  /*44520*/  PRMT R58, RZ, 0x7610, R58 ;  /* 0x00007610ff3a7816 */ /* 0x000fcc000000003a */
[----:B------:R2:W3:Y:S01]  /*44530*/  @!P4 LDG.E.U16 R58, desc[UR6][R14.64] ;  /* 0x000000060e3ac981 */ /* 0x0004e2000c1e1500 */
[----:B------:R-:W-:Y:S01]  /*44540*/  PRMT R59, RZ, 0x7610, R59 ;  /* 0x00007610ff3b7816 */ /* 0x000fe2000000003b */
[----:B--2---:R-:W-:Y:S02]  /*44550*/  @!P4 IMAD.MOV.U32 R15, RZ, RZ, R6 ;  /* 0x000000ffff0fc224 */ /* 0x004fe400078e0006 */
        /* <DEDUP_REMOVED lines=10> */
[----:B------:R-:W-:Y:S02]  /*44600*/  @!P4 IMAD.MOV.U32 R12, RZ, RZ, R11 ;  /* 0x000000ffff0cc224 */ /* 0x000fe400078e000b */
[----:B------:R-:W-:-:S02]  /*44610*/  @!P4 IMAD.MOV.U32 R11, RZ, RZ, R10 ;  /* 0x000000ffff0bc224 */ /* 0x000fc400078e000a */
[----:B------:R-:W-:Y:S01]  /*44620*/  @!P4 IMAD.MOV.U32 R10, RZ, RZ, R9 ;  /* 0x000000ffff0ac224 */ /* 0x000fe200078e0009 */
[----:B------:R-:W-:Y:S02]  /*44630*/  PRMT R64, RZ, 0x7610, R64 ;  /* 0x00007610ff407816 */ /* 0x000fe40000000040 */
[----:B------:R-:W-:Y:S02]  /*44640*/  PRMT R62, RZ, 0x7610, R62 ;  /* 0x00007610ff3e7816 */ /* 0x000fe4000000003e */
[----:B------:R-:W-:Y:S02]  /*44650*/  PRMT R65, RZ, 0x7610, R65 ;  /* 0x00007610ff417816 */ /* 0x000fe40000000041 */
[----:B------:R-:W-:Y:S01]  /*44660*/  PRMT R61, RZ, 0x7610, R61 ;  /* 0x00007610ff3d7816 */ /* 0x000fe2000000003d */
[----:B------:R3:W4:Y:S04]  /*44670*/  @!P4 LDG.E.U16 R63, desc[UR6][R10.64] ;  /* 0x000000060a3fc981 */ /* 0x000728000c1e1500 */
[----:B------:R-:W4:Y:S04]  /*44680*/  @!P4 LDG.E.U16 R62, desc[UR6][R12.64] ;  /* 0x000000060c3ec981 */ /* 0x000f28000c1e1500 */
[----:B------:R-:W4:Y:S04]  /*44690*/  LDL R9, [R1+0x1550] ;  /* 0x0015500001097983 */ /* 0x000f280000100800 */
[----:B------:R-:W4:Y:S01]  /*446a0*/  @!P4 LDG.E.U16 R61, desc[UR6][R14.64] ;  /* 0x000000060e3dc981 */ /* 0x000f22000c1e1500 */
[----:B---3--:R-:W-:-:S02]  /*446b0*/  @!P4 IMAD.MOV.U32 R10, RZ, RZ, R7 ;  /* 0x000000ffff0ac224 */ /* 0x008fc400078e0007 */
[----:B------:R-:W-:Y:S01]  /*446c0*/  @!P4 IMAD.MOV.U32 R11, RZ, RZ, R8 ;  /* 0x000000ffff0bc224 */ /* 0x000fe200078e0008 */
[----:B------:R-:W3:Y:S04]  /*446d0*/  LDL R7, [R1+0x1688] ;  /* 0x0016880001077983 */ /* 0x000ee80000100800 */
[----:B------:R-:W3:Y:S04]  /*446e0*/  LDL R8, [R1+0x1684] ;  /* 0x0016840001087983 */ /* 0x000ee80000100800 */
[----:B------:R2:W3:Y:S04]  /*446f0*/  @!P4 LDG.E.U16 R64, desc[UR6][R10.64] ;  /* 0x000000060a40c981 */ /* 0x0004e8000c1e1500 */
[----:B------:R-:W3:Y:S01]  /*44700*/  LDL R12, [R1+0x16fc] ;  /* 0x0016fc00010c7983 */ /* 0x000ee20000100800 */
        /* <DEDUP_REMOVED lines=50> */
[----:B--2---:R-:W-:Y:S01]  /*44a30*/  @!P4 IMAD.MOV.U32 R15, RZ, RZ, R6 ;  /* 0x000000ffff0fc224 */ /* 0x004fe200078e0006 */
[----:B------:R-:W-:Y:S01]  /*44a40*/  @!P4 MOV R14, R5 ;  /* 0x00000005000ec202 */ /* 0x000fe20000000f00 */
        /* <DEDUP_REMOVED lines=8> */
[----:B------:R-:W-:Y:S01]  /*44ad0*/  @!P4 IMAD.MOV.U32 R13, RZ, RZ, R12 ;  /* 0x000000ffff0dc224 */ /* 0x000fe200078e000c */
[----:B------:R-:W-:-:S04]  /*44ae0*/  PRMT R77, RZ, 0x7610, R77 ;  /* 0x00007610ff4d7816 */ /* 0x000fc8000000004d */
        /* <DEDUP_REMOVED lines=15> */
[----:B------:R-:W3:Y:S04]  /*44be0*/  @!P4 LDG.E.U16 R75, desc[UR6][R12.64] ;  /* 0x000000060c4bc981 */ /* 0x000ee8000c1e1500 */
[----:B------:R-:W3:Y:S04]  /*44bf0*/  LDL R9, [R1+0x16d8] ;  /* 0x0016d80001097983 */ /* 0x000ee80000100800 */
[----:B------:R-:W3:Y:S01]  /*44c00*/  LDL R12, [R1+0x1694] ;  /* 0x00169400010c7983 */ /* 0x000ee20000100800 */
        /* <DEDUP_REMOVED lines=28> */
[----:B------:R-:W-:Y:S02]  /*44dd0*/  PRMT R93, RZ, 0x7610, R93 ;  /* 0x00007610ff5d7816 */ /* 0x000fe4000000005d */
[----:B------:R-:W-:Y:S02]  /*44de0*/  PRMT R81, RZ, 0x7610, R81 ;  /* 0x00007610ff517816 */ /* 0x000fe40000000051 */
[----:B------:R-:W-:-:S02]  /*44df0*/  PRMT R82, RZ, 0x7610, R82 ;  /* 0x00007610ff527816 */ /* 0x000fc40000000052 */
[----:B------:R-:W-:Y:S02]  /*44e00*/  PRMT R84, RZ, 0x7610, R84 ;  /* 0x00007610ff547816 */ /* 0x000fe40000000054 */
[----:B------:R-:W-:Y:S01]  /*44e10*/  PRMT R85, RZ, 0x7610, R85 ;  /* 0x00007610ff557816 */ /* 0x000fe20000000055 */
[----:B------:R-:W4:Y:S01]  /*44e20*/  @!P4 LDG.E.U16 R93, desc[UR6][R14.64] ;  /* 0x000000060e5dc981 */ /* 0x000f22000c1e1500 */
[----:B------:R-:W-:Y:S02]  /*44e30*/  @!P4 IMAD.MOV.U32 R12, RZ, RZ, R11 ;  /* 0x000000ffff0cc224 */ /* 0x000fe400078e000b */
[----:B------:R-:W-:Y:S02]  /*44e40*/  @!P4 IMAD.MOV.U32 R11, RZ, RZ, R10 ;  /* 0x000000ffff0bc224 */ /* 0x000fe400078e000a */
[----:B------:R-:W-:Y:S01]  /*44e50*/  @!P4 IMAD.MOV.U32 R10, RZ, RZ, R9 ;  /* 0x000000ffff0ac224 */ /* 0x000fe200078e0009 */
[----:B------:R-:W4:Y:S04]  /*44e60*/  @!P4 LDG.E.U16 R81, desc[UR6][R12.64] ;  /* 0x000000060c51c981 */ /* 0x000f28000c1e1500 */
[----:B------:R-:W4:Y:S04]  /*44e70*/  @!P4 LDG.E.U16 R82, desc[UR6][R10.64] ;  /* 0x000000060a52c981 */ /* 0x000f28000c1e1500 */
[----:B------:R-:W4:Y:S04]  /*44e80*/  LDL R15, [R1+0x15dc] ;  /* 0x0015dc00010f7983 */ /* 0x000f280000100800 */
[----:B------:R-:W4:Y:S04]  /*44e90*/  LDL R13, [R1+0x15e0] ;  /* 0x0015e000010d7983 */ /* 0x000f280000100800 */
[----:B------:R-:W4:Y:S04]  /*44ea0*/  LDL R12, [R1+0x161c] ;  /* 0x00161c00010c7983 */ /* 0x000f280000100800 */
[----:B------:R-:W4:Y:S01]  /*44eb0*/  LDL R11, [R1+0x1620] ;  /* 0x00162000010b7983 */ /* 0x000f220000100800 */
[----:B---3--:R-:W-:-:S02]  /*44ec0*/  @!P4 IMAD.MOV.U32 R9, RZ, RZ, R8 ;  /* 0x000000ffff09c224 */ /* 0x008fc400078e0008 */
[----:B------:R-:W-:Y:S01]  /*44ed0*/  @!P4 IMAD.MOV.U32 R8, RZ, RZ, R7 ;  /* 0x000000ffff08c224 */ /* 0x000fe200078e0007 */
[----:B------:R-:W3:Y:S04]  /*44ee0*/  LDL R10, [R1+0x165c] ;  /* 0x00165c00010a7983 */ /* 0x000ee80000100800 */
[----:B------:R-:W3:Y:S04]  /*44ef0*/  @!P4 LDG.E.U16 R84, desc[UR6][R8.64] ;  /* 0x000000060854c981 */ /* 0x000ee8000c1e1500 */
[----:B------:R-:W3:Y:S04]  /*44f00*/  LDL R9, [R1+0x1660] ;  /* 0x0016600001097983 */ /* 0x000ee80000100800 */
[----:B------:R-:W3:Y:S01]  /*44f10*/  LDL R8, [R1+0x169c] ;  /* 0x00169c0001087983 */ /* 0x000ee20000100800 */
[----:B--2---:R-:W-:-:S02]  /*44f20*/  @!P4 IMAD.MOV.U32 R7, RZ, RZ, R6 ;  /* 0x000000ffff07c224 */ /* 0x004fc400078e0006 */
[----:B------:R-:W-:Y:S02]  /*44f30*/  @!P4 IMAD.MOV.U32 R6, RZ, RZ, R5 ;  /* 0x000000ffff06c224 */ /* 0x000fe400078e0005 */
[----:B------:R-:W2:Y:S04]  /*44f40*/  LDL R5, [R1+0x1508] ;  /* 0x0015080001057983 */ /* 0x000ea80000100800 */
[----:B------:R-:W2:Y:S04]  /*44f50*/  @!P4 LDG.E.U16 R85, desc[UR6][R6.64] ;  /* 0x000000060655c981 */ /* 0x000ea8000c1e1500 */
[----:B------:R-:W2:Y:S04]  /*44f60*/  LDL R7, [R1+0x16a0] ;  /* 0x0016a00001077983 */ /* 0x000ea80000100800 */
[----:B------:R-:W2:Y:S04]  /*44f70*/  LDL R6, [R1+0x1504] ;  /* 0x0015040001067983 */ /* 0x000ea80000100800 */
        /* <DEDUP_REMOVED lines=10> */
[----:B------:R-:W2:Y:S01]  /*45020*/  LDL.LU R25, [R1+0x183c] ;  /* 0x00183c0001197983 */ /* 0x000ea20000300800 */
[----:B----4-:R-:W-:-:S03]  /*45030*/  @!P4 IMAD.MOV.U32 R29, RZ, RZ, R4 ;  /* 0x000000ffff1dc224 */ /* 0x010fc600078e0004 */
[----:B------:R-:W4:Y:S04]  /*45040*/  LDL.LU R24, [R1+0x1828] ;  /* 0x0018280001187983 */ /* 0x000f280000300800 */
[----:B------:R-:W4:Y:S01]  /*45050*/  LDL R4, [R1+0x1514] ;  /* 0x0015140001047983 */ /* 0x000f220000100800 */
[----:B------:R-:W-:-:S03]  /*45060*/  @!P4 IMAD.MOV.U32 R28, RZ, RZ, R2 ;  /* 0x000000ffff1cc224 */ /* 0x000fc600078e0002 */
[----:B------:R-:W4:Y:S01]  /*45070*/  LDL R2, [R1+0x1518] ;  /* 0x0015180001027983 */ /* 0x000f220000100800 */
[----:B------:R-:W-:Y:S02]  /*45080*/  PRMT R86, RZ, 0x7610, R86 ;  /* 0x00007610ff567816 */ /* 0x000fe40000000056 */
[----:B0-----:R-:W-:-:S04]  /*45090*/  LOP3.LUT R34, R0, 0x60, RZ, 0x3c, !PT ;  /* 0x0000006000227812 */ /* 0x001fc800078e3cff */
[----:B------:R0:W4:Y:S01]  /*450a0*/  @!P4 LDG.E.U16 R86, desc[UR6][R28.64] ;  /* 0x000000061c56c981 */ /* 0x000122000c1e1500 */
[----:B------:R-:W-:Y:S02]  /*450b0*/  PRMT R90, RZ, 0x7610, R90 ;  /* 0x00007610ff5a7816 */ /* 0x000fe4000000005a */
[----:B------:R-:W-:Y:S01]  /*450c0*/  PRMT R92, RZ, 0x7610, R92 ;  /* 0x00007610ff5c7816 */ /* 0x000fe2000000005c */
[----:B0-----:R-:W-:Y:S02]  /*450d0*/  @!P4 IMAD.MOV.U32 R28, RZ, RZ, R13 ;  /* 0x000000ffff1cc224 */ /* 0x001fe400078e000d */
[----:B------:R-:W-:Y:S02]  /*450e0*/  @!P4 IMAD.MOV.U32 R13, RZ, RZ, R12 ;  /* 0x000000ffff0dc224 */ /* 0x000fe400078e000c */
[----:B------:R-:W-:Y:S02]  /*450f0*/  @!P4 IMAD.MOV.U32 R12, RZ, RZ, R11 ;  /* 0x000000ffff0cc224 */ /* 0x000fe400078e000b */
[----:B---3--:R-:W-:Y:S01]  /*45100*/  @!P4 IMAD.MOV.U32 R11, RZ, RZ, R10 ;  /* 0x000000ffff0bc224 */ /* 0x008fe200078e000a */
[----:B------:R-:W-:-:S02]  /*45110*/  PRMT R87, RZ, 0x7610, R87 ;  /* 0x00007610ff577816 */ /* 0x000fc40000000057 */
[----:B------:R-:W-:Y:S02]  /*45120*/  @!P4 MOV R29, R15 ;  /* 0x0000000f001dc202 */ /* 0x000fe40000000f00 */
[----:B------:R-:W-:Y:S02]  /*45130*/  PRMT R91, RZ, 0x7610, R91 ;  /* 0x00007610ff5b7816 */ /* 0x000fe4000000005b */
[----:B------:R-:W-:Y:S01]  /*45140*/  PRMT R89, RZ, 0x7610, R89 ;  /* 0x00007610ff597816 */ /* 0x000fe20000000059 */
[----:B------:R-:W3:Y:S01]  /*45150*/  @!P4 LDG.E.U16 R87, desc[UR6][R28.64] ;  /* 0x000000061c57c981 */ /* 0x000ee2000c1e1500 */
[----:B------:R-:W-:Y:S02]  /*45160*/  @!P4 IMAD.MOV.U32 R10, RZ, RZ, R9 ;  /* 0x000000ffff0ac224 */ /* 0x000fe400078e0009 */
[----:B------:R-:W-:-:S03]  /*45170*/  @!P4 IMAD.MOV.U32 R9, RZ, RZ, R8 ;  /* 0x000000ffff09c224 */ /* 0x000fc600078e0008 */
[----:B------:R-:W3:Y:S04]  /*45180*/  @!P4 LDG.E.U16 R89, desc[UR6][R10.64] ;  /* 0x000000060a59c981 */ /* 0x000ee8000c1e1500 */
[----:B--2---:R-:W-:Y:S04]  /*45190*/  STS.U16 [R34+UR76+0x29300], R14 ;  /* 0x0293000e22007988 */ /* 0x004fe8000800044c */
[----:B------:R-:W-:Y:S04]  /*451a0*/  STS.U16 [R34+UR76+0x31300], R17 ;  /* 0x0313001122007988 */ /* 0x000fe8000800044c */
[----:B------:R-:W-:Y:S04]  /*451b0*/  STS.U16 [R34+UR76+0x39300], R16 ;  /* 0x0393001022007988 */ /* 0x000fe8000800044c */
[----:B------:R-:W-:Y:S01]  /*451c0*/  STS.U16 [R34+UR76+0x21700], R19 ;  /* 0x0217001322007988 */ /* 0x000fe2000800044c */
[----:B------:R-:W-:-:S03]  /*451d0*/  @!P4 IMAD.MOV.U32 R8, RZ, RZ, R7 ;  /* 0x000000ffff08c224 */ /* 0x000fc600078e0007 */
[----:B------:R-:W-:Y:S01]  /*451e0*/  STS.U16 [R34+UR76+0x29700], R18 ;  /* 0x0297001222007988 */ /* 0x000fe2000800044c */
[----:B------:R-:W-:-:S03]  /*451f0*/  @!P4 IMAD.MOV.U32 R7, RZ, RZ, R6 ;  /* 0x000000ffff07c224 */ /* 0x000fc600078e0006 */
[----:B------:R0:W-:Y:S01]  /*45200*/  STS.U16 [R34+UR76+0x31700], R30 ;  /* 0x0317001e22007988 */ /* 0x0001e2000800044c */
[----:B------:R-:W-:-:S03]  /*45210*/  @!P4 IMAD.MOV.U32 R6, RZ, RZ, R5 ;  /* 0x000000ffff06c224 */ /* 0x000fc600078e0005 */
[----:B------:R-:W2:Y:S01]  /*45220*/  @!P4 LDG.E.U16 R91, desc[UR6][R8.64] ;  /* 0x00000006085bc981 */ /* 0x000ea2000c1e1500 */
[----:B----4-:R-:W-:-:S03]  /*45230*/  @!P4 IMAD.MOV.U32 R5, RZ, RZ, R4 ;  /* 0x000000ffff05c224 */ /* 0x010fc600078e0004 */
[----:B------:R-:W4:Y:S04]  /*45240*/  @!P4 LDG.E.U16 R92, desc[UR6][R6.64] ;  /* 0x00000006065cc981 */ /* 0x000f28000c1e1500 */
[----:B0-----:R-:W2:Y:S01]  /*45250*/  LDL.LU R30, [R1+0x1824] ;  /* 0x00182400011e7983 */ /* 0x001ea20000300800 */
[----:B------:R-:W-:-:S03]  /*45260*/  @!P4 IMAD.MOV.U32 R4, RZ, RZ, R2 ;  /* 0x000000ffff04c224 */ /* 0x000fc600078e0002 */
[----:B------:R-:W3:Y:S04]  /*45270*/  LDL.LU R44, [R1+0x1820] ;  /* 0x00182000012c7983 */ /* 0x000ee80000300800 */
[----:B------:R-:W4:Y:S04]  /*45280*/  LDL.LU R33, [R1+0x181c] ;  /* 0x00181c0001217983 */ /* 0x000f280000300800 */
[----:B------:R-:W4:Y:S04]  /*45290*/  LDL.LU R32, [R1+0x1808] ;  /* 0x0018080001207983 */ /* 0x000f280000300800 */
[----:B------:R-:W4:Y:S04]  /*452a0*/  @!P4 LDG.E.U16 R90, desc[UR6][R4.64] ;  /* 0x00000006045ac981 */ /* 0x000f28000c1e1500 */
        /* <DEDUP_REMOVED lines=13> */
[----:B------:R-:W-:-:S06]  /*45380*/  PRMT R88, RZ, 0x7610, R88 ;  /* 0x00007610ff587816 */ /* 0x000fcc0000000058 */
[----:B------:R-:W4:Y:S04]  /*45390*/  @!P4 LDG.E.U16 R88, desc[UR6][R12.64] ;  /* 0x000000060c58c981 */ /* 0x000f28000c1e1500 */
[----:B------:R0:W-:Y:S04]  /*453a0*/  STS.U16 [R34+UR76+0x39700], R21 ;  /* 0x0397001522007988 */ /* 0x0001e8000800044c */
[----:B------:R1:W-:Y:S04]  /*453b0*/  STS.U16 [R34+UR76+0x21b00], R20 ;  /* 0x021b001422007988 */ /* 0x0003e8000800044c */
        /* <DEDUP_REMOVED lines=9> */
[----:B------:R0:W-:Y:S04]  /*45450*/  STS.U16 [R34+UR76+0x29b00], R23 ;  /* 0x029b001722007988 */ /* 0x0001e8000800044c */
[----:B-1----:R-:W4:Y:S04]  /*45460*/  LDL.LU R20, [R1+0x175c] ;  /* 0x00175c0001147983 */ /* 0x002f280000300800 */
[----:B------:R1:W-:Y:S04]  /*45470*/  STS.U16 [R34+UR76+0x31b00], R22 ;  /* 0x031b001622007988 */ /* 0x0003e8000800044c */
[----:B------:R1:W-:Y:S04]  /*45480*/  STS.U16 [R34+UR76+0x39b00], R25 ;  /* 0x039b001922007988 */ /* 0x0003e8000800044c */
[----:B------:R1:W-:Y:S04]  /*45490*/  STS.U16 [R34+UR76+0x21f00], R24 ;  /* 0x021f001822007988 */ /* 0x0003e8000800044c */
[----:B0-----:R-:W4:Y:S04]  /*454a0*/  LDL.LU R23, [R1+0x1748] ;  /* 0x0017480001177983 */ /* 0x001f280000300800 */
[----:B-1----:R-:W4:Y:S04]  /*454b0*/  LDL.LU R22, [R1+0x1744] ;  /* 0x0017440001167983 */ /* 0x002f280000300800 */
[----:B------:R-:W4:Y:S04]  /*454c0*/  LDL.LU R25, [R1+0x1740] ;  /* 0x0017400001197983 */ /* 0x000f280000300800 */
[----:B------:R-:W4:Y:S04]  /*454d0*/  LDL.LU R24, [R1+0x173c] ;  /* 0x00173c0001187983 */ /* 0x000f280000300800 */
[----:B--2---:R0:W-:Y:S04]  /*454e0*/  STS.U16 [R34+UR76+0x29f00], R30 ;  /* 0x029f001e22007988 */ /* 0x0041e8000800044c */
[----:B---3--:R1:W-:Y:S04]  /*454f0*/  STS.U16 [R34+UR76+0x31f00], R44 ;  /* 0x031f002c22007988 */ /* 0x0083e8000800044c */
[----:B----4-:R2:W-:Y:S04]  /*45500*/  STS.U16 [R34+UR76+0x39f00], R33 ;  /* 0x039f002122007988 */ /* 0x0105e8000800044c */
[----:B------:R3:W-:Y:S04]  /*45510*/  STS.U16 [R34+UR76+0x22300], R32 ;  /* 0x0223002022007988 */ /* 0x0007e8000800044c */
[----:B0-----:R-:W4:Y:S04]  /*45520*/  LDL.LU R30, [R1+0x20dc] ;  /* 0x0020dc00011e7983 */ /* 0x001f280000300800 */
[----:B-1----:R-:W4:Y:S04]  /*45530*/  LDL.LU R44, [R1+0x1720] ;  /* 0x00172000012c7983 */ /* 0x002f280000300800 */
[----:B--2---:R-:W2:Y:S04]  /*45540*/  LDL.LU R33, [R1+0x171c] ;  /* 0x00171c0001217983 */ /* 0x004ea80000300800 */
[----:B------:R0:W-:Y:S04]  /*45550*/  STS.U16 [R34+UR76+0x2a300], R31 ;  /* 0x02a3001f22007988 */ /* 0x0001e8000800044c */
[----:B---3--:R-:W3:Y:S04]  /*45560*/  LDL.LU R32, [R1+0x18c4] ;  /* 0x0018c40001207983 */ /* 0x008ee80000300800 */
        /* <DEDUP_REMOVED lines=24> */
[----:B0-----:R-:W3:Y:S04]  /*456f0*/  LDL.LU R27, [R1+0x1890] ;  /* 0x00189000011b7983 */ /* 0x001ee80000300800 */
        /* <DEDUP_REMOVED lines=11> */
[----:B------:R0:W-:Y:S04]  /*457b0*/  STS.U16 [R34+UR76+0x33700], R21 ;  /* 0x0337001522007988 */ /* 0x0001e8000800044c */
        /* <DEDUP_REMOVED lines=10> */
[----:B0-----:R-:W3:Y:S04]  /*45860*/  LDL.LU R21, [R1+0x1850] ;  /* 0x0018500001157983 */ /* 0x001ee80000300800 */
[----:B-1----:R-:W3:Y:S04]  /*45870*/  LDL.LU R20, [R1+0x184c] ;  /* 0x00184c0001147983 */ /* 0x002ee80000300800 */
[----:B------:R-:W3:Y:S04]  /*45880*/  LDL.LU R23, [R1+0x1838] ;  /* 0x0018380001177983 */ /* 0x000ee80000300800 */
[----:B------:R-:W3:Y:S04]  /*45890*/  LDL.LU R22, [R1+0x1834] ;  /* 0x0018340001167983 */ /* 0x000ee80000300800 */
[----:B------:R-:W3:Y:S04]  /*458a0*/  LDL.LU R25, [R1+0x1830] ;  /* 0x0018300001197983 */ /* 0x000ee80000300800 */
[----:B------:R-:W3:Y:S04]  /*458b0*/  LDL.LU R24, [R1+0x182c] ;  /* 0x00182c0001187983 */ /* 0x000ee80000300800 */
[----:B----4-:R0:W-:Y:S04]  /*458c0*/  STS.U16 [R34+UR76+0x23f00], R30 ;  /* 0x023f001e22007988 */ /* 0x0101e8000800044c */
[----:B------:R1:W-:Y:S04]  /*458d0*/  STS.U16 [R34+UR76+0x2bf00], R26 ;  /* 0x02bf001a22007988 */ /* 0x0003e8000800044c */
[----:B------:R4:W-:Y:S04]  /*458e0*/  STS.U16 [R34+UR76+0x33f00], R44 ;  /* 0x033f002c22007988 */ /* 0x0009e8000800044c */
[----:B--2---:R2:W-:Y:S01]  /*458f0*/  STS.U16 [R34+UR76+0x3bf00], R33 ;  /* 0x03bf002122007988 */ /* 0x0045e2000800044c */
[----:B0-----:R-:W-:-:S03]  /*45900*/  LOP3.LUT R30, R0, 0x70, RZ, 0x3c, !PT ;  /* 0x00000070001e7812 */ /* 0x001fc600078e3cff */
[----:B-1----:R-:W3:Y:S04]  /*45910*/  LDL.LU R26, [R1+0x1818] ;  /* 0x00181800011a7983 */ /* 0x002ee80000300800 */
[----:B----4-:R-:W4:Y:S04]  /*45920*/  LDL.LU R44, [R1+0x20d8] ;  /* 0x0020d800012c7983 */ /* 0x010f280000300800 */
[----:B--2---:R-:W2:Y:S04]  /*45930*/  LDL.LU R34, [R1+0x1814] ;  /* 0x0018140001227983 */ /* 0x004ea80000300800 */
[----:B------:R-:W4:Y:S04]  /*45940*/  LDL.LU R33, [R1+0x1810] ;  /* 0x0018100001217983 */ /* 0x000f280000300800 */
[----:B---3--:R0:W-:Y:S04]  /*45950*/  STS.U16 [R30+UR76+0x20380], R32 ;  /* 0x020380201e007988 */ /* 0x0081e8000800044c */
[----:B------:R1:W-:Y:S04]  /*45960*/  STS.U16 [R30+UR76+0x28380], R31 ;  /* 0x0283801f1e007988 */ /* 0x0003e8000800044c */
[----:B------:R-:W-:Y:S04]  /*45970*/  STS.U16 [R30+UR76+0x30380], R5 ;  /* 0x030380051e007988 */ /* 0x000fe8000800044c */
[----:B------:R-:W-:Y:S04]  /*45980*/  STS.U16 [R30+UR76+0x38380], R4 ;  /* 0x038380041e007988 */ /* 0x000fe8000800044c */
[----:B------:R3:W-:Y:S04]  /*45990*/  STS.U16 [R30+UR76+0x20780], R2 ;  /* 0x020780021e007988 */ /* 0x0007e8000800044c */
[----:B------:R-:W-:Y:S04]  /*459a0*/  STS.U16 [R30+UR76+0x28780], R7 ;  /* 0x028780071e007988 */ /* 0x000fe8000800044c */
[----:B------:R-:W-:Y:S04]  /*459b0*/  STS.U16 [R30+UR76+0x30780], R6 ;  /* 0x030780061e007988 */ /* 0x000fe8000800044c */
[----:B0-----:R-:W4:Y:S04]  /*459c0*/  LDL.LU R32, [R1+0x180c] ;  /* 0x00180c0001207983 */ /* 0x001f280000300800 */
[----:B-1----:R-:W4:Y:S04]  /*459d0*/  LDL.LU R31, [R1+0x17f8] ;  /* 0x0017f800011f7983 */ /* 0x002f280000300800 */
[----:B---3--:R-:W3:Y:S04]  /*459e0*/  LDL.LU R2, [R1+0x17f4] ;  /* 0x0017f40001027983 */ /* 0x008ee80000300800 */
[----:B------:R-:W3:Y:S04]  /*459f0*/  LDL.LU R4, [R1+0x17f0] ;  /* 0x0017f00001047983 */ /* 0x000ee80000300800 */
[----:B------:R0:W-:Y:S04]  /*45a00*/  STS.U16 [R30+UR76+0x38780], R29 ;  /* 0x0387801d1e007988 */ /* 0x0001e8000800044c */
[----:B------:R-:W3:Y:S04]  /*45a10*/  LDL.LU R5, [R1+0x17ec] ;  /* 0x0017ec0001057983 */ /* 0x000ee80000300800 */
[----:B------:R-:W-:Y:S04]  /*45a20*/  STS.U16 [R30+UR76+0x20b80], R9 ;  /* 0x020b80091e007988 */ /* 0x000fe8000800044c */
[----:B------:R-:W-:Y:S04]  /*45a30*/  STS.U16 [R30+UR76+0x28b80], R8 ;  /* 0x028b80081e007988 */ /* 0x000fe8000800044c */
[----:B------:R1:W-:Y:S04]  /*45a40*/  STS.U16 [R30+UR76+0x30b80], R28 ;  /* 0x030b801c1e007988 */ /* 0x0003e8000800044c */
[----:B------:R-:W-:Y:S04]  /*45a50*/  STS.U16 [R30+UR76+0x38b80], R11 ;  /* 0x038b800b1e007988 */ /* 0x000fe8000800044c */
[----:B------:R-:W-:Y:S04]  /*45a60*/  STS.U16 [R30+UR76+0x20f80], R10 ;  /* 0x020f800a1e007988 */ /* 0x000fe8000800044c */
[----:B0-----:R-:W3:Y:S04]  /*45a70*/  LDL.LU R29, [R1+0x17d8] ;  /* 0x0017d800011d7983 */ /* 0x001ee80000300800 */
[----:B------:R-:W3:Y:S04]  /*45a80*/  LDL.LU R6, [R1+0x17d4] ;  /* 0x0017d40001067983 */ /* 0x000ee80000300800 */
[----:B------:R-:W3:Y:S04]  /*45a90*/  LDL.LU R7, [R1+0x17d0] ;  /* 0x0017d00001077983 */ /* 0x000ee80000300800 */
[----:B-1----:R-:W3:Y:S04]  /*45aa0*/  LDL.LU R28, [R1+0x17cc] ;  /* 0x0017cc00011c7983 */ /* 0x002ee80000300800 */
[----:B------:R-:W3:Y:S04]  /*45ab0*/  LDL.LU R8, [R1+0x17b8] ;  /* 0x0017b80001087983 */ /* 0x000ee80000300800 */
[----:B------:R0:W-:Y:S04]  /*45ac0*/  STS.U16 [R30+UR76+0x28f80], R27 ;  /* 0x028f801b1e007988 */ /* 0x0001e8000800044c */
[----:B------:R-:W3:Y:S04]  /*45ad0*/  LDL.LU R9, [R1+0x17b4] ;  /* 0x0017b40001097983 */ /* 0x000ee80000300800 */
[----:B0-----:R-:W3:Y:S04]  /*45ae0*/  LDL.LU R27, [R1+0x17b0] ;  /* 0x0017b000011b7983 */ /* 0x001ee80000300800 */
[----:B------:R-:W-:Y:S04]  /*45af0*/  STS.U16 [R30+UR76+0x30f80], R13 ;  /* 0x030f800d1e007988 */ /* 0x000fe8000800044c */
[----:B------:R-:W3:Y:S04]  /*45b00*/  LDL.LU R10, [R1+0x17ac] ;  /* 0x0017ac00010a7983 */ /* 0x000ee80000300800 */
[----:B------:R0:W-:Y:S04]  /*45b10*/  STS.U16 [R30+UR76+0x38f80], R12 ;  /* 0x038f800c1e007988 */ /* 0x0001e8000800044c */
[----:B------:R-:W3:Y:S04]  /*45b20*/  LDL.LU R11, [R1+0x1798] ;  /* 0x00179800010b7983 */ /* 0x000ee80000300800 */
[----:B------:R-:W-:Y:S04]  /*45b30*/  STS.U16 [R30+UR76+0x21380], R15 ;  /* 0x0213800f1e007988 */ /* 0x000fe8000800044c */
[----:B------:R1:W-:Y:S04]  /*45b40*/  STS.U16 [R30+UR76+0x29380], R14 ;  /* 0x0293800e1e007988 */ /* 0x0003e8000800044c */
[----:B------:R-:W-:Y:S04]  /*45b50*/  STS.U16 [R30+UR76+0x31380], R17 ;  /* 0x031380111e007988 */ /* 0x000fe8000800044c */
[----:B------:R0:W-:Y:S04]  /*45b60*/  STS.U16 [R30+UR76+0x39380], R16 ;  /* 0x039380101e007988 */ /* 0x0001e8000800044c */
[----:B------:R-:W-:Y:S04]  /*45b70*/  STS.U16 [R30+UR76+0x21780], R19 ;  /* 0x021780131e007988 */ /* 0x000fe8000800044c */
[----:B0-----:R-:W3:Y:S04]  /*45b80*/  LDL.LU R12, [R1+0x1794] ;  /* 0x00179400010c7983 */ /* 0x001ee80000300800 */
[----:B------:R-:W3:Y:S04]  /*45b90*/  LDL.LU R13, [R1+0x1790] ;  /* 0x00179000010d7983 */ /* 0x000ee80000300800 */
[----:B-1----:R-:W3:Y:S04]  /*45ba0*/  LDL.LU R14, [R1+0x178c] ;  /* 0x00178c00010e7983 */ /* 0x002ee80000300800 */
[----:B------:R-:W3:Y:S04]  /*45bb0*/  LDL.LU R15, [R1+0x1778] ;  /* 0x00177800010f7983 */ /* 0x000ee80000300800 */
[----:B------:R0:W-:Y:S04]  /*45bc0*/  STS.U16 [R30+UR76+0x29780], R18 ;  /* 0x029780121e007988 */ /* 0x0001e8000800044c */
[----:B------:R-:W3:Y:S04]  /*45bd0*/  LDL.LU R16, [R1+0x1774] ;  /* 0x0017740001107983 */ /* 0x000ee80000300800 */
[----:B------:R-:W3:Y:S04]  /*45be0*/  LDL.LU R17, [R1+0x1770] ;  /* 0x0017700001117983 */ /* 0x000ee80000300800 */
[----:B------:R-:W-:Y:S04]  /*45bf0*/  STS.U16 [R30+UR76+0x31780], R21 ;  /* 0x031780151e007988 */ /* 0x000fe8000800044c */
[----:B------:R1:W-:Y:S04]  /*45c00*/  STS.U16 [R30+UR76+0x39780], R20 ;  /* 0x039780141e007988 */ /* 0x0003e8000800044c */
[----:B------:R-:W-:Y:S04]  /*45c10*/  STS.U16 [R30+UR76+0x21b80], R23 ;  /* 0x021b80171e007988 */ /* 0x000fe8000800044c */
[----:B------:R1:W-:Y:S04]  /*45c20*/  STS.U16 [R30+UR76+0x29b80], R22 ;  /* 0x029b80161e007988 */ /* 0x0003e8000800044c */
[----:B0-----:R-:W3:Y:S04]  /*45c30*/  LDL.LU R18, [R1+0x176c] ;  /* 0x00176c0001127983 */ /* 0x001ee80000300800 */
[----:B------:R-:W3:Y:S04]  /*45c40*/  LDL.LU R19, [R1+0x1758] ;  /* 0x0017580001137983 */ /* 0x000ee80000300800 */
[----:B------:R-:W-:Y:S04]  /*45c50*/  STS.U16 [R30+UR76+0x31b80], R25 ;  /* 0x031b80191e007988 */ /* 0x000fe8000800044c */
[----:B-1----:R-:W3:Y:S04]  /*45c60*/  LDL.LU R20, [R1+0x1754] ;  /* 0x0017540001147983 */ /* 0x002ee80000300800 */
[----:B------:R-:W3:Y:S04]  /*45c70*/  LDL.LU R21, [R1+0x1750] ;  /* 0x0017500001157983 */ /* 0x000ee80000300800 */
[----:B------:R-:W3:Y:S04]  /*45c80*/  LDL.LU R22, [R1+0x174c] ;  /* 0x00174c0001167983 */ /* 0x000ee80000300800 */
[----:B------:R0:W-:Y:S04]  /*45c90*/  STS.U16 [R30+UR76+0x39b80], R24 ;  /* 0x039b80181e007988 */ /* 0x0001e8000800044c */
[----:B------:R-:W3:Y:S04]  /*45ca0*/  LDL.LU R23, [R1+0x1738] ;  /* 0x0017380001177983 */ /* 0x000ee80000300800 */
[----:B0-----:R-:W3:Y:S04]  /*45cb0*/  LDL.LU R24, [R1+0x1734] ;  /* 0x0017340001187983 */ /* 0x001ee80000300800 */
[----:B------:R-:W3:Y:S04]  /*45cc0*/  LDL.LU R25, [R1+0x1730] ;  /* 0x0017300001197983 */ /* 0x000ee80000300800 */
[----:B------:R0:W-:Y:S04]  /*45cd0*/  STS.U16 [R30+UR76+0x21f80], R26 ;  /* 0x021f801a1e007988 */ /* 0x0001e8000800044c */
[----:B--2---:R1:W-:Y:S04]  /*45ce0*/  STS.U16 [R30+UR76+0x29f80], R34 ;  /* 0x029f80221e007988 */ /* 0x0043e8000800044c */
[----:B----4-:R2:W-:Y:S04]  /*45cf0*/  STS.U16 [R30+UR76+0x31f80], R33 ;  /* 0x031f80211e007988 */ /* 0x0105e8000800044c */
[----:B0-----:R-:W4:Y:S04]  /*45d00*/  LDL.LU R26, [R1+0x172c] ;  /* 0x00172c00011a7983 */ /* 0x001f280000300800 */
[----:B-1----:R-:W4:Y:S04]  /*45d10*/  LDL.LU R34, [R1+0x20d4] ;  /* 0x0020d40001227983 */ /* 0x002f280000300800 */
[----:B--2---:R-:W2:Y:S04]  /*45d20*/  LDL.LU R33, [R1+0x20d0] ;  /* 0x0020d00001217983 */ /* 0x004ea80000300800 */
[----:B------:R0:W-:Y:S04]  /*45d30*/  STS.U16 [R30+UR76+0x39f80], R32 ;  /* 0x039f80201e007988 */ /* 0x0001e8000800044c */
[----:B------:R1:W-:Y:S04]  /*45d40*/  STS.U16 [R30+UR76+0x22380], R31 ;  /* 0x0223801f1e007988 */ /* 0x0003e8000800044c */
[----:B---3--:R3:W-:Y:S04]  /*45d50*/  STS.U16 [R30+UR76+0x2a380], R2 ;  /* 0x02a380021e007988 */ /* 0x0087e8000800044c */
[----:B------:R0:W-:Y:S04]  /*45d60*/  STS.U16 [R30+UR76+0x32380], R4 ;  /* 0x032380041e007988 */ /* 0x0001e8000800044c */
[----:B------:R3:W-:Y:S04]  /*45d70*/  STS.U16 [R30+UR76+0x3a380], R5 ;  /* 0x03a380051e007988 */ /* 0x0007e8000800044c */
[----:B0-----:R-:W2:Y:S04]  /*45d80*/  LDL.LU R32, [R1+0x20cc] ;  /* 0x0020cc0001207983 */ /* 0x001ea80000300800 */
[----:B-1----:R-:W2:Y:S04]  /*45d90*/  LDL.LU R31, [R1+0x20c8] ;  /* 0x0020c800011f7983 */ /* 0x002ea80000300800 */
[----:B---3--:R-:W3:Y:S04]  /*45da0*/  LDL.LU R2, [R1+0x20c4] ;  /* 0x0020c40001027983 */ /* 0x008ee80000300800 */
[----:B------:R0:W5:Y:S04]  /*45db0*/  LDL.LU R4, [R1+0x20c0] ;  /* 0x0020c00001047983 */ /* 0x0001680000300800 */
[----:B------:R0:W5:Y:S04]  /*45dc0*/  LDL.LU R5, [R1+0x20bc] ;  /* 0x0020bc0001057983 */ /* 0x0001680000300800 */
[----:B------:R1:W-:Y:S04]  /*45dd0*/  STS.U16 [R30+UR76+0x22780], R29 ;  /* 0x0227801d1e007988 */ /* 0x0003e8000800044c */
[----:B------:R0:W-:Y:S04]  /*45de0*/  STS.U16 [R30+UR76+0x2a780], R6 ;  /* 0x02a780061e007988 */ /* 0x0001e8000800044c */
[----:B------:R0:W-:Y:S04]  /*45df0*/  STS.U16 [R30+UR76+0x32780], R7 ;  /* 0x032780071e007988 */ /* 0x0001e8000800044c */
[----:B------:R0:W-:Y:S04]  /*45e00*/  STS.U16 [R30+UR76+0x3a780], R28 ;  /* 0x03a7801c1e007988 */ /* 0x0001e8000800044c */
[----:B------:R0:W-:Y:S04]  /*45e10*/  STS.U16 [R30+UR76+0x22b80], R8 ;  /* 0x022b80081e007988 */ /* 0x0001e8000800044c */
[----:B------:R0:W-:Y:S04]  /*45e20*/  STS.U16 [R30+UR76+0x2ab80], R9 ;  /* 0x02ab80091e007988 */ /* 0x0001e8000800044c */
[----:B-1----:R-:W2:Y:S04]  /*45e30*/  LDL.LU R29, [R1+0x20b8] ;  /* 0x0020b800011d7983 */ /* 0x002ea80000300800 */
[----:B0-----:R0:W5:Y:S04]  /*45e40*/  LDL.LU R6, [R1+0x20b4] ;  /* 0x0020b40001067983 */ /* 0x0011680000300800 */
[----:B------:R0:W5:Y:S04]  /*45e50*/  LDL.LU R7, [R1+0x20b0] ;  /* 0x0020b00001077983 */ /* 0x0001680000300800 */
[----:B------:R-:W2:Y:S04]  /*45e60*/  LDL.LU R28, [R1+0x20ac] ;  /* 0x0020ac00011c7983 */ /* 0x000ea80000300800 */
[----:B------:R0:W5:Y:S04]  /*45e70*/  LDL.LU R8, [R1+0x20a8] ;  /* 0x0020a80001087983 */ /* 0x0001680000300800 */
[----:B------:R0:W5:Y:S04]  /*45e80*/  LDL.LU R9, [R1+0x20a4] ;  /* 0x0020a40001097983 */ /* 0x0001680000300800 */
[----:B------:R1:W-:Y:S04]  /*45e90*/  STS.U16 [R30+UR76+0x32b80], R27 ;  /* 0x032b801b1e007988 */ /* 0x0003e8000800044c */
[----:B-1----:R-:W2:Y:S04]  /*45ea0*/  LDL.LU R27, [R1+0x20a0] ;  /* 0x0020a000011b7983 */ /* 0x002ea80000300800 */
[----:B------:R1:W-:Y:S04]  /*45eb0*/  STS.U16 [R30+UR76+0x3ab80], R10 ;  /* 0x03ab800a1e007988 */ /* 0x0003e8000800044c */
[----:B------:R0:W-:Y:S04]  /*45ec0*/  STS.U16 [R30+UR76+0x22f80], R11 ;  /* 0x022f800b1e007988 */ /* 0x0001e8000800044c */
[----:B------:R0:W-:Y:S04]  /*45ed0*/  STS.U16 [R30+UR76+0x2af80], R12 ;  /* 0x02af800c1e007988 */ /* 0x0001e8000800044c */
[----:B------:R0:W-:Y:S04]  /*45ee0*/  STS.U16 [R30+UR76+0x32f80], R13 ;  /* 0x032f800d1e007988 */ /* 0x0001e8000800044c */
[----:B------:R0:W-:Y:S04]  /*45ef0*/  STS.U16 [R30+UR76+0x3af80], R14 ;  /* 0x03af800e1e007988 */ /* 0x0001e8000800044c */
[----:B------:R0:W-:Y:S04]  /*45f00*/  STS.U16 [R30+UR76+0x23380], R15 ;  /* 0x0233800f1e007988 */ /* 0x0001e8000800044c */
[----:B-1----:R1:W5:Y:S04]  /*45f10*/  LDL.LU R10, [R1+0x209c] ;  /* 0x00209c00010a7983 */ /* 0x0023680000300800 */
[----:B0-----:R1:W5:Y:S04]  /*45f20*/  LDL.LU R11, [R1+0x2098] ;  /* 0x00209800010b7983 */ /* 0x0013680000300800 */
[----:B------:R1:W5:Y:S04]  /*45f30*/  LDL.LU R12, [R1+0x2094] ;  /* 0x00209400010c7983 */ /* 0x0003680000300800 */
[----:B------:R1:W5:Y:S04]  /*45f40*/  LDL.LU R13, [R1+0x2090] ;  /* 0x00209000010d7983 */ /* 0x0003680000300800 */
        /* <DEDUP_REMOVED lines=8> */
[----:B0-----:R0:W5:Y:S04]  /*45fd0*/  LDL.LU R16, [R1+0x2084] ;  /* 0x0020840001107983 */ /* 0x0011680000300800 */
[----:B------:R0:W5:Y:S04]  /*45fe0*/  LDL.LU R17, [R1+0x2080] ;  /* 0x0020800001117983 */ /* 0x0001680000300800 */
[----:B------:R0:W5:Y:S04]  /*45ff0*/  LDL.LU R18, [R1+0x207c] ;  /* 0x00207c0001127983 */ /* 0x0001680000300800 */
[----:B------:R0:W5:Y:S04]  /*46000*/  LDL.LU R19, [R1+0x2078] ;  /* 0x0020780001137983 */ /* 0x0001680000300800 */
[----:B-1----:R0:W5:Y:S04]  /*46010*/  LDL.LU R20, [R1+0x2074] ;  /* 0x0020740001147983 */ /* 0x0021680000300800 */
[----:B------:R0:W5:Y:S04]  /*46020*/  LDL.LU R21, [R1+0x2070] ;  /* 0x0020700001157983 */ /* 0x0001680000300800 */
        /* <DEDUP_REMOVED lines=8> */
[----:B----4-:R0:W-:Y:S04]  /*460b0*/  STS.U16 [R30+UR76+0x3bb80], R26 ;  /* 0x03bb801a1e007988 */ /* 0x0101e8000800044c */
[----:B0-----:R1:W5:Y:S04]  /*460c0*/  LDL.LU R26, [R1+0x205c] ;  /* 0x00205c00011a7983 */ /* 0x0013680000300800 */
[----:B--2---:R0:W-:Y:S04]  /*460d0*/  STS.U16 [R30+UR76+0x23f80], R27 ;  /* 0x023f801b1e007988 */ /* 0x0041e8000800044c */
[----:B------:R2:W-:Y:S04]  /*460e0*/  STS.U16 [R30+UR76+0x2bf80], R28 ;  /* 0x02bf801c1e007988 */ /* 0x0005e8000800044c */
[----:B------:R4:W-:Y:S04]  /*460f0*/  STS.U16 [R30+UR76+0x33f80], R29 ;  /* 0x033f801d1e007988 */ /* 0x0009e8000800044c */
[----:B---3--:R3:W-:Y:S04]  /*46100*/  STS.U16 [R30+UR76+0x3bf80], R2 ;  /* 0x03bf80021e007988 */ /* 0x0087e8000800044c */
[----:B0-----:R1:W5:Y:S04]  /*46110*/  LDL.LU R27, [R1+0x2058] ;  /* 0x00205800011b7983 */ /* 0x0013680000300800 */
[----:B--2---:R1:W5:Y:S04]  /*46120*/  LDL.LU R28, [R1+0x2054] ;  /* 0x00205400011c7983 */ /* 0x0043680000300800 */
[----:B----4-:R1:W5:Y:S04]  /*46130*/  LDL.LU R29, [R1+0x2050] ;  /* 0x00205000011d7983 */ /* 0x0103680000300800 */
[----:B---3--:R1:W5:Y:S04]  /*46140*/  LDL.LU R30, [R1+0x204c] ;  /* 0x00204c00011e7983 */ /* 0x0083680000300800 */
[----:B------:R-:W2:Y:S04]  /*46150*/  LDL.LU R2, [R1+0x2048] ;  /* 0x0020480001027983 */ /* 0x000ea80000300800 */
[----:B--2---:R0:W-:Y:S04]  /*46160*/  STS.U16 [R2+UR76+0x45000], R44 ;  /* 0x0450002c02007988 */ /* 0x0041e8000800044c */
[----:B------:R2:W-:Y:S04]  /*46170*/  STS.U16 [R2+UR76+0x44000], R31 ;  /* 0x0440001f02007988 */ /* 0x0005e8000800044c */
[----:B------:R3:W-:Y:S04]  /*46180*/  STS.U16 [R2+UR76+0x44400], R32 ;  /* 0x0444002002007988 */ /* 0x0007e8000800044c */
[----:B------:R4:W-:Y:S04]  /*46190*/  STS.U16 [R2+UR76+0x44800], R33 ;  /* 0x0448002102007988 */ /* 0x0009e8000800044c */
[----:B------:R1:W-:Y:S04]  /*461a0*/  STS.U16 [R2+UR76+0x44c00], R34 ;  /* 0x044c002202007988 */ /* 0x0003e8000800044c */
[----:B------:R1:W-:Y:S04]  /*461b0*/  STS.U16 [R2+UR76+0x45400], R35 ;  /* 0x0454002302007988 */ /* 0x0003e8000800044c */
[----:B------:R1:W-:Y:S01]  /*461c0*/  STS.U16 [R2+UR76+0x45800], R36 ;  /* 0x0458002402007988 */ /* 0x0003e2000800044c */
[----:B0-----:R-:W-:-:S03]  /*461d0*/  LOP3.LUT R44, R2, 0x10, RZ, 0x3c, !PT ;  /* 0x00000010022c7812 */ /* 0x001fc600078e3cff */
[----:B------:R-:W-:Y:S04]  /*461e0*/  STS.U16 [R2+UR76+0x45c00], R37 ;  /* 0x045c002502007988 */ /* 0x000fe8000800044c */
[----:B--2---:R0:W5:Y:S04]  /*461f0*/  LDL.LU R31, [R1+0x2044] ;  /* 0x00204400011f7983 */ /* 0x0041680000300800 */
[----:B------:R-:W-:Y:S04]  /*46200*/  STS.U16 [R44+UR76+0x44080], R38 ;  /* 0x044080262c007988 */ /* 0x000fe8000800044c */
[----:B------:R-:W-:Y:S04]  /*46210*/  STS.U16 [R44+UR76+0x44480], R39 ;  /* 0x044480272c007988 */ /* 0x000fe8000800044c */
[----:B------:R-:W-:Y:S04]  /*46220*/  STS.U16 [R44+UR76+0x44880], R40 ;  /* 0x044880282c007988 */ /* 0x000fe8000800044c */
[----:B------:R-:W-:Y:S04]  /*46230*/  STS.U16 [R44+UR76+0x44c80], R41 ;  /* 0x044c80292c007988 */ /* 0x000fe8000800044c */
[----:B------:R2:W-:Y:S04]  /*46240*/  STS.U16 [R44+UR76+0x45080], R52 ;  /* 0x045080342c007988 */ /* 0x0005e8000800044c */
[----:B---3--:R0:W5:Y:S04]  /*46250*/  LDL.LU R32, [R1+0x2040] ;  /* 0x0020400001207983 */ /* 0x0081680000300800 */
[----:B----4-:R0:W5:Y:S04]  /*46260*/  LDL.LU R33, [R1+0x203c] ;  /* 0x00203c0001217983 */ /* 0x0101680000300800 */
[----:B-1----:R0:W5:Y:S04]  /*46270*/  LDL.LU R34, [R1+0x2038] ;  /* 0x0020380001227983 */ /* 0x0021680000300800 */
[----:B------:R1:W-:Y:S04]  /*46280*/  STS.U16 [R44+UR76+0x45480], R42 ;  /* 0x0454802a2c007988 */ /* 0x0003e8000800044c */
[----:B------:R0:W5:Y:S04]  /*46290*/  LDL.LU R35, [R1+0x2034] ;  /* 0x0020340001237983 */ /* 0x0001680000300800 */
[----:B------:R3:W-:Y:S04]  /*462a0*/  STS.U16 [R44+UR76+0x45880], R43 ;  /* 0x0458802b2c007988 */ /* 0x0007e8000800044c */
[----:B------:R0:W5:Y:S01]  /*462b0*/  LDL.LU R36, [R1+0x2030] ;  /* 0x0020300001247983 */ /* 0x0001620000300800 */
[----:B--2---:R-:W-:-:S03]  /*462c0*/  LOP3.LUT R52, R2, 0x20, RZ, 0x3c, !PT ;  /* 0x0000002002347812 */ /* 0x004fc600078e3cff */
[----:B------:R2:W-:Y:S04]  /*462d0*/  STS.U16 [R44+UR76+0x45c80], R45 ;  /* 0x045c802d2c007988 */ /* 0x0005e8000800044c */
[----:B------:R0:W5:Y:S04]  /*462e0*/  LDL.LU R37, [R1+0x202c] ;  /* 0x00202c0001257983 */ /* 0x0001680000300800 */
[----:B------:R4:W-:Y:S04]  /*462f0*/  STS.U16 [R52+UR76+0x44100], R46 ;  /* 0x0441002e34007988 */ /* 0x0009e8000800044c */
        /* <DEDUP_REMOVED lines=8> */
[----:B-1----:R1:W5:Y:S04]  /*46380*/  LDL.LU R42, [R1+0x2018] ;  /* 0x00201800012a7983 */ /* 0x0023680000300800 */
[----:B---3--:R1:W5:Y:S04]  /*46390*/  LDL.LU R43, [R1+0x2014] ;  /* 0x00201400012b7983 */ /* 0x0083680000300800 */
[----:B--2---:R1:W5:Y:S04]  /*463a0*/  LDL.LU R44, [R1+0x2010] ;  /* 0x00201000012c7983 */ /* 0x0043680000300800 */
[----:B------:R2:W-:Y:S04]  /*463b0*/  STS.U16 [R52+UR76+0x45500], R50 ;  /* 0x0455003234007988 */ /* 0x0005e8000800044c */
[----:B------:R1:W5:Y:S04]  /*463c0*/  LDL.LU R45, [R1+0x200c] ;  /* 0x00200c00012d7983 */ /* 0x0003680000300800 */
[----:B------:R3:W-:Y:S04]  /*463d0*/  STS.U16 [R52+UR76+0x45900], R51 ;  /* 0x0459003334007988 */ /* 0x0007e8000800044c */
[----:B----4-:R1:W5:Y:S01]  /*463e0*/  LDL.LU R46, [R1+0x2008] ;  /* 0x00200800012e7983 */ /* 0x0103620000300800 */
[----:B0-----:R-:W-:-:S03]  /*463f0*/  LOP3.LUT R60, R2, 0x30, RZ, 0x3c, !PT ;  /* 0x00000030023c7812 */ /* 0x001fc600078e3cff */
[----:B------:R0:W-:Y:S04]  /*46400*/  STS.U16 [R52+UR76+0x45d00], R53 ;  /* 0x045d003534007988 */ /* 0x0001e8000800044c */
[----:B------:R1:W5:Y:S04]  /*46410*/  LDL.LU R47, [R1+0x2004] ;  /* 0x00200400012f7983 */ /* 0x0003680000300800 */
[----:B------:R4:W-:Y:S04]  /*46420*/  STS.U16 [R60+UR76+0x44180], R54 ;  /* 0x044180363c007988 */ /* 0x0009e8000800044c */
[----:B------:R1:W5:Y:S04]  /*46430*/  LDL.LU R48, [R1+0x2000] ;  /* 0x0020000001307983 */ /* 0x0003680000300800 */
[----:B------:R0:W-:Y:S04]  /*46440*/  STS.U16 [R60+UR76+0x44580], R55 ;  /* 0x044580373c007988 */ /* 0x0001e8000800044c */
[----:B------:R1:W5:Y:S04]  /*46450*/  LDL.LU R49, [R1+0x1ffc] ;  /* 0x001ffc0001317983 */ /* 0x0003680000300800 */
[----:B------:R0:W-:Y:S04]  /*46460*/  STS.U16 [R60+UR76+0x44980], R56 ;  /* 0x044980383c007988 */ /* 0x0001e8000800044c */
[----:B--2---:R1:W5:Y:S04]  /*46470*/  LDL.LU R50, [R1+0x1ff8] ;  /* 0x001ff80001327983 */ /* 0x0043680000300800 */
[----:B------:R-:W-:Y:S04]  /*46480*/  STS.U16 [R60+UR76+0x44d80], R57 ;  /* 0x044d80393c007988 */ /* 0x000fe8000800044c */
[----:B---3--:R1:W5:Y:S04]  /*46490*/  LDL.LU R51, [R1+0x1ff4] ;  /* 0x001ff40001337983 */ /* 0x0083680000300800 */
[----:B------:R2:W-:Y:S04]  /*464a0*/  STS.U16 [R60+UR76+0x45180], R68 ;  /* 0x045180443c007988 */ /* 0x0005e8000800044c */
[----:B0-----:R1:W5:Y:S04]  /*464b0*/  LDL.LU R52, [R1+0x1ff0] ;  /* 0x001ff00001347983 */ /* 0x0013680000300800 */
[----:B------:R1:W5:Y:S04]  /*464c0*/  LDL.LU R53, [R1+0x1fec] ;  /* 0x001fec0001357983 */ /* 0x0003680000300800 */
[----:B----4-:R1:W5:Y:S04]  /*464d0*/  LDL.LU R54, [R1+0x1fe8] ;  /* 0x001fe80001367983 */ /* 0x0103680000300800 */
        /* <DEDUP_REMOVED lines=8> */
[----:B0-----:R1:W5:Y:S04]  /*46560*/  LDL.LU R58, [R1+0x1fd8] ;  /* 0x001fd800013a7983 */ /* 0x0013680000300800 */
[----:B------:R0:W-:Y:S04]  /*46570*/  STS.U16 [R68+UR76+0x44600], R63 ;  /* 0x0446003f44007988 */ /* 0x0001e8000800044c */
[----:B---3--:R1:W5:Y:S04]  /*46580*/  LDL.LU R59, [R1+0x1fd4] ;  /* 0x001fd400013b7983 */ /* 0x0083680000300800 */
[----:B------:R3:W-:Y:S04]  /*46590*/  STS.U16 [R68+UR76+0x44a00], R64 ;  /* 0x044a004044007988 */ /* 0x0007e8000800044c */
[----:B------:R0:W-:Y:S04]  /*465a0*/  STS.U16 [R68+UR76+0x44e00], R65 ;  /* 0x044e004144007988 */ /* 0x0001e8000800044c */
[----:B------:R0:W-:Y:S04]  /*465b0*/  STS.U16 [R68+UR76+0x45200], R76 ;  /* 0x0452004c44007988 */ /* 0x0001e8000800044c */
[----:B--2---:R1:W5:Y:S04]  /*465c0*/  LDL.LU R60, [R1+0x1fd0] ;  /* 0x001fd000013c7983 */ /* 0x0043680000300800 */
[----:B------:R1:W5:Y:S04]  /*465d0*/  LDL.LU R61, [R1+0x1fcc] ;  /* 0x001fcc00013d7983 */ /* 0x0003680000300800 */
[----:B----4-:R1:W5:Y:S04]  /*465e0*/  LDL.LU R62, [R1+0x1fc8] ;  /* 0x001fc800013e7983 */ /* 0x0103680000300800 */
[----:B------:R2:W-:Y:S04]  /*465f0*/  STS.U16 [R68+UR76+0x45600], R66 ;  /* 0x0456004244007988 */ /* 0x0005e8000800044c */
[----:B0-----:R1:W5:Y:S04]  /*46600*/  LDL.LU R63, [R1+0x1fc4] ;  /* 0x001fc400013f7983 */ /* 0x0013680000300800 */
[----:B---3--:R1:W5:Y:S04]  /*46610*/  LDL.LU R64, [R1+0x1fc0] ;  /* 0x001fc00001407983 */ /* 0x0083680000300800 */
[----:B------:R1:W5:Y:S01]  /*46620*/  LDL.LU R65, [R1+0x1fbc] ;  /* 0x001fbc0001417983 */ /* 0x0003620000300800 */
[----:B------:R-:W-:-:S03]  /*46630*/  LOP3.LUT R76, R2, 0x50, RZ, 0x3c, !PT ;  /* 0x00000050024c7812 */ /* 0x000fc600078e3cff */
[----:B------:R0:W-:Y:S04]  /*46640*/  STS.U16 [R68+UR76+0x45a00], R67 ;  /* 0x045a004344007988 */ /* 0x0001e8000800044c */
[----:B------:R3:W-:Y:S04]  /*46650*/  STS.U16 [R68+UR76+0x45e00], R69 ;  /* 0x045e004544007988 */ /* 0x0007e8000800044c */
[----:B--2---:R1:W5:Y:S04]  /*46660*/  LDL.LU R66, [R1+0x1fb8] ;  /* 0x001fb80001427983 */ /* 0x0043680000300800 */
[----:B------:R2:W-:Y:S04]  /*46670*/  STS.U16 [R76+UR76+0x44280], R70 ;  /* 0x044280464c007988 */ /* 0x0005e8000800044c */
[----:B------:R4:W-:Y:S04]  /*46680*/  STS.U16 [R76+UR76+0x44680], R71 ;  /* 0x044680474c007988 */ /* 0x0009e8000800044c */
[----:B------:R1:W-:Y:S04]  /*46690*/  STS.U16 [R76+UR76+0x44a80], R72 ;  /* 0x044a80484c007988 */ /* 0x0003e8000800044c */
[----:B0-----:R0:W5:Y:S04]  /*466a0*/  LDL.LU R67, [R1+0x1fb4] ;  /* 0x001fb40001437983 */ /* 0x0011680000300800 */
[----:B---3--:R0:W5:Y:S04]  /*466b0*/  LDL.LU R68, [R1+0x1fb0] ;  /* 0x001fb00001447983 */ /* 0x0081680000300800 */
[----:B------:R0:W5:Y:S04]  /*466c0*/  LDL.LU R69, [R1+0x1fac] ;  /* 0x001fac0001457983 */ /* 0x0001680000300800 */
[----:B------:R3:W-:Y:S04]  /*466d0*/  STS.U16 [R76+UR76+0x44e80], R73 ;  /* 0x044e80494c007988 */ /* 0x0007e8000800044c */
[----:B------:R0:W-:Y:S04]  /*466e0*/  STS.U16 [R76+UR76+0x45280], R83 ;  /* 0x045280534c007988 */ /* 0x0001e8000800044c */
[----:B--2---:R2:W5:Y:S04]  /*466f0*/  LDL.LU R70, [R1+0x1fa8] ;  /* 0x001fa80001467983 */ /* 0x0045680000300800 */
[----:B----4-:R2:W5:Y:S04]  /*46700*/  LDL.LU R71, [R1+0x1fa4] ;  /* 0x001fa40001477983 */ /* 0x0105680000300800 */
[----:B-1----:R2:W5:Y:S04]  /*46710*/  LDL.LU R72, [R1+0x1fa0] ;  /* 0x001fa00001487983 */ /* 0x0025680000300800 */
[----:B------:R1:W-:Y:S04]  /*46720*/  STS.U16 [R76+UR76+0x45680], R74 ;  /* 0x0456804a4c007988 */ /* 0x0003e8000800044c */
[----:B------:R4:W-:Y:S04]  /*46730*/  STS.U16 [R76+UR76+0x45a80], R75 ;  /* 0x045a804b4c007988 */ /* 0x0009e8000800044c */
[----:B------:R2:W-:Y:S04]  /*46740*/  STS.U16 [R76+UR76+0x45e80], R77 ;  /* 0x045e804d4c007988 */ /* 0x0005e8000800044c */
[----:B---3--:R3:W5:Y:S01]  /*46750*/  LDL.LU R73, [R1+0x1f9c] ;  /* 0x001f9c0001497983 */ /* 0x0087620000300800 */
[----:B0-----:R-:W-:-:S03]  /*46760*/  LOP3.LUT R83, R2, 0x60, RZ, 0x3c, !PT ;  /* 0x0000006002537812 */ /* 0x001fc600078e3cff */
[----:B-1----:R3:W5:Y:S04]  /*46770*/  LDL.LU R74, [R1+0x1f98] ;  /* 0x001f9800014a7983 */ /* 0x0027680000300800 */
[----:B----4-:R3:W5:Y:S04]  /*46780*/  LDL.LU R75, [R1+0x1f94] ;  /* 0x001f9400014b7983 */ /* 0x0107680000300800 */
[----:B--2---:R3:W5:Y:S04]  /*46790*/  LDL.LU R76, [R1+0x1f90] ;  /* 0x001f9000014c7983 */ /* 0x0047680000300800 */
[----:B------:R3:W5:Y:S04]  /*467a0*/  LDL.LU R77, [R1+0x1f8c] ;  /* 0x001f8c00014d7983 */ /* 0x0007680000300800 */
[----:B------:R0:W-:Y:S04]  /*467b0*/  STS.U16 [R83+UR76+0x44300], R78 ;  /* 0x0443004e53007988 */ /* 0x0001e8000800044c */
[----:B------:R1:W-:Y:S04]  /*467c0*/  STS.U16 [R83+UR76+0x44700], R3 ;  /* 0x0447000353007988 */ /* 0x0003e8000800044c */
[----:B0-----:R3:W5:Y:S04]  /*467d0*/  LDL.LU R78, [R1+0x1f88] ;  /* 0x001f8800014e7983 */ /* 0x0017680000300800 */
[----:B-1----:R-:W2:Y:S04]  /*467e0*/  LDL R3, [R1+0x1704] ;  /* 0x0017040001037983 */ /* 0x002ea80000100800 */
[----:B------:R0:W-:Y:S04]  /*467f0*/  STS.U16 [R83+UR76+0x44b00], R79 ;  /* 0x044b004f53007988 */ /* 0x0001e8000800044c */
[----:B------:R1:W-:Y:S04]  /*46800*/  STS.U16 [R83+UR76+0x44f00], R80 ;  /* 0x044f005053007988 */ /* 0x0003e8000800044c */
[----:B------:R4:W-:Y:S04]  /*46810*/  STS.U16 [R83+UR76+0x45300], R93 ;  /* 0x0453005d53007988 */ /* 0x0009e8000800044c */
[----:B------:R0:W-:Y:S04]  /*46820*/  STS.U16 [R83+UR76+0x45700], R81 ;  /* 0x0457005153007988 */ /* 0x0001e8000800044c */
[----:B------:R1:W-:Y:S04]  /*46830*/  STS.U16 [R83+UR76+0x45b00], R82 ;  /* 0x045b005253007988 */ /* 0x0003e8000800044c */
[----:B------:R3:W-:Y:S04]  /*46840*/  STS.U16 [R83+UR76+0x45f00], R84 ;  /* 0x045f005453007988 */ /* 0x0007e8000800044c */
[----:B0-----:R0:W5:Y:S04]  /*46850*/  LDL.LU R79, [R1+0x1f84] ;  /* 0x001f8400014f7983 */ /* 0x0011680000300800 */
[----:B-1----:R0:W5:Y:S01]  /*46860*/  LDL.LU R80, [R1+0x1f80] ;  /* 0x001f800001507983 */ /* 0x0021620000300800 */
[----:B----4-:R-:W-:-:S03]  /*46870*/  LOP3.LUT R93, R2, 0x70, RZ, 0x3c, !PT ;  /* 0x00000070025d7812 */ /* 0x010fc600078e3cff */
[----:B------:R0:W5:Y:S04]  /*46880*/  LDL.LU R81, [R1+0x1f7c] ;  /* 0x001f7c0001517983 */ /* 0x0001680000300800 */
[----:B------:R0:W5:Y:S04]  /*46890*/  LDL.LU R82, [R1+0x1f78] ;  /* 0x001f780001527983 */ /* 0x0001680000300800 */
[----:B---3--:R0:W5:Y:S04]  /*468a0*/  LDL.LU R83, [R1+0x1f74] ;  /* 0x001f740001537983 */ /* 0x0081680000300800 */
[----:B------:R0:W5:Y:S04]  /*468b0*/  LDL.LU R84, [R1+0x1f70] ;  /* 0x001f700001547983 */ /* 0x0001680000300800 */
[----:B------:R1:W-:Y:S04]  /*468c0*/  STS.U16 [R93+UR76+0x44380], R85 ;  /* 0x044380555d007988 */ /* 0x0003e8000800044c */
[----:B------:R3:W-:Y:S04]  /*468d0*/  STS.U16 [R93+UR76+0x44780], R86 ;  /* 0x044780565d007988 */ /* 0x0007e8000800044c */
[----:B------:R4:W-:Y:S04]  /*468e0*/  STS.U16 [R93+UR76+0x44b80], R87 ;  /* 0x044b80575d007988 */ /* 0x0009e8000800044c */
[----:B------:R0:W-:Y:S04]  /*468f0*/  STS.U16 [R93+UR76+0x44f80], R88 ;  /* 0x044f80585d007988 */ /* 0x0001e8000800044c */
[----:B------:R0:W-:Y:S04]  /*46900*/  STS.U16 [R93+UR76+0x45380], R89 ;  /* 0x045380595d007988 */ /* 0x0001e8000800044c */
[----:B------:R0:W-:Y:S04]  /*46910*/  STS.U16 [R93+UR76+0x45780], R91 ;  /* 0x0457805b5d007988 */ /* 0x0001e8000800044c */
[----:B-1----:R1:W5:Y:S04]  /*46920*/  LDL.LU R85, [R1+0x1f6c] ;  /* 0x001f6c0001557983 */ /* 0x0023680000300800 */
[----:B---3--:R1:W5:Y:S04]  /*46930*/  LDL.LU R86, [R1+0x1f68] ;  /* 0x001f680001567983 */ /* 0x0083680000300800 */
[----:B----4-:R1:W5:Y:S04]  /*46940*/  LDL.LU R87, [R1+0x1f64] ;  /* 0x001f640001577983 */ /* 0x0103680000300800 */
[----:B0-----:R1:W5:Y:S04]  /*46950*/  LDL.LU R88, [R1+0x1f60] ;  /* 0x001f600001587983 */ /* 0x0013680000300800 */
[----:B------:R1:W5:Y:S04]  /*46960*/  LDL.LU R89, [R1+0x1f5c] ;  /* 0x001f5c0001597983 */ /* 0x0003680000300800 */
[----:B------:R1:W5:Y:S04]  /*46970*/  LDL.LU R91, [R1+0x1f58] ;  /* 0x001f5800015b7983 */ /* 0x0003680000300800 */
[----:B------:R0:W-:Y:S04]  /*46980*/  STS.U16 [R93+UR76+0x45b80], R92 ;  /* 0x045b805c5d007988 */ /* 0x0001e8000800044c */
[----:B------:R3:W-:Y:S01]  /*46990*/  STS.U16 [R93+UR76+0x45f80], R90 ;  /* 0x045f805a5d007988 */ /* 0x0007e2000800044c */
[----:B------:R4:W-:Y:S06]  /*469a0*/  MEMBAR.ALL.CTA ;  /* 0x0000000000007992 */ /* 0x0009ec0000008000 */
[----:B----4-:R-:W4:Y:S04]  /*469b0*/  FENCE.VIEW.ASYNC.S ;  /* 0x00000000000073c6 */ /* 0x010f280000000000 */
[----:B0-----:R1:W5:Y:S04]  /*469c0*/  LDL.LU R92, [R1+0x1f54] ;  /* 0x001f5400015c7983 */ /* 0x0013680000300800 */
[----:B---3--:R1:W5:Y:S04]  /*469d0*/  LDL.LU R93, [R1+0x1f50] ;  /* 0x001f5000015d7983 */ /* 0x0083680000300800 */
[----:B------:R1:W5:Y:S01]  /*469e0*/  LDL.LU R90, [R1+0x1f4c] ;  /* 0x001f4c00015a7983 */ /* 0x0003620000300800 */
[----:B----4-:R-:W-:Y:S01]  /*469f0*/  BAR.SYNC.DEFER_BLOCKING 0x0 ;  /* 0x0000000000007b1d */ /* 0x010fe20000010000 */
[----:B--2---:R-:W-:-:S05]  /*46a00*/  LEA R3, R3, UR76, 0x3 ;  /* 0x0000004c03037c11 */ /* 0x004fca000f8e18ff */
[----:B------:R-:W-:-:S05]  /*46a10*/  VIADD R3, R3, 0x48000 ;  /* 0x0004800003037836 */ /* 0x000fca0000000000 */
[----:B------:R-:W-:Y:S02]  /*46a20*/  R2UR UR4, R3 ;  /* 0x00000000030472ca */ /* 0x000fe400000e0000 */
[----:B------:R1:W5:Y:S01]  /*46a30*/  LDL.LU R3, [R1+0x1f48] ;  /* 0x001f480001037983 */ /* 0x0003620000300800 */
[----:B------:R-:W-:-:S12]  /*46a40*/  @P0 BRA `(.L_x_9) ;  /* 0x0000000400900947 */ /* 0x000fd80003800000 */
[----:B-----5:R0:W-:Y:S04]  /*46a50*/  STL.64 [R1+0x1f60], R6 ;  /* 0x001f600601007387 */ /* 0x0201e80000100a00 */
[----:B0-----:R-:W2:Y:S01]  /*46a60*/  LDL R6, [R1+0x1f20] ;  /* 0x001f200001067983 */ /* 0x001ea20000100800 */
[----:B------:R-:W-:-:S03]  /*46a70*/  ELECT P1, URZ, PT ;  /* 0x0000000000ff782f */ /* 0x000fc60003820000 */
[----:B------:R0:W-:Y:S04]  /*46a80*/  STL [R1+0x1f5c], R5 ;  /* 0x001f5c0501007387 */ /* 0x0001e80000100800 */
[----:B------:R3:W-:Y:S04]  /*46a90*/  STL [R1+0x1f58], R4 ;  /* 0x001f580401007387 */ /* 0x0007e80000100800 */
[----:B------:R4:W-:Y:S02]  /*46aa0*/  STL.64 [R1+0x1f50], R2 ;  /* 0x001f500201007387 */ /* 0x0009e40000100a00 */
[----:B------:R-:W-:Y:S01]  /*46ab0*/  @P1 IMAD.MOV.U32 R7, RZ, RZ, 0x40004040 ;  /* 0x40004040ff071424 */ /* 0x000fe200078e00ff */
[----:B0-----:R-:W-:Y:S01]  /*46ac0*/  MOV.SPILL R5, UR73 ;  /* 0x0000004900057c02 */ /* 0x001fe20009000f00 */
[----:B------:R0:W-:Y:S01]  /*46ad0*/  STL [R1+0x1f48], R0 ;  /* 0x001f480001007387 */ /* 0x0001e20000100800 */
[----:B---3--:R-:W-:-:S02]  /*46ae0*/  MOV.SPILL R4, UR72 ;  /* 0x0000004800047c02 */ /* 0x008fc40009000f00 */
[----:B------:R-:W-:Y:S01]  /*46af0*/  @P1 R2UR UR75, R7 ;  /* 0x00000000074b12ca */ /* 0x000fe200000e0000 */
[----:B------:R-:W-:Y:S01]  /*46b00*/  UMOV UR72, 0x0 ;  /* 0x0000000000487882 */ /* 0x000fe20000000000 */
[----:B------:R-:W-:Y:S01]  /*46b10*/  UMOV UR73, 0x8108010 ;  /* 0x0810801000497882 */ /* 0x000fe20000000000 */
[----:B----4-:R-:W-:Y:S02]  /*46b20*/  MOV.SPILL R2, UR6 ;  /* 0x0000000600027c02 */ /* 0x010fe40009000f00 */
[----:B0-----:R-:W-:Y:S01]  /*46b30*/  MOV.SPILL R0, UR7 ;  /* 0x0000000700007c02 */ /* 0x001fe20009000f00 */
[----:B------:R-:W-:Y:S02]  /*46b40*/  UIADD3.64 UR6, UPT, UPT, UR8, 0x100, URZ ;  /* 0x0000010008067897 */ /* 0x000fe4000fffe0ff */
[----:B------:R-:W-:Y:S01]  /*46b50*/  UIADD3 UR77, UPT, UPT, UR5, 0x40, URZ ;  /* 0x00000040054d7890 */ /* 0x000fe2000fffe0ff */
[----:B------:R-:W-:Y:S01]  /*46b60*/  IMAD.MOV.U32 R3, RZ, RZ, RZ ;  /* 0x000000ffff037224 */ /* 0x000fe200078e00ff */
[----:B--2---:R-:W-:-:S13]  /*46b70*/  R2UR UR74, R6 ;  /* 0x00000000064a72ca */ /* 0x004fda00000e0000 */
[----:B------:R-:W-:-:S05]  /*46b80*/  IMAD.U32 R6, RZ, RZ, UR74 ;  /* 0x0000004aff067e24 */ /* 0x000fca000f8e00ff */
[----:B------:R-:W-:Y:S02]  /*46b90*/  @P1 R2UR UR74, R6 ;  /* 0x00000000064a12ca */ /* 0x000fe400000e0000 */
[----:B------:R0:W5:Y:S11]  /*46ba0*/  LDL.LU.64 R6, [R1+0x1f60] ;  /* 0x001f600001067983 */ /* 0x0001760000300a00 */
[----:B------:R2:W-:Y:S02]  /*46bb0*/  UTCHMMA gdesc[UR74], gdesc[UR12], tmem[UR5], tmem[UR72], idesc[UR73], UPT ;  /* 0x00ff480c4a0075ea */ /* 0x0005e4000b800005 */
[----:B--2---:R-:W-:Y:S01]  /*46bc0*/  UIADD3.64 UR72, UPT, UPT, UR8, 0x80, URZ ;  /* 0x0000008008487897 */ /* 0x004fe2000fffe0ff */
[----:B------:R-:W-:Y:S01]  /*46bd0*/  UMOV UR74, 0x0 ;  /* 0x00000000004a7882 */ /* 0x000fe20000000000 */
[----:B------:R-:W-:-:S02]  /*46be0*/  UMOV UR75, 0x8108010 ;  /* 0x08108010004b7882 */ /* 0x000fc40000000000 */
[----:B------:R-:W-:Y:S05]  /*46bf0*/  UTCHMMA gdesc[UR8], gdesc[UR10], tmem[UR5], tmem[UR74], idesc[UR75], UPT ;  /* 0x00ff4a0a080075ea */ /* 0x000fea000b800005 */
[----:B------:R2:W-:Y:S01]  /*46c00*/  UTCHMMA gdesc[UR72], gdesc[UR14], tmem[UR5], tmem[UR74], idesc[UR75], UPT ;  /* 0x00ff4a0e480075ea */ /* 0x0005e2000b800005 */
[----:B------:R3:W-:Y:S01]  /*46c10*/  UTCHMMA gdesc[UR6], gdesc[UR16], tmem[UR5], tmem[UR74], idesc[UR75], UPT ;  /* 0x00ff4a10060075ea */ /* 0x0007e2000b800005 */
[----:B--2---:R-:W-:Y:S02]  /*46c20*/  UIADD3.64 UR72, UPT, UPT, UR8, 0x180, URZ ;  /* 0x0000018008487897 */ /* 0x004fe4000fffe0ff */
[----:B---3--:R-:W-:-:S07]  /*46c30*/  UIADD3.64 UR6, UPT, UPT, UR8, 0x200, URZ ;  /* 0x0000020008067897 */ /* 0x008fce000fffe0ff */
[----:B------:R2:W-:Y:S02]  /*46c40*/  UTCHMMA gdesc[UR72], gdesc[UR18], tmem[UR5], tmem[UR74], idesc[UR75], UPT ;  /* 0x00ff4a12480075ea */ /* 0x0005e4000b800005 */
[----:B------:R3:W-:Y:S01]  /*46c50*/  UTCHMMA gdesc[UR6], gdesc[UR20], tmem[UR5], tmem[UR74], idesc[UR75], UPT ;  /* 0x00ff4a14060075ea */ /* 0x0007e2000b800005 */
[----:B--2---:R-:W-:Y:S02]  /*46c60*/  UIADD3.64 UR72, UPT, UPT, UR8, 0x280, URZ ;  /* 0x0000028008487897 */ /* 0x004fe4000fffe0ff */
[----:B---3--:R-:W-:-:S07]  /*46c70*/  UIADD3.64 UR6, UPT, UPT, UR8, 0x300, URZ ;  /* 0x0000030008067897 */ /* 0x008fce000fffe0ff */
[----:B------:R2:W-:Y:S02]  /*46c80*/  UTCHMMA gdesc[UR72], gdesc[UR22], tmem[UR5], tmem[UR74], idesc[UR75], UPT ;  /* 0x00ff4a16480075ea */ /* 0x0005e4000b800005 */
[----:B------:R3:W-:Y:S01]  /*46c90*/  UTCHMMA gdesc[UR6], gdesc[UR24], tmem[UR5], tmem[UR74], idesc[UR75], UPT ;  /* 0x00ff4a18060075ea */ /* 0x0007e2000b800005 */
[----:B--2---:R-:W-:Y:S01]  /*46ca0*/  R2UR.FILL UR73, R5 ;  /* 0x00000000054972ca */ /* 0x004fe200004e0000 */
[----:B---3--:R-:W-:Y:S01]  /*46cb0*/  UIADD3 UR74, UPT, UPT, UR5, 0x40, URZ ;  /* 0x00000040054a7890 */ /* 0x008fe2000fffe0ff */
[----:B------:R-:W-:Y:S01]  /*46cc0*/  R2UR.FILL UR72, R4 ;  /* 0x00000000044872ca */ /* 0x000fe200004e0000 */
[----:B------:R-:W-:Y:S01]  /*46cd0*/  UIADD3 UR75, UPT, UPT, UR5, 0x40, URZ ;  /* 0x00000040054b7890 */ /* 0x000fe2000fffe0ff */
[----:B------:R0:W5:Y:S01]  /*46ce0*/  LDL.LU R5, [R1+0x1f5c] ;  /* 0x001f5c0001057983 */ /* 0x0001620000300800 */
[----:B------:R-:W-:Y:S01]  /*46cf0*/  UMOV UR6, 0x0 ;  /* 0x0000000000067882 */ /* 0x000fe20000000000 */
[----:B------:R-:W-:Y:S02]  /*46d00*/  UMOV UR7, 0x8108010 ;  /* 0x0810801000077882 */ /* 0x000fe40000000000 */
[----:B------:R0:W5:Y:S02]  /*46d10*/  LDL.LU R4, [R1+0x1f58] ;  /* 0x001f580001047983 */ /* 0x0001640000300800 */
[----:B------:R2:W-:Y:S02]  /*46d20*/  UTCHMMA gdesc[UR26], gdesc[UR12], tmem[UR74], tmem[UR6], idesc[UR7], UPT ;  /* 0x00ff060c1a0075ea */ /* 0x0005e4000b80004a */
[----:B------:R3:W-:Y:S01]  /*46d30*/  UTCHMMA gdesc[UR28], gdesc[UR10], tmem[UR75], tmem[UR6], idesc[UR7], UPT ;  /* 0x00ff060a1c0075ea */ /* 0x0007e2000b80004b */
[----:B--2---:R-:W-:Y:S01]  /*46d40*/  UMOV UR74, 0x0 ;  /* 0x00000000004a7882 */ /* 0x004fe20000000000 */
[----:B---3--:R-:W-:-:S02]  /*46d50*/  UMOV UR75, 0x8108010 ;  /* 0x08108010004b7882 */ /* 0x008fc40000000000 */
[----:B------:R2:W-:Y:S02]  /*46d60*/  UTCHMMA gdesc[UR30], gdesc[UR14], tmem[UR77], tmem[UR74], idesc[UR75], UPT ;  /* 0x00ff4a0e1e0075ea */ /* 0x0005e4000b80004d */
[----:B--2---:R-:W-:Y:S02]  /*46d70*/  UIADD3 UR74, UPT, UPT, UR5, 0x40, URZ ;  /* 0x00000040054a7890 */ /* 0x004fe4000fffe0ff */
[----:B------:R-:W-:-:S07]  /*46d80*/  UIADD3 UR75, UPT, UPT, UR5, 0x40, URZ ;  /* 0x00000040054b7890 */ /* 0x000fce000fffe0ff */
[----:B------:R-:W-:Y:S02]  /*46d90*/  UTCHMMA gdesc[UR32], gdesc[UR16], tmem[UR74], tmem[UR6], idesc[UR7], UPT ;  /* 0x00ff0610200075ea */ /* 0x000fe4000b80004a */
[----:B------:R-:W-:Y:S01]  /*46da0*/  UTCHMMA gdesc[UR34], gdesc[UR18], tmem[UR75], tmem[UR6], idesc[UR7], UPT ;  /* 0x00ff0612220075ea */ /* 0x000fe2000b80004b */
[----:B------:R2:W-:Y:S01]  /*46db0*/  UTCHMMA gdesc[UR36], gdesc[UR20], tmem[UR74], tmem[UR6], idesc[UR7], UPT ;  /* 0x00ff0614240075ea */ /* 0x0005e2000b80004a */
[----:B------:R3:W-:Y:S01]  /*46dc0*/  UTCHMMA gdesc[UR38], gdesc[UR22], tmem[UR75], tmem[UR6], idesc[UR7], UPT ;  /* 0x00ff0616260075ea */ /* 0x0007e2000b80004b */
[----:B--2---:R-:W-:Y:S01]  /*46dd0*/  UMOV UR74, 0x0 ;  /* 0x00000000004a7882 */ /* 0x004fe20000000000 */
[----:B---3--:R-:W-:Y:S02]  /*46de0*/  UMOV UR75, 0x8108010 ;  /* 0x08108010004b7882 */ /* 0x008fe40000000000 */
[----:B------:R2:W-:Y:S02]  /*46df0*/  UTCHMMA gdesc[UR40], gdesc[UR24], tmem[UR77], tmem[UR74], idesc[UR75], UPT ;  /* 0x00ff4a18280075ea */ /* 0x0005e4000b80004d */
[----:B--2---:R-:W-:-:S02]  /*46e00*/  UIADD3 UR74, UPT, UPT, UR5, 0x80, URZ ;  /* 0x00000080054a7890 */ /* 0x004fc4000fffe0ff */
[----:B------:R-:W-:Y:S02]  /*46e10*/  UIADD3 UR75, UPT, UPT, UR5, 0x80, URZ ;  /* 0x00000080054b7890 */ /* 0x000fe4000fffe0ff */
[----:B------:R-:W-:-:S05]  /*46e20*/  UIADD3 UR77, UPT, UPT, UR5, 0x80, URZ ;  /* 0x00000080054d7890 */ /* 0x000fca000fffe0ff */
        /* <DEDUP_REMOVED lines=11> */
[----:B------:R2:W-:Y:S01]  /*46ee0*/  UTCHMMA gdesc[UR54], gdesc[UR22], tmem[UR75], tmem[UR6], idesc[UR7], UPT ;  /* 0x00ff0616360075ea */ /* 0x0005e2000b80004b */
[----:B------:R3:W-:Y:S01]  /*46ef0*/  UTCHMMA gdesc[UR56], gdesc[UR24], tmem[UR74], tmem[UR6], idesc[UR7], UPT ;  /* 0x00ff0618380075ea */ /* 0x0007e2000b80004a */
[----:B--2---:R-:W-:Y:S01]  /*46f00*/  UIADD3 UR75, UPT, UPT, UR5, 0xc0, URZ ;  /* 0x000000c0054b7890 */ /* 0x004fe2000fffe0ff */
[----:B---3--:R-:W-:-:S08]  /*46f10*/  UMOV UR74, 0x0 ;  /* 0x00000000004a7882 */ /* 0x008fd00000000000 */
[----:B------:R2:W-:Y:S02]  /*46f20*/  UTCHMMA gdesc[UR58], gdesc[UR12], tmem[UR75], tmem[UR6], idesc[UR7], UPT ;  /* 0x00ff060c3a0075ea */ /* 0x0005e4000b80004b */
[----:B--2---:R-:W-:Y:S02]  /*46f30*/  UMOV UR75, 0x8108010 ;  /* 0x08108010004b7882 */ /* 0x004fe40000000000 */
        /* <DEDUP_REMOVED lines=10> */
[----:B--2---:R-:W-:-:S09]  /*46fe0*/  UIADD3 UR74, UPT, UPT, UR5, 0xc0, URZ ;  /* 0x000000c0054a7890 */ /* 0x004fd2000fffe0ff */
[----:B------:R2:W-:Y:S02]  /*46ff0*/  UTCHMMA gdesc[UR72], gdesc[UR24], tmem[UR74], tmem[UR6], idesc[UR7], UPT ;  /* 0x00ff0618480075ea */ /* 0x0005e4000b80004a */
[----:B--2---:R-:W-:Y:S01]  /*47000*/  R2UR.FILL UR6, R2 ;  /* 0x00000000020672ca */ /* 0x004fe200004e0000 */
[----:B------:R-:W-:Y:S01]  /*47010*/  IMAD.U32 R2, RZ, RZ, UR4 ;  /* 0x00000004ff027e24 */ /* 0x000fe2000f8e00ff */
[----:B------:R-:W-:-:S04]  /*47020*/  R2UR.FILL UR7, R0 ;  /* 0x00000000000772ca */ /* 0x000fc800004e0000 */
[----:B------:R-:W-:Y:S02]  /*47030*/  @P1 MOV R0, R2 ;  /* 0x0000000200001202 */ /* 0x000fe40000000f00 */
[----:B------:R0:W5:Y:S02]  /*47040*/  LDL.LU.64 R2, [R1+0x1f50] ;  /* 0x001f500001027983 */ /* 0x0001640000300a00 */
[----:B------:R-:W-:Y:S02]  /*47050*/  @P1 R2UR UR74, R0 ;  /* 0x00000000004a12ca */ /* 0x000fe400000e0000 */
[----:B------:R0:W5:Y:S11]  /*47060*/  LDL.LU R0, [R1+0x1f48] ;  /* 0x001f480001007983 */ /* 0x0001760000300800 */
[----:B------:R0:W-:Y:S01]  /*47070*/  UTCBAR [UR74], URZ ;  /* 0x000000ff4a0073e9 */ /* 0x0001e200080000ff */
[----:B------:R-:W-:Y:S01]  /*47080*/  NOP ;  /* 0x0000000000007918 */ /* 0x000fe20000000000 */
.L_x_9:
[----:B-----5:R2:W-:Y:S04]  /*47090*/  STL [R1+0x1f58], R5 ;  /* 0x001f580501007387 */ /* 0x0205e80000100800 */
[----:B--2---:R-:W2:Y:S04]  /*470a0*/  LDL R5, [R1+0x1f24] ;  /* 0x001f240001057983 */ /* 0x004ea80000100800 */
[----:B------:R3:W-:Y:S04]  /*470b0*/  STL [R1+0x1f54], R4 ;  /* 0x001f540401007387 */ /* 0x0007e80000100800 */
[----:B---3--:R-:W2:Y:S04]  /*470c0*/  LDL R4, [R1+0xeb4] ;  /* 0x000eb40001047983 */ /* 0x008ea80000100800 */
[----:B------:R3:W-:Y:S04]  /*470d0*/  STL [R1+0x1f50], R3 ;  /* 0x001f500301007387 */ /* 0x0007e80000100800 */
[----:B---3--:R-:W3:Y:S04]  /*470e0*/  LDL.LU R3, [R1+0x1708] ;  /* 0x0017080001037983 */ /* 0x008ee80000300800 */
[----:B------:R4:W-:Y:S04]  /*470f0*/  STL [R1+0x1f4c], R2 ;  /* 0x001f4c0201007387 */ /* 0x0009e80000100800 */
[----:B----4-:R-:W4:Y:S04]  /*47100*/  LDL.LU R2, [R1+0x1704] ;  /* 0x0017040001027983 */ /* 0x010f280000300800 */
[----:B------:R0:W-:Y:S01]  /*47110*/  STL [R1+0x1f48], R0 ;  /* 0x001f480001007387 */ /* 0x0001e20000100800 */
[----:B--2---:R-:W-:-:S03]  /*47120*/  ISETP.NE.U32.AND P2, PT, R4, R5, PT ;  /* 0x000000050400720c */ /* 0x004fc60003f45070 */
[----:B------:R2:W5:Y:S04]  /*47130*/  LDL.LU R5, [R1+0x1f58] ;  /* 0x001f580001057983 */ /* 0x0005680000300800 */
[----:B------:R2:W5:Y:S04]  /*47140*/  LDL.LU R4, [R1+0x1f54] ;  /* 0x001f540001047983 */ /* 0x0005680000300800 */
[----:B---3--:R3:W-:Y:S01]  /*47150*/  STL [R1+0xeac], R3 ;  /* 0x000eac0301007387 */ /* 0x0087e20000100800 */
[----:B----4-:R-:W-:-:S05]  /*47160*/  VIADD R2, R2, 0x1 ;  /* 0x0000000102027836 */ /* 0x010fca0000000000 */
[----:B------:R-:W-:-:S04]  /*47170*/  ISETP.GT.AND P1, PT, R2, 0x1, PT ;  /* 0x000000010200780c */ /* 0x000fc80003f24270 */
[----:B0-----:R-:W-:Y:S02]  /*47180*/  SEL R0, RZ, 0x1, !P1 ;  /* 0x00000001ff007807 */ /* 0x001fe40004800000 */
[----:B------:R-:W-:Y:S02]  /*47190*/  SEL R2, R2, RZ, !P1 ;  /* 0x000000ff02027207 */ /* 0x000fe40004800000 */
[----:B------:R-:W-:Y:S02]  /*471a0*/  LOP3.LUT R0, R3, R0, RZ, 0x3c, !PT ;  /* 0x0000000003007212 */ /* 0x000fe400078e3cff */
[----:B---3--:R2:W5:Y:S04]  /*471b0*/  LDL.LU R3, [R1+0x1f50] ;  /* 0x001f500001037983 */ /* 0x0085680000300800 */
[----:B------:R0:W-:Y:S04]  /*471c0*/  STL [R1+0x1704], R2 ;  /* 0x0017040201007387 */ /* 0x0001e80000100800 */
[----:B0-----:R2:W5:Y:S04]  /*471d0*/  LDL.LU R2, [R1+0x1f4c] ;  /* 0x001f4c0001027983 */ /* 0x0015680000300800 */
[----:B------:R0:W-:Y:S04]  /*471e0*/  STL [R1+0x1708], R0 ;  /* 0x0017080001007387 */ /* 0x0001e80000100800 */
[----:B0-----:R2:W5:Y:S01]  /*471f0*/  LDL.LU R0, [R1+0x1f48] ;  /* 0x001f480001007983 */ /* 0x0015620000300800 */
[----:B------:R-:W-:Y:S05]  /*47200*/  @P2 BRA `(.L_x_10) ;  /* 0xfffffd2c00902947 */ /* 0x000fea000383ffff */
.L_x_7:
[----:B------:R-:W3:Y:S02]  /*47210*/  LDC R92, c[0x0][0x3a0] ;  /* 0x0000e800ff5c7b82 */ /* 0x000ee40000000800 */
[----:B---3--:R-:W-:-:S05]  /*47220*/  VIADD R92, R92, 0x7f ;  /* 0x0000007f5c5c7836 */ /* 0x008fca0000000000 */
[----:B------:R-:W-:-:S13]  /*47230*/  ISETP.GE.AND P0, PT, R92, 0x80, PT ;  /* 0x000000805c00780c */ /* 0x000fda0003f06270 */
[----:B------:R-:W-:Y:S05]  /*47240*/  @!P0 BRA `(.L_x_11) ;  /* 0x0000000000108947 */ /* 0x000fea0003800000 */
[----:B------:R-:W3:Y:S02]  /*47250*/  LDL.LU R92, [R1+0xeac] ;  /* 0x000eac00015c7983 */ /* 0x000ee40000300800 */
[----:B---3-5:R-:W-:-:S04]  /*47260*/  IMAD.U32 R0, R92, -0x80000000, RZ ;  /* 0x800000005c007824 */ /* 0x028fc800078e00ff */
[----:B------:R-:W3:Y:S02]  /*47270*/  SYNCS.PHASECHK.TRANS64.TRYWAIT P0, [UR4], R0 ;  /* 0x00000000ff0075a7 */ /* 0x000ee40008001104 */
[----:B---3--:R-:W-:Y:S05]  /*47280*/  @!P0 BRA `(.L_x_12) ;  /* 0x00000098009c8947 */ /* 0x008fea0003800000 */
.L_x_11:
[----:B-----5:R-:W3:Y:S04]  /*47290*/  LDL.LU R2, [R1+0x1f44] ;  /* 0x001f440001027983 */ /* 0x020ee80000300800 */
[----:B------:R-:W-:Y:S04]  /*472a0*/  STL [R1+0x2120], R67 ;  /* 0x0021204301007387 */ /* 0x000fe80000100800 */
[----:B------:R-:W-:Y:S04]  /*472b0*/  STL [R1+0x211c], R6 ;  /* 0x00211c0601007387 */ /* 0x000fe80000100800 */
[----:B------:R-:W-:Y:S04]  /*472c0*/  STL [R1+0x20ec], R66 ;  /* 0x0020ec4201007387 */ /* 0x000fe80000100800 */
[----:B------:R-:W-:Y:S04]  /*472d0*/  STL [R1+0x20e8], R63 ;  /* 0x0020e83f01007387 */ /* 0x000fe80000100800 */
[----:B------:R-:W-:Y:S01]  /*472e0*/  STL [R1+0x20f4], R63 ;  /* 0x0020f43f01007387 */ /* 0x000fe20000100800 */
[----:B------:R-:W-:Y:S06]  /*472f0*/  BAR.SYNC.DEFER_BLOCKING 0x0 ;  /* 0x0000000000007b1d */ /* 0x000fec0000010000 */
[----:B------:R-:W-:Y:S04]  /*47300*/  STL [R1+0x2100], R63 ;  /* 0x0021003f01007387 */ /* 0x000fe80000100800 */
[----:B------:R-:W-:Y:S04]  /*47310*/  STL [R1+0x210c], R63 ;  /* 0x00210c3f01007387 */ /* 0x000fe80000100800 */
[----:B------:R-:W-:Y:S04]  /*47320*/  STL [R1+0x2118], R63 ;  /* 0x0021183f01007387 */ /* 0x000fe80000100800 */
[----:B------:R-:W-:Y:S04]  /*47330*/  STL [R1+0x20e4], R60 ;  /* 0x0020e43c01007387 */ /* 0x000fe80000100800 */
[----:B------:R-:W-:Y:S01]  /*47340*/  STL [R1+0x20e0], R57 ;  /* 0x0020e03901007387 */ /* 0x000fe20000100800 */
[----:B------:R-:W4:Y:S03]  /*47350*/  @!P6 SYNCS.CCTL.IV [UR76+0x48000] ;  /* 0x04800000ff00e9b1 */ /* 0x000f26000800004c */
        /* <DEDUP_REMOVED lines=15> */
[----:B------:R-:W-:Y:S04]  /*47450*/  STL [R1+0x2018], R90 ;  /* 0x0020185a01007387 */ /* 0x000fe80000100800 */
[----:B------:R-:W-:Y:S04]  /*47460*/  STL [R1+0x2010], R88 ;  /* 0x0020105801007387 */ /* 0x000fe80000100800 */
[----:B------:R-:W-:Y:S04]  /*47470*/  STL [R1+0x2008], R86 ;  /* 0x0020085601007387 */ /* 0x000fe80000100800 */
[----:B------:R-:W-:Y:S04]  /*47480*/  STL [R1+0x2000], R85 ;  /* 0x0020005501007387 */ /* 0x000fe80000100800 */
[----:B------:R-:W-:Y:S01]  /*47490*/  STL [R1+0x1ff8], R83 ;  /* 0x001ff85301007387 */ /* 0x000fe20000100800 */
[----:B----4-:R-:W-:Y:S06]  /*474a0*/  BAR.SYNC.DEFER_BLOCKING 0x0 ;  /* 0x0000000000007b1d */ /* 0x010fec0000010000 */
        /* <DEDUP_REMOVED lines=21> */
[----:B------:R2:W-:Y:S04]  /*47600*/  STL [R1+0x2110], R0 ;  /* 0x0021100001007387 */ /* 0x0005e80000100800 */
[----:B------:R-:W-:Y:S04]  /*47610*/  STL [R1+0x1f60], R76 ;  /* 0x001f604c01007387 */ /* 0x000fe80000100800 */
[----:B------:R-:W-:Y:S04]  /*47620*/  STL [R1+0x1f5c], R93 ;  /* 0x001f5c5d01007387 */ /* 0x000fe80000100800 */
[----:B------:R-:W-:Y:S01]  /*47630*/  STL [R1+0x1f58], R80 ;  /* 0x001f585001007387 */ /* 0x000fe20000100800 */
[----:B---3--:R-:W-:-:S13]  /*47640*/  R2UR UR4, R2 ;  /* 0x00000000020472ca */ /* 0x008fda00000e0000 */
[----:B0-----:R-:W0:Y:S02]  /*47650*/  LDTM.x64 R4, tmem[UR4] ;  /* 0x00000004000479ee */ /* 0x001e240008340000 */
[----:B0-----:R-:W-:Y:S01]  /*47660*/  STL [R1+0x200], R4 ;  /* 0x0002000401007387 */ /* 0x001fe20000100800 */
[----:B-1----:R-:W-:Y:S02]  /*47670*/  IMAD.MOV.U32 R68, RZ, RZ, R7 ;  /* 0x000000ffff447224 */ /* 0x002fe400078e0007 */
[----:B--2---:R-:W-:Y:S01]  /*47680*/  IMAD.MOV.U32 R0, RZ, RZ, R8 ;  /* 0x000000ffff007224 */ /* 0x004fe200078e0008 */
[----:B------:R-:W-:Y:S01]  /*47690*/  STL [R1+0x214], R9 ;  /* 0x0002140901007387 */ /* 0x000fe20000100800 */
        /* <DEDUP_REMOVED lines=14> */
[----:B------:R0:W-:Y:S04]  /*47780*/  STL.64 [R1+0x280], R36 ;  /* 0x0002802401007387 */ /* 0x0001e80000100a00 */
[----:B------:R-:W-:Y:S04]  /*47790*/  STL.64 [R1+0x288], R38 ;  /* 0x0002882601007387 */ /* 0x000fe80000100a00 */
[----:B------:R-:W-:Y:S04]  /*477a0*/  STL.64 [R1+0x290], R40 ;  /* 0x0002902801007387 */ /* 0x000fe80000100a00 */
[----:B------:R-:W-:Y:S01]  /*477b0*/  STL.64 [R1+0x298], R42 ;  /* 0x0002982a01007387 */ /* 0x000fe20000100a00 */
[----:B0-----:R-:W-:-:S03]  /*477c0*/  IMAD.MOV.U32 R36, RZ, RZ, R5 ;  /* 0x000000ffff247224 */ /* 0x001fc600078e0005 */
        /* <DEDUP_REMOVED lines=12> */
[----:B0-----:R-:W2:Y:S04]  /*47890*/  LDL.LU R45, [R1+0x200] ;  /* 0x00020000012d7983 */ /* 0x001ea80000300800 */
[----:B-1----:R-:W3:Y:S04]  /*478a0*/  LDL.LU R66, [R1+0x2fc] ;  /* 0x0002fc0001427983 */ /* 0x002ee80000300800 */
        /* <DEDUP_REMOVED lines=45> */
[----:B---3--:R-:W-:Y:S04]  /*47b80*/  STL [R1+0x21a8], R66 ;  /* 0x0021a84201007387 */ /* 0x008fe80000100800 */
[----:B--2---:R-:W-:Y:S04]  /*47b90*/  STL [R1+0x21a4], R64 ;  /* 0x0021a44001007387 */ /* 0x004fe80000100800 */
[----:B----4-:R-:W-:Y:S04]  /*47ba0*/  STL [R1+0x21a0], R61 ;  /* 0x0021a03d01007387 */ /* 0x010fe80000100800 */
[----:B------:R-:W-:Y:S04]  /*47bb0*/  STL [R1+0x219c], R58 ;  /* 0x00219c3a01007387 */ /* 0x000fe80000100800 */
[----:B------:R-:W-:Y:S04]  /*47bc0*/  STL [R1+0x2198], R57 ;  /* 0x0021983901007387 */ /* 0x000fe80000100800 */
[----:B------:R-:W-:Y:S04]  /*47bd0*/  STL [R1+0x2194], R55 ;  /* 0x0021943701007387 */ /* 0x000fe80000100800 */
[----:B------:R-:W-:Y:S04]  /*47be0*/  STL [R1+0x2190], R52 ;  /* 0x0021903401007387 */ /* 0x000fe80000100800 */
[----:B------:R-:W-:Y:S04]  /*47bf0*/  STL.64 [R1+0x2188], R48 ;  /* 0x0021883001007387 */ /* 0x000fe80000100a00 */
[----:B------:R-:W-:Y:S04]  /*47c00*/  STL [R1+0x2180], R46 ;  /* 0x0021802e01007387 */ /* 0x000fe80000100800 */
[----:B------:R-:W-:Y:S04]  /*47c10*/  STL [R1+0x217c], R45 ;  /* 0x00217c2d01007387 */ /* 0x000fe80000100800 */
[----:B------:R-:W-:Y:S04]  /*47c20*/  STL [R1+0x2178], R43 ;  /* 0x0021782b01007387 */ /* 0x000fe80000100800 */
[----:B------:R-:W-:Y:S04]  /*47c30*/  STL [R1+0x2174], R40 ;  /* 0x0021742801007387 */ /* 0x000fe80000100800 */
[----:B------:R-:W-:Y:S04]  /*47c40*/  STL [R1+0x2170], R39 ;  /* 0x0021702701007387 */ /* 0x000fe80000100800 */
[----:B------:R-:W-:Y:S04]  /*47c50*/  STL.64 [R1+0x2168], R36 ;  /* 0x0021682401007387 */ /* 0x000fe80000100a00 */
[----:B------:R-:W-:Y:S04]  /*47c60*/  STL [R1+0x2160], R34 ;  /* 0x0021602201007387 */ /* 0x000fe80000100800 */
[----:B------:R-:W-:Y:S04]  /*47c70*/  STL.64 [R1+0x2158], R30 ;  /* 0x0021581e01007387 */ /* 0x000fe80000100a00 */
        /* <DEDUP_REMOVED lines=8> */
[----:B------:R-:W-:Y:S04]  /*47d00*/  STL.64 [R1+0x2130], R10 ;  /* 0x0021300a01007387 */ /* 0x000fe80000100a00 */
[----:B------:R-:W-:Y:S04]  /*47d10*/  STL [R1+0x2128], R7 ;  /* 0x0021280701007387 */ /* 0x000fe80000100800 */
[----:B------:R0:W-:Y:S04]  /*47d20*/  STL [R1+0x2124], R4 ;  /* 0x0021240401007387 */ /* 0x0001e80000100800 */
[----:B------:R1:W-:Y:S01]  /*47d30*/  STL [R1+0x2114], R68 ;  /* 0x0021144401007387 */ /* 0x0003e20000100800 */
[----:B0-----:R-:W0:Y:S03]  /*47d40*/  LDTM.x64 R4, tmem[UR4+0x40] ;  /* 0x00004004000479ee */ /* 0x001e260008340000 */
[----:B-1----:R-:W2:Y:S04]  /*47d50*/  LDL.LU R68, [R1+0x214] ;  /* 0x0002140001447983 */ /* 0x002ea80000300800 */
[----:B------:R-:W-:Y:S04]  /*47d60*/  STL [R1+0x2034], R92 ;  /* 0x0020345c01007387 */ /* 0x000fe80000100800 */
[----:B------:R-:W-:Y:S04]  /*47d70*/  STL [R1+0x2024], R90 ;  /* 0x0020245a01007387 */ /* 0x000fe80000100800 */
[----:B------:R-:W-:Y:S04]  /*47d80*/  STL [R1+0x201c], R88 ;  /* 0x00201c5801007387 */ /* 0x000fe80000100800 */
[----:B------:R-:W-:Y:S04]  /*47d90*/  STL [R1+0x2014], R86 ;  /* 0x0020145601007387 */ /* 0x000fe80000100800 */
[----:B------:R-:W-:Y:S04]  /*47da0*/  STL [R1+0x200c], R85 ;  /* 0x00200c5501007387 */ /* 0x000fe80000100800 */
[----:B------:R-:W-:Y:S04]  /*47db0*/  STL [R1+0x2004], R83 ;  /* 0x0020045301007387 */ /* 0x000fe80000100800 */
[----:B------:R-:W-:Y:S04]  /*47dc0*/  STL [R1+0x1ffc], R79 ;  /* 0x001ffc4f01007387 */ /* 0x000fe80000100800 */
[----:B0-----:R-:W-:Y:S04]  /*47dd0*/  STL.64 [R1+0x100], R4 ;  /* 0x0001000401007387 */ /* 0x001fe80000100a00 */
        /* <DEDUP_REMOVED lines=29> */
[----:B------:R-:W-:Y:S04]  /*47fb0*/  STL.64 [R1+0x1e8], R62 ;  /* 0x0001e83e01007387 */ /* 0x000fe80000100a00 */
[----:B------:R-:W-:Y:S04]  /*47fc0*/  STL.64 [R1+0x1f0], R64 ;  /* 0x0001f04001007387 */ /* 0x000fe80000100a00 */
[----:B------:R0:W-:Y:S04]  /*47fd0*/  STL [R1+0x1f8], R66 ;  /* 0x0001f84201007387 */ /* 0x0001e80000100800 */
[----:B0-----:R-:W3:Y:S04]  /*47fe0*/  LDL.LU R66, [R1+0x21a8] ;  /* 0x0021a80001427983 */ /* 0x001ee80000300800 */
[----:B------:R-:W4:Y:S04]  /*47ff0*/  LDL.LU R64, [R1+0x21a4] ;  /* 0x0021a40001407983 */ /* 0x000f280000300800 */
[----:B------:R-:W2:Y:S04]  /*48000*/  LDL.LU R61, [R1+0x21a0] ;  /* 0x0021a000013d7983 */ /* 0x000ea80000300800 */
[----:B------:R-:W2:Y:S04]  /*48010*/  LDL.LU R58, [R1+0x219c] ;  /* 0x00219c00013a7983 */ /* 0x000ea80000300800 */
[----:B------:R-:W2:Y:S04]  /*48020*/  LDL.LU R57, [R1+0x2198] ;  /* 0x0021980001397983 */ /* 0x000ea80000300800 */
[----:B------:R-:W2:Y:S04]  /*48030*/  LDL.LU R55, [R1+0x2194] ;  /* 0x0021940001377983 */ /* 0x000ea80000300800 */
[----:B------:R-:W2:Y:S04]  /*48040*/  LDL.LU R52, [R1+0x2190] ;  /* 0x0021900001347983 */ /* 0x000ea80000300800 */
[----:B------:R-:W2:Y:S04]  /*48050*/  LDL.LU.64 R48, [R1+0x2188] ;  /* 0x0021880001307983 */ /* 0x000ea80000300a00 */
[----:B------:R-:W2:Y:S04]  /*48060*/  LDL.LU R46, [R1+0x2180] ;  /* 0x00218000012e7983 */ /* 0x000ea80000300800 */
[----:B------:R-:W2:Y:S04]  /*48070*/  LDL.LU R45, [R1+0x217c] ;  /* 0x00217c00012d7983 */ /* 0x000ea80000300800 */
[----:B------:R-:W2:Y:S04]  /*48080*/  LDL.LU R43, [R1+0x2178] ;  /* 0x00217800012b7983 */ /* 0x000ea80000300800 */
[----:B------:R-:W2:Y:S04]  /*48090*/  LDL.LU R40, [R1+0x2174] ;  /* 0x0021740001287983 */ /* 0x000ea80000300800 */
[----:B------:R-:W2:Y:S04]  /*480a0*/  LDL.LU R39, [R1+0x2170] ;  /* 0x0021700001277983 */ /* 0x000ea80000300800 */
[----:B------:R-:W2:Y:S04]  /*480b0*/  LDL.LU.64 R36, [R1+0x2168] ;  /* 0x0021680001247983 */ /* 0x000ea80000300a00 */
[----:B------:R-:W2:Y:S04]  /*480c0*/  LDL.LU R34, [R1+0x2160] ;  /* 0x0021600001227983 */ /* 0x000ea80000300800 */
[----:B------:R-:W2:Y:S04]  /*480d0*/  LDL.LU.64 R30, [R1+0x2158] ;  /* 0x00215800011e7983 */ /* 0x000ea80000300a00 */
        /* <DEDUP_REMOVED lines=55> */
[----:B------:R-:W3:Y:S04]  /*48450*/  LDL.LU R79, [R1+0x11c] ;  /* 0x00011c00014f7983 */ /* 0x000ee80000300800 */
[----:B------:R-:W4:Y:S04]  /*48460*/  LDL.LU R75, [R1+0x110] ;  /* 0x00011000014b7983 */ /* 0x000f280000300800 */
[----:B------:R-:W4:Y:S04]  /*48470*/  LDL.LU R70, [R1+0x108] ;  /* 0x0001080001467983 */ /* 0x000f280000300800 */
[----:B------:R0:W4:Y:S04]  /*48480*/  LDL.LU R63, [R1+0x2118] ;  /* 0x00211800013f7983 */ /* 0x0001280000300800 */
[----:B--2---:R-:W-:Y:S04]  /*48490*/  STL [R1+0x20b4], R67 ;  /* 0x0020b44301007387 */ /* 0x004fe80000100800 */
[----:B------:R-:W-:Y:S04]  /*484a0*/  STL [R1+0x20b0], R10 ;  /* 0x0020b00a01007387 */ /* 0x000fe80000100800 */
[----:B------:R-:W-:Y:S04]  /*484b0*/  STL.64 [R1+0x20a8], R8 ;  /* 0x0020a80801007387 */ /* 0x000fe80000100a00 */
[----:B---3--:R-:W-:Y:S04]  /*484c0*/  STL.64 [R1+0x20a0], R6 ;  /* 0x0020a00601007387 */ /* 0x008fe80000100a00 */
[----:B------:R-:W-:Y:S04]  /*484d0*/  STL.64 [R1+0x2098], R4 ;  /* 0x0020980401007387 */ /* 0x000fe80000100a00 */
[----:B------:R-:W-:Y:S04]  /*484e0*/  STL [R1+0x2040], R79 ;  /* 0x0020404f01007387 */ /* 0x000fe80000100800 */
[----:B------:R-:W-:Y:S01]  /*484f0*/  STL [R1+0x203c], R83 ;  /* 0x00203c5301007387 */ /* 0x000fe20000100800 */
[----:B----4-:R-:W-:-:S03]  /*48500*/  F2FP.F16.F32.PACK_AB R63, R68, R0 ;  /* 0x00000000443f723e */ /* 0x010fc600000000ff */
[----:B------:R-:W-:Y:S04]  /*48510*/  STL [R1+0x2038], R85 ;  /* 0x0020385501007387 */ /* 0x000fe80000100800 */
[----:B------:R-:W-:Y:S04]  /*48520*/  STL [R1+0x2030], R86 ;  /* 0x0020305601007387 */ /* 0x000fe80000100800 */
[----:B------:R-:W-:Y:S04]  /*48530*/  STL [R1+0x2028], R88 ;  /* 0x0020285801007387 */ /* 0x000fe80000100800 */
[----:B------:R-:W-:Y:S04]  /*48540*/  STL [R1+0x1ff4], R75 ;  /* 0x001ff44b01007387 */ /* 0x000fe80000100800 */
[----:B------:R-:W-:Y:S04]  /*48550*/  STL [R1+0x1fec], R70 ;  /* 0x001fec4601007387 */ /* 0x000fe80000100800 */
[----:B------:R-:W2:Y:S04]  /*48560*/  LDL.LU R68, [R1+0x2114] ;  /* 0x0021140001447983 */ /* 0x000ea80000300800 */
[----:B------:R0:W3:Y:S04]  /*48570*/  LDL.LU R0, [R1+0x2110] ;  /* 0x0021100001007983 */ /* 0x0000e80000300800 */
[----:B------:R1:W-:Y:S04]  /*48580*/  STL [R1+0x210], R63 ;  /* 0x0002103f01007387 */ /* 0x0003e80000100800 */
[----:B-1----:R0:W2:Y:S02]  /*48590*/  LDL.LU R63, [R1+0x210c] ;  /* 0x00210c00013f7983 */ /* 0x0020a40000300800 */
[----:B--2---:R-:W-:-:S02]  /*485a0*/  F2FP.F16.F32.PACK_AB R63, R68, R82 ;  /* 0x00000052443f723e */ /* 0x004fc400000000ff */
[----:B------:R0:W2:Y:S04]  /*485b0*/  LDL.LU R68, [R1+0x2108] ;  /* 0x0021080001447983 */ /* 0x0000a80000300800 */
[----:B------:R0:W4:Y:S04]  /*485c0*/  LDL.LU R82, [R1+0x2104] ;  /* 0x0021040001527983 */ /* 0x0001280000300800 */
[----:B------:R1:W-:Y:S04]  /*485d0*/  STL [R1+0x208], R63 ;  /* 0x0002083f01007387 */ /* 0x0003e80000100800 */
[----:B-1----:R0:W2:Y:S02]  /*485e0*/  LDL.LU R63, [R1+0x2100] ;  /* 0x00210000013f7983 */ /* 0x0020a40000300800 */
[----:B--2---:R-:W-:-:S02]  /*485f0*/  F2FP.F16.F32.PACK_AB R63, R36, R45 ;  /* 0x0000002d243f723e */ /* 0x004fc400000000ff */
[----:B------:R0:W2:Y:S04]  /*48600*/  LDL.LU R36, [R1+0x20fc] ;  /* 0x0020fc0001247983 */ /* 0x0000a80000300800 */
[----:B------:R0:W2:Y:S04]  /*48610*/  LDL.LU R45, [R1+0x20f8] ;  /* 0x0020f800012d7983 */ /* 0x0000a80000300800 */
[----:B------:R1:W-:Y:S04]  /*48620*/  STL [R1+0x200], R63 ;  /* 0x0002003f01007387 */ /* 0x0003e80000100800 */
[----:B-1----:R0:W2:Y:S02]  /*48630*/  LDL.LU R63, [R1+0x20f4] ;  /* 0x0020f400013f7983 */ /* 0x0020a40000300800 */
[----:B--2---:R-:W-:-:S02]  /*48640*/  F2FP.F16.F32.PACK_AB R63, R54, R66 ;  /* 0x00000042363f723e */ /* 0x004fc400000000ff */
[----:B------:R0:W2:Y:S04]  /*48650*/  LDL.LU R54, [R1+0x20f0] ;  /* 0x0020f00001367983 */ /* 0x0000a80000300800 */
[----:B------:R0:W3:Y:S01]  /*48660*/  LDL.LU R66, [R1+0x20ec] ;  /* 0x0020ec0001427983 */ /* 0x0000e20000300800 */
[----:B------:R-:W-:-:S03]  /*48670*/  F2FP.F16.F32.PACK_AB R45, R51, R48 ;  /* 0x00000030332d723e */ /* 0x000fc600000000ff */
[----:B------:R1:W-:Y:S01]  /*48680*/  STL [R1+0x1fc], R63 ;  /* 0x0001fc3f01007387 */ /* 0x0003e20000100800 */
[----:B------:R-:W-:-:S03]  /*48690*/  F2FP.F16.F32.PACK_AB R36, R42, R39 ;  /* 0x000000272a24723e */ /* 0x000fc600000000ff */
[----:B-1----:R0:W3:Y:S01]  /*486a0*/  LDL.LU R63, [R1+0x20e8] ;  /* 0x0020e800013f7983 */ /* 0x0020e20000300800 */
[----:B------:R-:W-:Y:S02]  /*486b0*/  F2FP.F16.F32.PACK_AB R88, R33, R30 ;  /* 0x0000001e2158723e */ /* 0x000fe400000000ff */
[----:B------:R-:W-:Y:S02]  /*486c0*/  F2FP.F16.F32.PACK_AB R86, R27, R93 ;  /* 0x0000005d1b56723e */ /* 0x000fe400000000ff */
[----:B--2---:R-:W-:Y:S02]  /*486d0*/  F2FP.F16.F32.PACK_AB R54, R60, R57 ;  /* 0x000000393c36723e */ /* 0x004fe400000000ff */
[----:B------:R0:W2:Y:S04]  /*486e0*/  LDL.LU R60, [R1+0x20e4] ;  /* 0x0020e400013c7983 */ /* 0x0000a80000300800 */
[----:B------:R0:W2:Y:S04]  /*486f0*/  LDL.LU R57, [R1+0x20e0] ;  /* 0x0020e00001397983 */ /* 0x0000a80000300800 */
[----:B------:R1:W-:Y:S04]  /*48700*/  STL [R1+0x1f8], R54 ;  /* 0x0001f83601007387 */ /* 0x0003e80000100800 */
[----:B-1----:R0:W2:Y:S04]  /*48710*/  LDL.LU R54, [R1+0x20dc] ;  /* 0x0020dc0001367983 */ /* 0x0020a80000300800 */
        /* <DEDUP_REMOVED lines=10> */
[----:B------:R0:W2:Y:S01]  /*487c0*/  LDL.LU R27, [R1+0x20b8] ;  /* 0x0020b800011b7983 */ /* 0x0000a20000300800 */
[----:B------:R-:W-:-:S02]  /*487d0*/  F2FP.F16.F32.PACK_AB R85, R92, R91 ;  /* 0x0000005b5c55723e */ /* 0x000fc400000000ff */
[----:B------:R-:W-:Y:S01]  /*487e0*/  F2FP.F16.F32.PACK_AB R83, R90, R89 ;  /* 0x000000595a53723e */ /* 0x000fe200000000ff */
[----:B------:R-:W-:Y:S01]  /*487f0*/  STL [R1+0x1ec], R88 ;  /* 0x0001ec5801007387 */ /* 0x000fe20000100800 */
[----:B----4-:R-:W-:Y:S02]  /*48800*/  F2FP.F16.F32.PACK_AB R82, R87, R84 ;  /* 0x000000545752723e */ /* 0x010fe400000000ff */
[----:B------:R-:W-:Y:S01]  /*48810*/  F2FP.F16.F32.PACK_AB R79, R81, R80 ;  /* 0x00000050514f723e */ /* 0x000fe200000000ff */
[----:B------:R-:W-:Y:S01]  /*48820*/  STL [R1+0x1e8], R86 ;  /* 0x0001e85601007387 */ /* 0x000fe20000100800 */
[----:B------:R-:W-:Y:S02]  /*48830*/  F2FP.F16.F32.PACK_AB R75, R78, R77 ;  /* 0x0000004d4e4b723e */ /* 0x000fe400000000ff */
[----:B------:R-:W-:Y:S01]  /*48840*/  F2FP.F16.F32.PACK_AB R70, R76, R74 ;  /* 0x0000004a4c46723e */ /* 0x000fe200000000ff */
[----:B------:R-:W-:Y:S01]  /*48850*/  STL [R1+0x1e4], R85 ;  /* 0x0001e45501007387 */ /* 0x000fe20000100800 */
[----:B------:R-:W-:-:S02]  /*48860*/  F2FP.F16.F32.PACK_AB R67, R73, R72 ;  /* 0x000000484943723e */ /* 0x000fc400000000ff */
[----:B---3--:R-:W-:Y:S01]  /*48870*/  F2FP.F16.F32.PACK_AB R66, R71, R69 ;  /* 0x000000454742723e */ /* 0x008fe200000000ff */
[----:B------:R-:W-:Y:S01]  /*48880*/  STL [R1+0x1e0], R83 ;  /* 0x0001e05301007387 */ /* 0x000fe20000100800 */
[----:B------:R-:W-:Y:S02]  /*48890*/  F2FP.F16.F32.PACK_AB R63, R65, R64 ;  /* 0x00000040413f723e */ /* 0x000fe400000000ff */
[----:B------:R-:W-:Y:S01]  /*488a0*/  F2FP.F16.F32.PACK_AB R10, R26, R25 ;  /* 0x000000191a0a723e */ /* 0x000fe200000000ff */
[----:B------:R-:W-:Y:S01]  /*488b0*/  STL [R1+0x1dc], R82 ;  /* 0x0001dc5201007387 */ /* 0x000fe20000100800 */
[----:B------:R-:W-:Y:S02]  /*488c0*/  F2FP.F16.F32.PACK_AB R9, R24, R23 ;  /* 0x000000171809723e */ /* 0x000fe400000000ff */
[----:B------:R-:W-:Y:S01]  /*488d0*/  F2FP.F16.F32.PACK_AB R8, R22, R21 ;  /* 0x000000151608723e */ /* 0x000fe200000000ff */
[----:B------:R-:W-:Y:S01]  /*488e0*/  STL [R1+0x1d8], R79 ;  /* 0x0001d84f01007387 */ /* 0x000fe20000100800 */
[----:B------:R-:W-:-:S02]  /*488f0*/  F2FP.F16.F32.PACK_AB R7, R20, R19 ;  /* 0x000000131407723e */ /* 0x000fc400000000ff */
[----:B------:R-:W-:Y:S01]  /*48900*/  F2FP.F16.F32.PACK_AB R6, R18, R17 ;  /* 0x000000111206723e */ /* 0x000fe200000000ff */
[----:B------:R-:W-:Y:S01]  /*48910*/  STL [R1+0x1d4], R75 ;  /* 0x0001d44b01007387 */ /* 0x000fe20000100800 */
[----:B------:R-:W-:Y:S02]  /*48920*/  F2FP.F16.F32.PACK_AB R5, R16, R15 ;  /* 0x0000000f1005723e */ /* 0x000fe400000000ff */
[----:B------:R-:W-:Y:S01]  /*48930*/  F2FP.F16.F32.PACK_AB R4, R14, R13 ;  /* 0x0000000d0e04723e */ /* 0x000fe200000000ff */
[----:B------:R-:W-:Y:S01]  /*48940*/  STL [R1+0x1d0], R70 ;  /* 0x0001d04601007387 */ /* 0x000fe20000100800 */
[----:B------:R-:W-:Y:S02]  /*48950*/  F2FP.F16.F32.PACK_AB R68, R12, R11 ;  /* 0x0000000b0c44723e */ /* 0x000fe400000000ff */
[----:B------:R-:W-:Y:S01]  /*48960*/  F2FP.F16.F32.PACK_AB R0, R3, R2 ;  /* 0x000000020300723e */ /* 0x000fe200000000ff */
[----:B------:R-:W-:Y:S04]  /*48970*/  STL [R1+0x1cc], R67 ;  /* 0x0001cc4301007387 */ /* 0x000fe80000100800 */
[----:B------:R-:W-:Y:S04]  /*48980*/  STL [R1+0x1c8], R66 ;  /* 0x0001c84201007387 */ /* 0x000fe80000100800 */
[----:B------:R-:W-:Y:S01]  /*48990*/  STL [R1+0x1c4], R63 ;  /* 0x0001c43f01007387 */ /* 0x000fe20000100800 */
[----:B--2---:R-:W-:-:S02]  /*489a0*/  F2FP.F16.F32.PACK_AB R60, R62, R61 ;  /* 0x0000003d3e3c723e */ /* 0x004fc400000000ff */
[----:B------:R-:W-:-:S03]  /*489b0*/  F2FP.F16.F32.PACK_AB R57, R59, R58 ;  /* 0x0000003a3b39723e */ /* 0x000fc600000000ff */
[----:B------:R-:W-:Y:S04]  /*489c0*/  STL [R1+0x1c0], R60 ;  /* 0x0001c03c01007387 */ /* 0x000fe80000100800 */
[----:B------:R-:W-:Y:S01]  /*489d0*/  STL [R1+0x1bc], R57 ;  /* 0x0001bc3901007387 */ /* 0x000fe20000100800 */
[----:B------:R-:W-:Y:S02]  /*489e0*/  F2FP.F16.F32.PACK_AB R54, R56, R55 ;  /* 0x000000373836723e */ /* 0x000fe400000000ff */
[----:B------:R-:W-:-:S03]  /*489f0*/  F2FP.F16.F32.PACK_AB R51, R53, R52 ;  /* 0x000000343533723e */ /* 0x000fc600000000ff */
[----:B------:R-:W-:Y:S01]  /*48a00*/  STL [R1+0x1b8], R54 ;  /* 0x0001b83601007387 */ /* 0x000fe20000100800 */
        /* <DEDUP_REMOVED lines=13> */
[----:B------:R-:W-:Y:S01]  /*48ae0*/  STL [R1+0x19c], R33 ;  /* 0x00019c2101007387 */ /* 0x000fe20000100800 */
[----:B------:R-:W-:-:S03]  /*48af0*/  F2FP.F16.F32.PACK_AB R27, R29, R28 ;  /* 0x0000001c1d1b723e */ /* 0x000fc600000000ff */
        /* <DEDUP_REMOVED lines=11> */
[----:B-1----:R-:W1:Y:S03]  /*48bb0*/  LDTM.x64 R4, tmem[UR4+0x80] ;  /* 0x00008004000479ee */ /* 0x002e660008340000 */
[----:B-1----:R-:W-:Y:S01]  /*48bc0*/  STL.64 [R1], R4 ;  /* 0x0000000401007387 */ /* 0x002fe20000100a00 */
[----:B------:R-:W-:Y:S01]  /*48bd0*/  IMAD.MOV.U32 R80, RZ, RZ, R13 ;  /* 0x000000ffff507224 */ /* 0x000fe200078e000d */
[----:B------:R-:W-:Y:S01]  /*48be0*/  MOV R78, R44 ;  /* 0x0000002c004e7202 */ /* 0x000fe20000000f00 */
[----:B------:R-:W-:Y:S01]  /*48bf0*/  IMAD.MOV.U32 R70, RZ, RZ, R8 ;  /* 0x000000ffff467224 */ /* 0x000fe200078e0008 */
[----:B------:R-:W-:Y:S01]  /*48c00*/  STL.64 [R1+0x8], R6 ;  /* 0x0000080601007387 */ /* 0x000fe20000100a00 */
[----:B------:R-:W-:-:S02]  /*48c10*/  IMAD.MOV.U32 R93, RZ, RZ, R14 ;  /* 0x000000ffff5d7224 */ /* 0x000fc400078e000e */
[----:B------:R-:W-:Y:S01]  /*48c20*/  IMAD.MOV.U32 R76, RZ, RZ, R15 ;  /* 0x000000ffff4c7224 */ /* 0x000fe200078e000f */
[----:B------:R-:W-:Y:S01]  /*48c30*/  STL [R1+0x14], R9 ;  /* 0x0000140901007387 */ /* 0x000fe20000100800 */
[----:B--2---:R-:W-:Y:S02]  /*48c40*/  IMAD.MOV.U32 R0, RZ, RZ, R16 ;  /* 0x000000ffff007224 */ /* 0x004fe400078e0010 */
[----:B------:R-:W-:Y:S01]  /*48c50*/  IMAD.MOV.U32 R2, RZ, RZ, R20 ;  /* 0x000000ffff027224 */ /* 0x000fe200078e0014 */
[----:B------:R-:W-:Y:S01]  /*48c60*/  STL.64 [R1+0x18], R10 ;  /* 0x0000180a01007387 */ /* 0x000fe20000100a00 */
[----:B------:R-:W-:Y:S02]  /*48c70*/  IMAD.MOV.U32 R3, RZ, RZ, R21 ;  /* 0x000000ffff037224 */ /* 0x000fe400078e0015 */
[----:B------:R-:W-:Y:S01]  /*48c80*/  IMAD.MOV.U32 R68, RZ, RZ, R37 ;  /* 0x000000ffff447224 */ /* 0x000fe200078e0025 */
[----:B------:R-:W-:Y:S01]  /*48c90*/  STL [R1+0x20], R12 ;  /* 0x0000200c01007387 */ /* 0x000fe20000100800 */
[----:B------:R-:W-:-:S02]  /*48ca0*/  IMAD.MOV.U32 R69, RZ, RZ, R38 ;  /* 0x000000ffff457224 */ /* 0x000fc400078e0026 */
[----:B------:R-:W-:Y:S01]  /*48cb0*/  IMAD.MOV.U32 R71, RZ, RZ, R39 ;  /* 0x000000ffff477224 */ /* 0x000fe200078e0027 */
[----:B------:R-:W-:Y:S01]  /*48cc0*/  STL [R1+0x34], R17 ;  /* 0x0000341101007387 */ /* 0x000fe20000100800 */
[----:B------:R-:W-:Y:S02]  /*48cd0*/  IMAD.MOV.U32 R72, RZ, RZ, R40 ;  /* 0x000000ffff487224 */ /* 0x000fe400078e0028 */
[----:B------:R-:W-:Y:S01]  /*48ce0*/  IMAD.MOV.U32 R73, RZ, RZ, R41 ;  /* 0x000000ffff497224 */ /* 0x000fe200078e0029 */
[----:B------:R-:W-:Y:S01]  /*48cf0*/  STL.64 [R1+0x38], R18 ;  /* 0x0000381201007387 */ /* 0x000fe20000100a00 */
[----:B------:R-:W-:Y:S02]  /*48d00*/  IMAD.MOV.U32 R74, RZ, RZ, R42 ;  /* 0x000000ffff4a7224 */ /* 0x000fe400078e002a */
[----:B------:R-:W-:Y:S01]  /*48d10*/  IMAD.MOV.U32 R77, RZ, RZ, R43 ;  /* 0x000000ffff4d7224 */ /* 0x000fe200078e002b */
[----:B------:R-:W-:Y:S01]  /*48d20*/  STL.64 [R1+0x48], R22 ;  /* 0x0000481601007387 */ /* 0x000fe20000100a00 */
[----:B------:R-:W-:-:S02]  /*48d30*/  IMAD.MOV.U32 R81, RZ, RZ, R45 ;  /* 0x000000ffff517224 */ /* 0x000fc400078e002d */
[----:B------:R-:W-:Y:S01]  /*48d40*/  IMAD.MOV.U32 R82, RZ, RZ, R46 ;  /* 0x000000ffff527224 */ /* 0x000fe200078e002e */
[----:B------:R-:W-:Y:S01]  /*48d50*/  STL.64 [R1+0x50], R24 ;  /* 0x0000501801007387 */ /* 0x000fe20000100a00 */
[----:B------:R-:W-:Y:S02]  /*48d60*/  IMAD.MOV.U32 R84, RZ, RZ, R47 ;  /* 0x000000ffff547224 */ /* 0x000fe400078e002f */
[----:B------:R-:W-:Y:S01]  /*48d70*/  IMAD.MOV.U32 R87, RZ, RZ, R48 ;  /* 0x000000ffff577224 */ /* 0x000fe200078e0030 */
[----:B------:R-:W-:Y:S01]  /*48d80*/  STL.64 [R1+0x58], R26 ;  /* 0x0000581a01007387 */ /* 0x000fe20000100a00 */
[----:B------:R-:W-:Y:S02]  /*48d90*/  IMAD.MOV.U32 R89, RZ, RZ, R49 ;  /* 0x000000ffff597224 */ /* 0x000fe400078e0031 */
[----:B------:R-:W-:Y:S01]  /*48da0*/  IMAD.MOV.U32 R91, RZ, RZ, R50 ;  /* 0x000000ffff5b7224 */ /* 0x000fe200078e0032 */
        /* <DEDUP_REMOVED lines=14> */
[----:B-1----:R0:W2:Y:S04]  /*48e90*/  LDL.LU R67, [R1+0x20b4] ;  /* 0x0020b40001437983 */ /* 0x0020a80000300800 */
[----:B------:R-:W3:Y:S04]  /*48ea0*/  LDL.LU R10, [R1+0x20b0] ;  /* 0x0020b000010a7983 */ /* 0x000ee80000300800 */
[----:B------:R-:W4:Y:S04]  /*48eb0*/  LDL.LU.64 R8, [R1+0x20a8] ;  /* 0x0020a80001087983 */ /* 0x000f280000300a00 */
[----:B------:R-:W4:Y:S04]  /*48ec0*/  LDL.LU.64 R6, [R1+0x20a0] ;  /* 0x0020a00001067983 */ /* 0x000f280000300a00 */
[----:B------:R-:W2:Y:S04]  /*48ed0*/  LDL.LU.64 R4, [R1+0x2098] ;  /* 0x0020980001047983 */ /* 0x000ea80000300a00 */
[----:B------:R1:W-:Y:S04]  /*48ee0*/  STL [R1+0x2050], R80 ;  /* 0x0020505001007387 */ /* 0x0003e80000100800 */
[----:B-1----:R-:W2:Y:S04]  /*48ef0*/  LDL.LU R80, [R1+0x250] ;  /* 0x0002500001507983 */ /* 0x002ea80000300800 */
[----:B--2---:R-:W-:Y:S04]  /*48f00*/  STL [R1+0x2058], R80 ;  /* 0x0020585001007387 */ /* 0x004fe80000100800 */
[----:B------:R-:W-:Y:S04]  /*48f10*/  STL [R1+0x2064], R80 ;  /* 0x0020645001007387 */ /* 0x000fe80000100800 */
[----:B------:R-:W-:Y:S04]  /*48f20*/  STL [R1+0x2070], R80 ;  /* 0x0020705001007387 */ /* 0x000fe80000100800 */
[----:B------:R-:W-:Y:S04]  /*48f30*/  STL [R1+0x207c], R80 ;  /* 0x00207c5001007387 */ /* 0x000fe80000100800 */
[----:B------:R-:W-:Y:S04]  /*48f40*/  STL [R1+0x2088], R80 ;  /* 0x0020885001007387 */ /* 0x000fe80000100800 */
[----:B------:R-:W-:Y:S04]  /*48f50*/  STL [R1+0x204c], R93 ;  /* 0x00204c5d01007387 */ /* 0x000fe80000100800 */
[----:B------:R1:W-:Y:S04]  /*48f60*/  STL [R1+0x205c], R93 ;  /* 0x00205c5d01007387 */ /* 0x0003e80000100800 */
[----:B-1----:R-:W2:Y:S04]  /*48f70*/  LDL.LU R93, [R1+0x254] ;  /* 0x00025400015d7983 */ /* 0x002ea80000300800 */
[----:B--2---:R1:W-:Y:S04]  /*48f80*/  STL [R1+0x2068], R93 ;  /* 0x0020685d01007387 */ /* 0x0043e80000100800 */
[----:B-1----:R-:W2:Y:S04]  /*48f90*/  LDL.LU R93, [R1+0x258] ;  /* 0x00025800015d7983 */ /* 0x002ea80000300800 */
[----:B--2---:R1:W-:Y:S04]  /*48fa0*/  STL [R1+0x2074], R93 ;  /* 0x0020745d01007387 */ /* 0x0043e80000100800 */
[----:B-1----:R-:W2:Y:S04]  /*48fb0*/  LDL.LU R93, [R1+0x25c] ;  /* 0x00025c00015d7983 */ /* 0x002ea80000300800 */
[----:B--2---:R1:W-:Y:S04]  /*48fc0*/  STL [R1+0x2080], R93 ;  /* 0x0020805d01007387 */ /* 0x0043e80000100800 */
[----:B-1----:R-:W2:Y:S04]  /*48fd0*/  LDL.LU R93, [R1+0x260] ;  /* 0x00026000015d7983 */ /* 0x002ea80000300800 */
[----:B--2---:R3:W-:Y:S04]  /*48fe0*/  STL [R1+0x208c], R93 ;  /* 0x00208c5d01007387 */ /* 0x0047e80000100800 */
[----:B------:R-:W2:Y:S01]  /*48ff0*/  LDL.LU R75, [R1+0x244] ;  /* 0x00024400014b7983 */ /* 0x000ea20000300800 */
[----:B------:R-:W-:-:S02]  /*49000*/  F2FP.F16.F32.PACK_AB R67, R5, R4 ;  /* 0x000000040543723e */ /* 0x000fc400000000ff */
[----:B----4-:R-:W-:Y:S01]  /*49010*/  F2FP.F16.F32.PACK_AB R6, R8, R7 ;  /* 0x000000070806723e */ /* 0x010fe200000000ff */
[----:B---3--:R-:W-:Y:S01]  /*49020*/  IMAD.MOV.U32 R93, RZ, RZ, R10 ;  /* 0x000000ffff5d7224 */ /* 0x008fe200078e000a */
[----:B--2---:R1:W-:Y:S04]  /*49030*/  STL [R1+0x2054], R75 ;  /* 0x0020544b01007387 */ /* 0x0043e80000100800 */
        /* <DEDUP_REMOVED lines=9> */
[----:B--2---:R-:W-:Y:S04]  /*490d0*/  STL [R1+0x2090], R75 ;  /* 0x0020904b01007387 */ /* 0x004fe80000100800 */
[----:B------:R1:W-:Y:S04]  /*490e0*/  STL [R1+0x2048], R76 ;  /* 0x0020484c01007387 */ /* 0x0003e80000100800 */
[----:B-1----:R-:W2:Y:S04]  /*490f0*/  LDL.LU R76, [R1+0x140] ;  /* 0x00014000014c7983 */ /* 0x002ea80000300800 */
[----:B------:R1:W-:Y:S04]  /*49100*/  STL [R1+0x2044], R70 ;  /* 0x0020444601007387 */ /* 0x0003e80000100800 */
[----:B-1----:R-:W2:Y:S04]  /*49110*/  LDL.LU R70, [R1+0x240] ;  /* 0x0002400001467983 */ /* 0x002ea80000300800 */
[----:B------:R-:W3:Y:S04]  /*49120*/  LDL.LU R79, [R1+0x13c] ;  /* 0x00013c00014f7983 */ /* 0x000ee80000300800 */
[----:B------:R-:W3:Y:S04]  /*49130*/  LDL.LU R83, [R1+0x23c] ;  /* 0x00023c0001537983 */ /* 0x000ee80000300800 */
[----:B------:R-:W4:Y:S04]  /*49140*/  LDL.LU R85, [R1+0x138] ;  /* 0x0001380001557983 */ /* 0x000f280000300800 */
[----:B------:R-:W4:Y:S04]  /*49150*/  LDL.LU R92, [R1+0x238] ;  /* 0x00023800015c7983 */ /* 0x000f280000300800 */
[----:B------:R-:W2:Y:S04]  /*49160*/  LDL.LU R86, [R1+0x134] ;  /* 0x0001340001567983 */ /* 0x000ea80000300800 */
[----:B------:R-:W2:Y:S04]  /*49170*/  LDL.LU R88, [R1+0x130] ;  /* 0x0001300001587983 */ /* 0x000ea80000300800 */
[----:B------:R-:W2:Y:S04]  /*49180*/  LDL.LU R90, [R1+0x230] ;  /* 0x00023000015a7983 */ /* 0x000ea80000300800 */
[----:B------:R1:W-:Y:S04]  /*49190*/  STL [R1+0x1fe4], R0 ;  /* 0x001fe40001007387 */ /* 0x0003e80000100800 */
[----:B-1----:R-:W2:Y:S04]  /*491a0*/  LDL.LU R0, [R1+0x144] ;  /* 0x0001440001007983 */ /* 0x002ea80000300800 */
[----:B------:R-:W-:Y:S04]  /*491b0*/  STL [R1+0x1fdc], R2 ;  /* 0x001fdc0201007387 */ /* 0x000fe80000100800 */
[----:B------:R-:W-:Y:S04]  /*491c0*/  STL [R1+0x1fd8], R3 ;  /* 0x001fd80301007387 */ /* 0x000fe80000100800 */
[----:B------:R1:W-:Y:S04]  /*491d0*/  STL [R1+0x1fd4], R68 ;  /* 0x001fd44401007387 */ /* 0x0003e80000100800 */
[----:B-1----:R-:W2:Y:S04]  /*491e0*/  LDL.LU R68, [R1+0x248] ;  /* 0x0002480001447983 */ /* 0x002ea80000300800 */
[----:B------:R-:W-:Y:S04]  /*491f0*/  STL [R1+0x1fd0], R69 ;  /* 0x001fd04501007387 */ /* 0x000fe80000100800 */
[----:B------:R1:W-:Y:S01]  /*49200*/  STL [R1+0x1fcc], R71 ;  /* 0x001fcc4701007387 */ /* 0x0003e20000100800 */
[----:B------:R-:W-:-:S03]  /*49210*/  IMAD.MOV.U32 R75, RZ, RZ, R9 ;  /* 0x000000ffff4b7224 */ /* 0x000fc600078e0009 */
[----:B-1----:R-:W2:Y:S04]  /*49220*/  LDL.LU R71, [R1+0x148] ;  /* 0x0001480001477983 */ /* 0x002ea80000300800 */
[----:B------:R-:W-:Y:S04]  /*49230*/  STL [R1+0x1fc8], R72 ;  /* 0x001fc84801007387 */ /* 0x000fe80000100800 */
[----:B------:R-:W-:Y:S04]  /*49240*/  STL [R1+0x1fc4], R73 ;  /* 0x001fc44901007387 */ /* 0x000fe80000100800 */
[----:B------:R-:W-:Y:S04]  /*49250*/  STL [R1+0x1fc0], R74 ;  /* 0x001fc04a01007387 */ /* 0x000fe80000100800 */
[----:B------:R1:W-:Y:S01]  /*49260*/  STL [R1+0x1fbc], R77 ;  /* 0x001fbc4d01007387 */ /* 0x0003e20000100800 */
[----:B------:R-:W-:-:S03]  /*49270*/  F2FP.F16.F32.PACK_AB R80, R75, R93 ;  /* 0x0000005d4b50723e */ /* 0x000fc600000000ff */
[----:B-1----:R-:W2:Y:S04]  /*49280*/  LDL.LU R77, [R1+0x24c] ;  /* 0x00024c00014d7983 */ /* 0x002ea80000300800 */
[----:B------:R-:W-:Y:S04]  /*49290*/  STL [R1+0x1fb8], R78 ;  /* 0x001fb84e01007387 */ /* 0x000fe80000100800 */
[----:B------:R1:W-:Y:S04]  /*492a0*/  STL [R1+0x1fb4], R81 ;  /* 0x001fb45101007387 */ /* 0x0003e80000100800 */
[----:B-1----:R-:W2:Y:S04]  /*492b0*/  LDL.LU R81, [R1+0x14c] ;  /* 0x00014c0001517983 */ /* 0x002ea80000300800 */
[----:B------:R-:W-:Y:S04]  /*492c0*/  STL [R1+0x1fb0], R82 ;  /* 0x001fb05201007387 */ /* 0x000fe80000100800 */
[----:B------:R-:W-:Y:S04]  /*492d0*/  STL [R1+0x1fac], R84 ;  /* 0x001fac5401007387 */ /* 0x000fe80000100800 */
[----:B------:R-:W-:Y:S04]  /*492e0*/  STL [R1+0x1fa8], R87 ;  /* 0x001fa85701007387 */ /* 0x000fe80000100800 */
[----:B------:R-:W-:Y:S04]  /*492f0*/  STL [R1+0x1fa4], R89 ;  /* 0x001fa45901007387 */ /* 0x000fe80000100800 */
[----:B------:R-:W-:Y:S04]  /*49300*/  STL [R1+0x1fa0], R91 ;  /* 0x001fa05b01007387 */ /* 0x000fe80000100800 */
[----:B------:R-:W-:Y:S04]  /*49310*/  STL [R1+0x168], R67 ;  /* 0x0001684301007387 */ /* 0x000fe80000100800 */
[----:B------:R1:W-:Y:S04]  /*49320*/  STL [R1+0x16c], R6 ;  /* 0x00016c0601007387 */ /* 0x0003e80000100800 */
[----:B------:R-:W2:Y:S04]  /*49330*/  LDL.LU R75, [R1+0x2090] ;  /* 0x00209000014b7983 */ /* 0x000ea80000300800 */
[----:B------:R-:W2:Y:S04]  /*49340*/  LDL.LU R93, [R1+0x208c] ;  /* 0x00208c00015d7983 */ /* 0x000ea80000300800 */
[----:B------:R0:W-:Y:S01]  /*49350*/  STL [R1+0x164], R80 ;  /* 0x0001645001007387 */ /* 0x0001e20000100800 */
[----:B-1----:R-:W1:Y:S01]  /*49360*/  LDTM.x64 R4, tmem[UR4+0xc0] ;  /* 0x0000c004000479ee */ /* 0x002e620008340000 */
[----:B------:R-:W-:-:S02]  /*49370*/  NOP ;  /* 0x0000000000007918 */ /* 0x000fc40000000000 */
[----:B0-----:R0:W2:Y:S02]  /*49380*/  LDL.LU R80, [R1+0x2088] ;  /* 0x0020880001507983 */ /* 0x0010a40000300800 */
[----:B--2---:R-:W-:Y:S02]  /*49390*/  F2FP.F16.F32.PACK_AB R80, R75, R93 ;  /* 0x0000005d4b50723e */ /* 0x004fe400000000ff */
[----:B------:R-:W2:Y:S04]  /*493a0*/  LDL.LU R75, [R1+0x2084] ;  /* 0x00208400014b7983 */ /* 0x000ea80000300800 */
[----:B------:R-:W2:Y:S04]  /*493b0*/  LDL.LU R93, [R1+0x2080] ;  /* 0x00208000015d7983 */ /* 0x000ea80000300800 */
[----:B------:R0:W-:Y:S04]  /*493c0*/  STL [R1+0x160], R80 ;  /* 0x0001605001007387 */ /* 0x0001e80000100800 */
[----:B0-----:R0:W2:Y:S02]  /*493d0*/  LDL.LU R80, [R1+0x207c] ;  /* 0x00207c0001507983 */ /* 0x0010a40000300800 */
[----:B--2---:R-:W-:-:S02]  /*493e0*/  F2FP.F16.F32.PACK_AB R80, R75, R93 ;  /* 0x0000005d4b50723e */ /* 0x004fc400000000ff */
        /* <DEDUP_REMOVED lines=11> */
[----:B------:R0:W2:Y:S04]  /*494a0*/  LDL.LU R93, [R1+0x205c] ;  /* 0x00205c00015d7983 */ /* 0x0000a80000300800 */
[----:B------:R0:W-:Y:S04]  /*494b0*/  STL [R1+0x154], R80 ;  /* 0x0001545001007387 */ /* 0x0001e80000100800 */
[----:B0-----:R-:W2:Y:S01]  /*494c0*/  LDL.LU R80, [R1+0x2058] ;  /* 0x0020580001507983 */ /* 0x001ea20000300800 */
[----:B------:R-:W-:-:S02]  /*494d0*/  F2FP.F16.F32.PACK_AB R73, R81, R77 ;  /* 0x0000004d5149723e */ /* 0x000fc400000000ff */
[----:B--2---:R-:W-:Y:S02]  /*494e0*/  F2FP.F16.F32.PACK_AB R93, R75, R80 ;  /* 0x000000504b5d723e */ /* 0x004fe400000000ff */
[----:B------:R-:W2:Y:S01]  /*494f0*/  LDL.LU R75, [R1+0x2054] ;  /* 0x00205400014b7983 */ /* 0x000ea20000300800 */
[----:B------:R-:W-:-:S03]  /*49500*/  F2FP.F16.F32.PACK_AB R3, R71, R68 ;  /* 0x000000444703723e */ /* 0x000fc600000000ff */
[----:B------:R-:W2:Y:S04]  /*49510*/  LDL.LU R80, [R1+0x2050] ;  /* 0x0020500001507983 */ /* 0x000ea80000300800 */
[----:B------:R0:W-:Y:S01]  /*49520*/  STL [R1+0x150], R93 ;  /* 0x0001505d01007387 */ /* 0x0001e20000100800 */
[----:B------:R-:W-:-:S03]  /*49530*/  F2FP.F16.F32.PACK_AB R82, R76, R70 ;  /* 0x000000464c52723e */ /* 0x000fc600000000ff */
[----:B0-----:R-:W2:Y:S04]  /*49540*/  LDL.LU R93, [R1+0x204c] ;  /* 0x00204c00015d7983 */ /* 0x001ea80000300800 */
[----:B------:R-:W-:Y:S01]  /*49550*/  STL [R1+0x14c], R73 ;  /* 0x00014c4901007387 */ /* 0x000fe20000100800 */
[----:B---3--:R-:W-:Y:S02]  /*49560*/  F2FP.F16.F32.PACK_AB R84, R79, R83 ;  /* 0x000000534f54723e */ /* 0x008fe400000000ff */
[----:B----4-:R-:W-:Y:S02]  /*49570*/  F2FP.F16.F32.PACK_AB R87, R85, R92 ;  /* 0x0000005c5557723e */ /* 0x010fe400000000ff */
[----:B--2---:R-:W-:Y:S02]  /*49580*/  F2FP.F16.F32.PACK_AB R2, R0, R75 ;  /* 0x0000004b0002723e */ /* 0x004fe400000000ff */
[----:B------:R-:W2:Y:S04]  /*49590*/  LDL.LU R75, [R1+0x118] ;  /* 0x00011800014b7983 */ /* 0x000ea80000300800 */
[----:B------:R-:W-:Y:S04]  /*495a0*/  STL [R1+0x148], R3 ;  /* 0x0001480301007387 */ /* 0x000fe80000100800 */
[----:B------:R-:W3:Y:S04]  /*495b0*/  LDL.LU R0, [R1+0x8] ;  /* 0x0000080001007983 */ /* 0x000ee80000300800 */
[----:B------:R0:W-:Y:S04]  /*495c0*/  STL [R1+0x144], R2 ;  /* 0x0001440201007387 */ /* 0x0001e80000100800 */
[----:B0-----:R-:W4:Y:S04]  /*495d0*/  LDL.LU R2, [R1] ;  /* 0x0000000001027983 */ /* 0x001f280000300800 */
[----:B------:R-:W4:Y:S04]  /*495e0*/  LDL.LU R3, [R1+0x100] ;  /* 0x0001000001037983 */ /* 0x000f280000300800 */
[----:B------:R-:W1:Y:S04]  /*495f0*/  LDL.LU R68, [R1+0xfc] ;  /* 0x0000fc0001447983 */ /* 0x000e680000300800 */
        /* <DEDUP_REMOVED lines=8> */
[----:B------:R-:W2:Y:S04]  /*49680*/  LDL.LU R79, [R1+0x2040] ;  /* 0x00204000014f7983 */ /* 0x000ea80000300800 */
[----:B------:R-:W2:Y:S04]  /*49690*/  LDL.LU R83, [R1+0x203c] ;  /* 0x00203c0001537983 */ /* 0x000ea80000300800 */
[----:B------:R0:W-:Y:S04]  /*496a0*/  STL [R1+0x13c], R84 ;  /* 0x00013c5401007387 */ /* 0x0001e80000100800 */
[----:B0-----:R-:W2:Y:S04]  /*496b0*/  LDL.LU R84, [R1+0xe4] ;  /* 0x0000e40001547983 */ /* 0x001ea80000300800 */
[----:B------:R-:W2:Y:S04]  /*496c0*/  LDL.LU R85, [R1+0x2038] ;  /* 0x0020380001557983 */ /* 0x000ea80000300800 */
[----:B------:R-:W2:Y:S04]  /*496d0*/  LDL.LU R92, [R1+0x2034] ;  /* 0x00203400015c7983 */ /* 0x000ea80000300800 */
[----:B------:R0:W-:Y:S04]  /*496e0*/  STL [R1+0x138], R87 ;  /* 0x0001385701007387 */ /* 0x0001e80000100800 */
[----:B0-----:R-:W3:Y:S01]  /*496f0*/  LDL.LU R87, [R1+0xe0] ;  /* 0x0000e00001577983 */ /* 0x001ee20000300800 */
[----:B--2---:R-:W-:-:S03]  /*49700*/  F2FP.F16.F32.PACK_AB R89, R86, R92 ;  /* 0x0000005c5659723e */ /* 0x004fc600000000ff */
[----:B------:R-:W2:Y:S04]  /*49710*/  LDL.LU R86, [R1+0x2030] ;  /* 0x0020300001567983 */ /* 0x000ea80000300800 */
[----:B------:R0:W2:Y:S04]  /*49720*/  LDL.LU R92, [R1+0x202c] ;  /* 0x00202c00015c7983 */ /* 0x0000a80000300800 */
[----:B------:R0:W-:Y:S04]  /*49730*/  STL [R1+0x134], R89 ;  /* 0x0001345901007387 */ /* 0x0001e80000100800 */
[----:B0-----:R-:W3:Y:S01]  /*49740*/  LDL.LU R89, [R1+0xdc] ;  /* 0x0000dc0001597983 */ /* 0x001ee20000300800 */
[----:B--2---:R-:W-:-:S03]  /*49750*/  F2FP.F16.F32.PACK_AB R92, R88, R90 ;  /* 0x0000005a585c723e */ /* 0x004fc600000000ff */
        /* <DEDUP_REMOVED lines=26> */
[----:B------:R0:W2:Y:S02]  /*49900*/  LDL.LU R83, [R1+0x1ff8] ;  /* 0x001ff80001537983 */ /* 0x0000a40000300800 */
[----:B--2---:R-:W-:Y:S02]  /*49910*/  F2FP.F16.F32.PACK_AB R83, R75, R79 ;  /* 0x0000004f4b53723e */ /* 0x004fe400000000ff */
[----:B------:R-:W2:Y:S04]  /*49920*/  LDL.LU R75, [R1+0x1ff4] ;  /* 0x001ff400014b7983 */ /* 0x000ea80000300800 */
[----:B------:R0:W2:Y:S02]  /*49930*/  LDL.LU R79, [R1+0x1ff0] ;  /* 0x001ff000014f7983 */ /* 0x0000a40000300800 */
[----:B--2---:R-:W-:-:S02]  /*49940*/  F2FP.F16.F32.PACK_AB R79, R70, R75 ;  /* 0x0000004b464f723e */ /* 0x004fc400000000ff */
[----:B------:R-:W3:Y:S04]  /*49950*/  LDL.LU R70, [R1+0x1fec] ;  /* 0x001fec0001467983 */ /* 0x000ee80000300800 */
[----:B------:R0:W3:Y:S02]  /*49960*/  LDL.LU R75, [R1+0x1fe8] ;  /* 0x001fe800014b7983 */ /* 0x0000e40000300800 */
[----:B---3--:R-:W-:Y:S02]  /*49970*/  F2FP.F16.F32.PACK_AB R75, R0, R70 ;  /* 0x00000046004b723e */ /* 0x008fe400000000ff */
[----:B------:R-:W2:Y:S04]  /*49980*/  LDL.LU R0, [R1+0x1fe4] ;  /* 0x001fe40001007983 */ /* 0x000ea80000300800 */
[----:B------:R0:W4:Y:S01]  /*49990*/  LDL.LU R70, [R1+0x1fe0] ;  /* 0x001fe00001467983 */ /* 0x0001220000300800 */
[----:B-1----:R-:W-:-:S02]  /*499a0*/  F2FP.F16.F32.PACK_AB R69, R67, R68 ;  /* 0x000000444345723e */ /* 0x002fc400000000ff */
[----:B------:R-:W-:Y:S02]  /*499b0*/  F2FP.F16.F32.PACK_AB R72, R66, R71 ;  /* 0x000000474248723e */ /* 0x000fe400000000ff */
[----:B------:R-:W-:Y:S02]  /*499c0*/  F2FP.F16.F32.PACK_AB R74, R65, R73 ;  /* 0x00000049414a723e */ /* 0x000fe400000000ff */
[----:B------:R-:W-:Y:S02]  /*499d0*/  F2FP.F16.F32.PACK_AB R78, R64, R77 ;  /* 0x0000004d404e723e */ /* 0x000fe400000000ff */
[----:B------:R-:W-:Y:S02]  /*499e0*/  F2FP.F16.F32.PACK_AB R63, R63, R81 ;  /* 0x000000513f3f723e */ /* 0x000fe400000000ff */
[----:B------:R-:W-:Y:S02]  /*499f0*/  F2FP.F16.F32.PACK_AB R62, R62, R82 ;  /* 0x000000523e3e723e */ /* 0x000fe400000000ff */
[----:B------:R-:W-:-:S02]  /*49a00*/  F2FP.F16.F32.PACK_AB R61, R61, R84 ;  /* 0x000000543d3d723e */ /* 0x000fc400000000ff */
[----:B------:R-:W-:Y:S02]  /*49a10*/  F2FP.F16.F32.PACK_AB R60, R60, R87 ;  /* 0x000000573c3c723e */ /* 0x000fe400000000ff */
[----:B------:R-:W-:Y:S02]  /*49a20*/  F2FP.F16.F32.PACK_AB R91, R59, R89 ;  /* 0x000000593b5b723e */ /* 0x000fe400000000ff */
[----:B----4-:R-:W-:Y:S02]  /*49a30*/  F2FP.F16.F32.PACK_AB R70, R2, R3 ;  /* 0x000000030246723e */ /* 0x010fe400000000ff */
[----:B------:R-:W3:Y:S04]  /*49a40*/  LDL.LU R2, [R1+0x1fdc] ;  /* 0x001fdc0001027983 */ /* 0x000ee80000300800 */
[----:B------:R-:W4:Y:S04]  /*49a50*/  LDL.LU R3, [R1+0x1fd8] ;  /* 0x001fd80001037983 */ /* 0x000f280000300800 */
[----:B------:R-:W2:Y:S04]  /*49a60*/  LDL.LU R68, [R1+0x1fd4] ;  /* 0x001fd40001447983 */ /* 0x000ea80000300800 */
[----:B------:R1:W-:Y:S04]  /*49a70*/  STL [R1+0xfc], R69 ;  /* 0x0000fc4501007387 */ /* 0x0003e80000100800 */
[----:B-1----:R-:W2:Y:S04]  /*49a80*/  LDL.LU R69, [R1+0x1fd0] ;  /* 0x001fd00001457983 */ /* 0x002ea80000300800 */
        /* <DEDUP_REMOVED lines=21> */
[----:B------:R-:W3:Y:S04]  /*49be0*/  LDL.LU R89, [R1+0x1fa4] ;  /* 0x001fa40001597983 */ /* 0x000ee80000300800 */
[----:B------:R1:W-:Y:S04]  /*49bf0*/  STL [R1+0xdc], R91 ;  /* 0x0000dc5b01007387 */ /* 0x0003e80000100800 */
[----:B-1----:R-:W3:Y:S01]  /*49c00*/  LDL.LU R91, [R1+0x1fa0] ;  /* 0x001fa000015b7983 */ /* 0x002ee20000300800 */
[----:B--2---:R-:W-:-:S02]  /*49c10*/  F2FP.F16.F32.PACK_AB R59, R58, R60 ;  /* 0x0000003c3a3b723e */ /* 0x004fc400000000ff */
[----:B------:R-:W-:Y:S02]  /*49c20*/  F2FP.F16.F32.PACK_AB R58, R57, R61 ;  /* 0x0000003d393a723e */ /* 0x000fe400000000ff */
        /* <DEDUP_REMOVED lines=8> */
[----:B------:R-:W-:Y:S04]  /*49cb0*/  STL [R1+0xd0], R57 ;  /* 0x0000d03901007387 */ /* 0x000fe80000100800 */
[----:B------:R-:W-:Y:S01]  /*49cc0*/  STL [R1+0xcc], R56 ;  /* 0x0000cc3801007387 */ /* 0x000fe20000100800 */
[----:B---3--:R-:W-:-:S03]  /*49cd0*/  F2FP.F16.F32.PACK_AB R51, R50, R91 ;  /* 0x0000005b3233723e */ /* 0x008fc600000000ff */
[----:B------:R-:W-:Y:S01]  /*49ce0*/  STL [R1+0xc8], R55 ;  /* 0x0000c83701007387 */ /* 0x000fe20000100800 */
[----:B------:R-:W-:-:S03]  /*49cf0*/  F2FP.F16.F32.PACK_AB R50, R49, R89 ;  /* 0x000000593132723e */ /* 0x000fc600000000ff */
[----:B------:R-:W-:Y:S04]  /*49d00*/  STL [R1+0xc4], R54 ;  /* 0x0000c43601007387 */ /* 0x000fe80000100800 */
[----:B------:R-:W-:Y:S04]  /*49d10*/  STL [R1+0xc0], R53 ;  /* 0x0000c03501007387 */ /* 0x000fe80000100800 */
[----:B------:R0:W2:Y:S04]  /*49d20*/  LDL.LU R91, [R1+0x1f9c] ;  /* 0x001f9c00015b7983 */ /* 0x0000a80000300800 */
[----:B------:R-:W-:Y:S04]  /*49d30*/  STL [R1+0xbc], R52 ;  /* 0x0000bc3401007387 */ /* 0x000fe80000100800 */
[----:B------:R0:W3:Y:S01]  /*49d40*/  LDL.LU R89, [R1+0x1f98] ;  /* 0x001f980001597983 */ /* 0x0000e20000300800 */
[----:B------:R-:W-:-:S02]  /*49d50*/  F2FP.F16.F32.PACK_AB R49, R48, R87 ;  /* 0x000000573031723e */ /* 0x000fc400000000ff */
[----:B------:R-:W-:Y:S01]  /*49d60*/  F2FP.F16.F32.PACK_AB R48, R47, R84 ;  /* 0x000000542f30723e */ /* 0x000fe200000000ff */
[----:B------:R-:W-:Y:S01]  /*49d70*/  STL [R1+0xb8], R51 ;  /* 0x0000b83301007387 */ /* 0x000fe20000100800 */
[----:B------:R-:W-:-:S03]  /*49d80*/  F2FP.F16.F32.PACK_AB R46, R46, R82 ;  /* 0x000000522e2e723e */ /* 0x000fc600000000ff */
[----:B------:R0:W4:Y:S04]  /*49d90*/  LDL.LU R87, [R1+0x1f94] ;  /* 0x001f940001577983 */ /* 0x0001280000300800 */
[----:B------:R-:W-:Y:S01]  /*49da0*/  STL [R1+0xb4], R50 ;  /* 0x0000b43201007387 */ /* 0x000fe20000100800 */
[----:B------:R-:W-:-:S03]  /*49db0*/  F2FP.F16.F32.PACK_AB R47, R45, R81 ;  /* 0x000000512d2f723e */ /* 0x000fc600000000ff */
[----:B------:R0:W4:Y:S04]  /*49dc0*/  LDL.LU R84, [R1+0x1f90] ;  /* 0x001f900001547983 */ /* 0x0001280000300800 */
[----:B------:R-:W-:Y:S04]  /*49dd0*/  STL [R1+0xb0], R49 ;  /* 0x0000b03101007387 */ /* 0x000fe80000100800 */
[----:B------:R0:W4:Y:S04]  /*49de0*/  LDL.LU R82, [R1+0x1f8c] ;  /* 0x001f8c0001527983 */ /* 0x0001280000300800 */
[----:B------:R-:W-:Y:S04]  /*49df0*/  STL [R1+0x10], R48 ;  /* 0x0000103001007387 */ /* 0x000fe80000100800 */
[----:B------:R0:W4:Y:S04]  /*49e00*/  LDL.LU R81, [R1+0x1f88] ;  /* 0x001f880001517983 */ /* 0x0001280000300800 */
[----:B------:R1:W-:Y:S04]  /*49e10*/  STL [R1+0x8], R46 ;  /* 0x0000082e01007387 */ /* 0x0003e80000100800 */
[----:B------:R-:W4:Y:S04]  /*49e20*/  LDL.LU R45, [R1+0x60] ;  /* 0x00006000012d7983 */ /* 0x000f280000300800 */
[----:B-1----:R-:W4:Y:S04]  /*49e30*/  LDL.LU R46, [R1+0x5c] ;  /* 0x00005c00012e7983 */ /* 0x002f280000300800 */
[----:B------:R1:W-:Y:S04]  /*49e40*/  STL [R1], R47 ;  /* 0x0000002f01007387 */ /* 0x0003e80000100800 */
        /* <DEDUP_REMOVED lines=17> */
[----:B------:R-:W4:Y:S04]  /*49f60*/  LDL.S16 R63, [R1+0x200] ;  /* 0x00020000013f7983 */ /* 0x000f280000100600 */
[----:B------:R-:W4:Y:S04]  /*49f70*/  LDL R88, [R1+0xec0] ;  /* 0x000ec00001587983 */ /* 0x000f280000100800 */
[----:B------:R-:W4:Y:S04]  /*49f80*/  LDL R90, [R1+0xec4] ;  /* 0x000ec400015a7983 */ /* 0x000f280000100800 */
[----:B------:R-:W4:Y:S01]  /*49f90*/  LDL R92, [R1+0xeb8] ;  /* 0x000eb800015c7983 */ /* 0x000f220000100800 */
[----:B--2---:R-:W-:-:S03]  /*49fa0*/  F2FP.F16.F32.PACK_AB R91, R44, R78 ;  /* 0x0000004e2c5b723e */ /* 0x004fc600000000ff */
[----:B------:R0:W2:Y:S04]  /*49fb0*/  LDL.LU R78, [R1+0x1f84] ;  /* 0x001f8400014e7983 */ /* 0x0000a80000300800 */
[----:B------:R-:W2:Y:S01]  /*49fc0*/  LDL.LU R44, [R1+0x64] ;  /* 0x00006400012c7983 */ /* 0x000ea20000300800 */
[----:B---3--:R-:W-:-:S03]  /*49fd0*/  F2FP.F16.F32.PACK_AB R89, R43, R77 ;  /* 0x0000004d2b59723e */ /* 0x008fc600000000ff */
[----:B------:R0:W3:Y:S04]  /*49fe0*/  LDL.LU R77, [R1+0x1f80] ;  /* 0x001f8000014d7983 */ /* 0x0000e80000300800 */
[----:B------:R-:W3:Y:S01]  /*49ff0*/  LDL.LU R43, [R1+0x68] ;  /* 0x00006800012b7983 */ /* 0x000ee20000300800 */
[----:B----4-:R-:W-:-:S03]  /*4a000*/  F2FP.F16.F32.PACK_AB R87, R42, R74 ;  /* 0x0000004a2a57723e */ /* 0x010fc600000000ff */
[----:B------:R0:W4:Y:S04]  /*4a010*/  LDL.LU R74, [R1+0x1f7c] ;  /* 0x001f7c00014a7983 */ /* 0x0001280000300800 */
[----:B------:R-:W4:Y:S01]  /*4a020*/  LDL.LU R42, [R1+0x6c] ;  /* 0x00006c00012a7983 */ /* 0x000f220000300800 */
[----:B------:R-:W-:-:S03]  /*4a030*/  F2FP.F16.F32.PACK_AB R84, R41, R73 ;  /* 0x000000492954723e */ /* 0x000fc600000000ff */
        /* <DEDUP_REMOVED lines=8> */
[----:B------:R-:W-:Y:S02]  /*4a0c0*/  F2FP.F16.F32.PACK_AB R16, R16, R0 ;  /* 0x000000001010723e */ /* 0x000fe400000000ff */
[----:B------:R-:W-:Y:S02]  /*4a0d0*/  F2FP.F16.F32.PACK_AB R15, R15, R76 ;  /* 0x0000004c0f0f723e */ /* 0x000fe400000000ff */
[----:B------:R-:W-:Y:S02]  /*4a0e0*/  F2FP.F16.F32.PACK_AB R14, R14, R93 ;  /* 0x0000005d0e0e723e */ /* 0x000fe400000000ff */
[----:B------:R-:W-:-:S02]  /*4a0f0*/  F2FP.F16.F32.PACK_AB R13, R13, R80 ;  /* 0x000000500d0d723e */ /* 0x000fc400000000ff */
[----:B--2---:R-:W-:Y:S02]  /*4a100*/  F2FP.F16.F32.PACK_AB R78, R38, R69 ;  /* 0x00000045264e723e */ /* 0x004fe400000000ff */
[----:B------:R0:W2:Y:S04]  /*4a110*/  LDL.LU R69, [R1+0x1f6c] ;  /* 0x001f6c0001457983 */ /* 0x0000a80000300800 */
[----:B------:R-:W2:Y:S01]  /*4a120*/  LDL.LU R38, [R1+0x7c] ;  /* 0x00007c0001267983 */ /* 0x000ea20000300800 */
[----:B---3--:R-:W-:-:S03]  /*4a130*/  F2FP.F16.F32.PACK_AB R77, R37, R68 ;  /* 0x00000044254d723e */ /* 0x008fc600000000ff */
[----:B------:R0:W3:Y:S04]  /*4a140*/  LDL.LU R68, [R1+0x1f68] ;  /* 0x001f680001447983 */ /* 0x0000e80000300800 */
[----:B------:R-:W2:Y:S04]  /*4a150*/  LDL.LU R37, [R1+0x80] ;  /* 0x0000800001257983 */ /* 0x000ea80000300800 */
[----:B------:R0:W2:Y:S04]  /*4a160*/  LDL.LU R0, [R1+0x1f64] ;  /* 0x001f640001007983 */ /* 0x0000a80000300800 */
[----:B------:R0:W2:Y:S04]  /*4a170*/  LDL.LU R76, [R1+0x1f60] ;  /* 0x001f6000014c7983 */ /* 0x0000a80000300800 */
[----:B------:R-:W2:Y:S04]  /*4a180*/  LDL.LU R93, [R1+0x1f5c] ;  /* 0x001f5c00015d7983 */ /* 0x000ea80000300800 */
[----:B------:R0:W2:Y:S01]  /*4a190*/  LDL.LU R80, [R1+0x1f58] ;  /* 0x001f580001507983 */ /* 0x0000a20000300800 */
[----:B------:R-:W-:-:S02]  /*4a1a0*/  F2FP.F16.F32.PACK_AB R21, R21, R3 ;  /* 0x000000031515723e */ /* 0x000fc400000000ff */
[----:B------:R-:W-:Y:S02]  /*4a1b0*/  F2FP.F16.F32.PACK_AB R20, R20, R2 ;  /* 0x000000021414723e */ /* 0x000fe400000000ff */
[----:B------:R-:W-:Y:S01]  /*4a1c0*/  F2FP.F16.F32.PACK_AB R27, R27, R46 ;  /* 0x0000002e1b1b723e */ /* 0x000fe200000000ff */
[----:B------:R-:W1:Y:S01]  /*4a1d0*/  LDC.64 R2, c[0x0][0x398] ;  /* 0x0000e600ff027b82 */ /* 0x000e620000000a00 */
[----:B------:R-:W-:-:S07]  /*4a1e0*/  F2FP.F16.F32.PACK_AB R67, R30, R43 ;  /* 0x0000002b1e43723e */ /* 0x000fce00000000ff */
[----:B------:R-:W0:Y:S01]  /*4a1f0*/  LDC R46, c[0x0][0x3b4] ;  /* 0x0000ed00ff2e7b82 */ /* 0x000e220000000800 */
[----:B------:R-:W-:Y:S02]  /*4a200*/  F2FP.F16.F32.PACK_AB R66, R29, R44 ;  /* 0x0000002c1d42723e */ /* 0x000fe400000000ff */
[----:B------:R-:W-:Y:S02]  /*4a210*/  F2FP.F16.F32.PACK_AB R65, R28, R45 ;  /* 0x0000002d1c41723e */ /* 0x000fe400000000ff */
[----:B----4-:R-:W-:-:S03]  /*4a220*/  F2FP.F16.F32.PACK_AB R72, R34, R39 ;  /* 0x000000272248723e */ /* 0x010fc600000000ff */
[----:B------:R-:W4:Y:S01]  /*4a230*/  LDC.64 R28, c[0x0][0x398] ;  /* 0x0000e600ff1c7b82 */ /* 0x000f220000000a00 */
[----:B------:R-:W-:Y:S02]  /*4a240*/  F2FP.F16.F32.PACK_AB R26, R26, R47 ;  /* 0x0000002f1a1a723e */ /* 0x000fe400000000ff */
[----:B------:R-:W-:-:S05]  /*4a250*/  F2FP.F16.F32.PACK_AB R71, R33, R40 ;  /* 0x000000282147723e */ /* 0x000fca00000000ff */
[----:B------:R-:W0:Y:S01]  /*4a260*/  LDC R47, c[0x0][0x3b8] ;  /* 0x0000ee00ff2f7b82 */ /* 0x000e220000000800 */
[----:B-1----:R-:W-:Y:S02]  /*4a270*/  ISETP.GE.AND P0, PT, R92, R2, PT ;  /* 0x000000025c00720c */ /* 0x002fe40003f06270 */
[----:B------:R-:W-:Y:S02]  /*4a280*/  F2FP.F16.F32.PACK_AB R25, R25, R48 ;  /* 0x000000301919723e */ /* 0x000fe400000000ff */
[----:B------:R-:W-:-:S03]  /*4a290*/  F2FP.F16.F32.PACK_AB R24, R24, R49 ;  /* 0x000000311818723e */ /* 0x000fc600000000ff */
[----:B------:R-:W1:Y:S01]  /*4a2a0*/  LDC.64 R44, c[0x0][0x398] ;  /* 0x0000e600ff2c7b82 */ /* 0x000e620000000a00 */
[----:B---3--:R-:W-:-:S07]  /*4a2b0*/  F2FP.F16.F32.PACK_AB R68, R31, R42 ;  /* 0x0000002a1f44723e */ /* 0x008fce00000000ff */
[----:B------:R-:W3:Y:S01]  /*4a2c0*/  LDC.64 R30, c[0x0][0x390] ;  /* 0x0000e400ff1e7b82 */ /* 0x000ee20000000a00 */
[----:B--2---:R-:W-:Y:S02]  /*4a2d0*/  F2FP.F16.F32.PACK_AB R73, R35, R38 ;  /* 0x000000262349723e */ /* 0x004fe400000000ff */
[----:B------:R-:W-:-:S05]  /*4a2e0*/  F2FP.F16.F32.PACK_AB R69, R32, R41 ;  /* 0x000000292045723e */ /* 0x000fca00000000ff */
[----:B------:R-:W2:Y:S01]  /*4a2f0*/  LDC.64 R34, c[0x0][0x398] ;  /* 0x0000e600ff227b82 */ /* 0x000ea20000000a00 */
[----:B------:R-:W-:Y:S01]  /*4a300*/  F2FP.F16.F32.PACK_AB R76, R5, R62 ;  /* 0x0000003e054c723e */ /* 0x000fe200000000ff */
[----:B------:R-:W-:-:S06]  /*4a310*/  VIADD R5, R93, 0x1 ;  /* 0x000000015d057836 */ /* 0x000fcc0000000000 */
[----:B------:R-:W1:Y:S01]  /*4a320*/  LDC.64 R32, c[0x0][0x398] ;  /* 0x0000e600ff207b82 */ /* 0x000e620000000a00 */
[----:B------:R-:W-:Y:S02]  /*4a330*/  F2FP.F16.F32.PACK_AB R80, R86, R4 ;  /* 0x000000045650723e */ /* 0x000fe400000000ff */
[----:B------:R-:W2:Y:S01]  /*4a340*/  LDL R86, [R1+0xebc] ;  /* 0x000ebc0001567983 */ /* 0x000ea20000100800 */
[----:B------:R-:W-:Y:S01]  /*4a350*/  ISETP.GE.AND P2, PT, R5, R3, PT ;  /* 0x000000030500720c */ /* 0x000fe20003f46270 */
[----:B0-----:R-:W-:-:S03]  /*4a360*/  IMAD R5, R92, R46, RZ ;  /* 0x0000002e5c057224 */ /* 0x001fc600078e02ff */
[----:B------:R-:W0:Y:S01]  /*4a370*/  LDC.64 R42, c[0x0][0x398] ;  /* 0x0000e600ff2a7b82 */ /* 0x000e220000000a00 */
[----:B------:R-:W-:Y:S01]  /*4a380*/  IMAD R2, R46, 0x80, R5 ;  /* 0x000000802e027824 */ /* 0x000fe200078e0205 */
[----:B---3--:R-:W-:Y:S02]  /*4a390*/  LEA R4, P6, R5, R30, 0x1 ;  /* 0x0000001e05047211 */ /* 0x008fe400078c08ff */
[----:B------:R-:W-:Y:S02]  /*4a3a0*/  ISETP.GE.AND P1, PT, R93, R3, PT ;  /* 0x000000035d00720c */ /* 0x000fe40003f26270 */
[----:B------:R-:W-:Y:S02]  /*4a3b0*/  F2FP.F16.F32.PACK_AB R74, R36, R37 ;  /* 0x00000025244a723e */ /* 0x000fe400000000ff */
[----:B------:R-:W3:Y:S01]  /*4a3c0*/  LDC.64 R38, c[0x0][0x398] ;  /* 0x0000e600ff267b82 */ /* 0x000ee20000000a00 */
[----:B------:R-:W-:Y:S02]  /*4a3d0*/  LEA.HI.X.SX32 R5, R5, R31, 0x1, P6 ;  /* 0x0000001f05057211 */ /* 0x000fe400030f0eff */
[----:B----4-:R-:W-:-:S02]  /*4a3e0*/  ISETP.LT.AND P0, PT, R93, R29, !P0 ;  /* 0x0000001d5d00720c */ /* 0x010fc40004701270 */
[----:B------:R-:W-:Y:S02]  /*4a3f0*/  LEA R36, P6, R2, R30, 0x1 ;  /* 0x0000001e02247211 */ /* 0x000fe400078c08ff */
[----:B--2---:R-:W-:Y:S01]  /*4a400*/  ISETP.LT.AND P4, PT, R90, R34, !P1 ;  /* 0x000000225a00720c */ /* 0x004fe20004f81270 */
[----:B------:R-:W2:Y:S01]  /*4a410*/  LDC.64 R40, c[0x0][0x398] ;  /* 0x0000e600ff287b82 */ /* 0x000ea20000000a00 */
[----:B------:R-:W-:Y:S01]  /*4a420*/  F2FP.F16.F32.PACK_AB R0, R7, R60 ;  /* 0x0000003c0700723e */ /* 0x000fe200000000ff */
[----:B------:R-:W-:Y:S01]  /*4a430*/  IMAD R7, R46, 0x80, R2 ;  /* 0x000000802e077824 */ /* 0x000fe200078e0202 */
[----:B------:R-:W-:Y:S01]  /*4a440*/  LEA.HI.X.SX32 R37, R2, R31, 0x1, P6 ;  /* 0x0000001f02257211 */ /* 0x000fe200030f0eff */
[----:B------:R-:W-:Y:S01]  /*4a450*/  IMAD R60, R93, R47, RZ ;  /* 0x0000002f5d3c7224 */ /* 0x000fe200078e02ff */
[----:B-1----:R-:W-:Y:S01]  /*4a460*/  ISETP.LT.AND P5, PT, R88, R32, !P1 ;  /* 0x000000205800720c */ /* 0x002fe20004fa1270 */
[----:B------:R-:W-:Y:S01]  /*4a470*/  IMAD R2, R46, 0x80, R7 ;  /* 0x000000802e027824 */ /* 0x000fe200078e0207 */
[----:B------:R-:W-:Y:S01]  /*4a480*/  PRMT R32, R63, 0x7610, R32 ;  /* 0x000076103f207816 */ /* 0x000fe20000000020 */
[----:B------:R-:W-:-:S04]  /*4a490*/  IMAD.WIDE R46, R60, 0x2, R4 ;  /* 0x000000023c2e7825 */ /* 0x000fc800078e0204 */
[----:B------:R-:W-:Y:S01]  /*4a4a0*/  IMAD.WIDE R48, R60, 0x2, R36 ;  /* 0x000000023c307825 */ /* 0x000fe200078e0224 */
[----:B------:R1:W-:Y:S01]  /*4a4b0*/  @P0 STG.E.U16 desc[UR6][R46.64], R32 ;  /* 0x000000202e000986 */ /* 0x0003e2000c101506 */
[----:B------:R-:W-:-:S03]  /*4a4c0*/  PRMT R34, R70, 0x7632, R34 ;  /* 0x0000763246227816 */ /* 0x000fc60000000022 */
[----:B------:R4:W-:Y:S01]  /*4a4d0*/  @P4 STG.E.U16 desc[UR6][R48.64], R70 ;  /* 0x0000004630004986 */ /* 0x0009e2000c101506 */
[----:B0-----:R-:W-:Y:S02]  /*4a4e0*/  ISETP.LT.AND P4, PT, R92, R42, !P2 ;  /* 0x0000002a5c00720c */ /* 0x001fe40005781270 */
[----:B------:R-:W-:Y:S02]  /*4a4f0*/  F2FP.F16.F32.PACK_AB R64, R61, R6 ;  /* 0x000000063d40723e */ /* 0x000fe400000000ff */
[----:B------:R-:W-:Y:S02]  /*4a500*/  F2FP.F16.F32.PACK_AB R23, R23, R50 ;  /* 0x000000321717723e */ /* 0x000fe400000000ff */
[----:B------:R-:W-:Y:S01]  /*4a510*/  F2FP.F16.F32.PACK_AB R22, R22, R51 ;  /* 0x000000331616723e */ /* 0x000fe200000000ff */
[----:B-1----:R-:W0:Y:S01]  /*4a520*/  LDC.64 R46, c[0x0][0x398] ;  /* 0x0000e600ff2e7b82 */ /* 0x002e220000000a00 */
[----:B----4-:R-:W4:Y:S04]  /*4a530*/  LDL.S16 R70, [R1+0x208] ;  /* 0x0002080001467983 */ /* 0x010f280000100600 */
[----:B------:R-:W4:Y:S01]  /*4a540*/  LDL.LU.S16 R42, [R1+0x202] ;  /* 0x00020200012a7983 */ /* 0x000f220000300600 */
[----:B------:R-:W-:-:S02]  /*4a550*/  LEA R6, P6, R7, R30, 0x1 ;  /* 0x0000001e07067211 */ /* 0x000fc400078c08ff */
[----:B------:R-:W1:Y:S02]  /*4a560*/  LDC.64 R48, c[0x0][0x398] ;  /* 0x0000e600ff307b82 */ /* 0x000e640000000a00 */
[----:B------:R-:W-:-:S03]  /*4a570*/  LEA.HI.X.SX32 R7, R7, R31, 0x1, P6 ;  /* 0x0000001f07077211 */ /* 0x000fc600030f0eff */
[----:B------:R-:W-:Y:S01]  /*4a580*/  IMAD.WIDE R50, R60, 0x2, R6 ;  /* 0x000000023c327825 */ /* 0x000fe200078e0206 */
[----:B------:R-:W-:Y:S02]  /*4a590*/  F2FP.F16.F32.PACK_AB R17, R17, R54 ;  /* 0x000000361111723e */ /* 0x000fe400000000ff */
[----:B------:R-:W-:Y:S02]  /*4a5a0*/  F2FP.F16.F32.PACK_AB R12, R12, R55 ;  /* 0x000000370c0c723e */ /* 0x000fe400000000ff */
[----:B------:R3:W-:Y:S01]  /*4a5b0*/  @P5 STG.E.U16 desc[UR6][R50.64], R34 ;  /* 0x0000002232005986 */ /* 0x0007e2000c101506 */
[----:B------:R-:W-:Y:S01]  /*4a5c0*/  F2FP.F16.F32.PACK_AB R19, R19, R52 ;  /* 0x000000341313723e */ /* 0x000fe200000000ff */
[----:B------:R-:W0:Y:S01]  /*4a5d0*/  LDC.64 R54, c[0x0][0x398] ;  /* 0x0000e600ff367b82 */ /* 0x000e220000000a00 */
[----:B------:R-:W-:Y:S02]  /*4a5e0*/  F2FP.F16.F32.PACK_AB R18, R18, R53 ;  /* 0x000000351212723e */ /* 0x000fe400000000ff */
[----:B------:R-:W-:-:S05]  /*4a5f0*/  LEA R30, P6, R2, R30, 0x1 ;  /* 0x0000001e021e7211 */ /* 0x000fca00078c08ff */
[----:B------:R-:W0:Y:S08]  /*4a600*/  LDC.64 R52, c[0x0][0x398] ;  /* 0x0000e600ff347b82 */ /* 0x000e300000000a00 */
[----:B---3--:R-:W3:Y:S01]  /*4a610*/  LDC.64 R50, c[0x0][0x398] ;  /* 0x0000e600ff327b82 */ /* 0x008ee20000000a00 */
[----:B------:R-:W-:Y:S02]  /*4a620*/  LEA.HI.X.SX32 R31, R2, R31, 0x1, P6 ;  /* 0x0000001f021f7211 */ /* 0x000fe400030f0eff */
[----:B------:R-:W-:-:S02]  /*4a630*/  ISETP.LT.AND P5, PT, R90, R38, !P2 ;  /* 0x000000265a00720c */ /* 0x000fc400057a1270 */
[----:B--2---:R-:W-:Y:S01]  /*4a640*/  ISETP.LT.AND P6, PT, R88, R40, !P2 ;  /* 0x000000285800720c */ /* 0x004fe200057c1270 */
[----:B------:R-:W-:Y:S01]  /*4a650*/  VIADD R29, R93, 0x2 ;  /* 0x000000025d1d7836 */ /* 0x000fe20000000000 */
[----:B------:R-:W-:Y:S01]  /*4a660*/  F2FP.F16.F32.PACK_AB R11, R11, R56 ;  /* 0x000000380b0b723e */ /* 0x000fe200000000ff */
[----:B------:R-:W2:Y:S01]  /*4a670*/  LDC R38, c[0x0][0x398] ;  /* 0x0000e600ff267b82 */ /* 0x000ea20000000800 */
[----:B------:R-:W-:Y:S02]  /*4a680*/  F2FP.F16.F32.PACK_AB R10, R10, R57 ;  /* 0x000000390a0a723e */ /* 0x000fe400000000ff */
[----:B------:R-:W-:Y:S02]  /*4a690*/  F2FP.F16.F32.PACK_AB R9, R9, R58 ;  /* 0x0000003a0909723e */ /* 0x000fe400000000ff */
[----:B------:R-:W-:Y:S02]  /*4a6a0*/  F2FP.F16.F32.PACK_AB R8, R59, R8 ;  /* 0x000000083b08723e */ /* 0x000fe400000000ff */
[----:B------:R-:W-:Y:S01]  /*4a6b0*/  PRMT R32, R80, 0x7632, R32 ;  /* 0x0000763250207816 */ /* 0x000fe20000000020 */
[----:B------:R-:W0:Y:S01]  /*4a6c0*/  LDC R40, c[0x0][0x398] ;  /* 0x0000e600ff287b82 */ /* 0x000e220000000800 */
[----:B------:R-:W-:Y:S01]  /*4a6d0*/  ISETP.GE.AND P0, PT, R29, R3, PT ;  /* 0x000000031d00720c */ /* 0x000fe20003f06270 */
[----:B------:R-:W-:Y:S01]  /*4a6e0*/  VIADD R29, R93, 0x3 ;  /* 0x000000035d1d7836 */ /* 0x000fe20000000000 */
[----:B------:R-:W-:-:S05]  /*4a6f0*/  ISETP.LT.AND P1, PT, R86, R44, !P1 ;  /* 0x0000002c5600720c */ /* 0x000fca0004f21270 */
[----:B------:R-:W1:Y:S01]  /*4a700*/  LDC R44, c[0x0][0x3b8] ;  /* 0x0000ee00ff2c7b82 */ /* 0x000e620000000800 */
[----:B0-----:R-:W-:-:S07]  /*4a710*/  ISETP.LT.AND P2, PT, R86, R46, !P2 ;  /* 0x0000002e5600720c */ /* 0x001fce0005741270 */
[----:B------:R-:W0:Y:S01]  /*4a720*/  LDC R46, c[0x0][0x398] ;  /* 0x0000e600ff2e7b82 */ /* 0x000e220000000800 */
[C---:B-1----:R-:W-:Y:S02]  /*4a730*/  IMAD.IADD R2, R60.reuse, 0x1, R44 ;  /* 0x000000013c027824 */ /* 0x042fe400078e022c */
[----:B------:R-:W-:-:S04]  /*4a740*/  IMAD.WIDE R60, R60, 0x2, R30 ;  /* 0x000000023c3c7825 */ /* 0x000fc800078e021e */
[C---:B------:R-:W-:Y:S01]  /*4a750*/  IMAD.WIDE R56, R2.reuse, 0x2, R4 ;  /* 0x0000000202387825 */ /* 0x040fe200078e0204 */
[----:B------:R-:W-:Y:S03]  /*4a760*/  @P1 STG.E.U16 desc[UR6][R60.64], R80 ;  /* 0x000000503c001986 */ /* 0x000fe6000c101506 */
[----:B------:R-:W-:-:S04]  /*4a770*/  IMAD.WIDE R58, R2, 0x2, R36 ;  /* 0x00000002023a7825 */ /* 0x000fc800078e0224 */
[----:B------:R-:W-:Y:S01]  /*4a780*/  IMAD.WIDE R62, R2, 0x2, R6 ;  /* 0x00000002023e7825 */ /* 0x000fe200078e0206 */
[----:B------:R-:W-:Y:S02]  /*4a790*/  ISETP.GE.AND P1, PT, R29, R3, PT ;  /* 0x000000031d00720c */ /* 0x000fe40003f26270 */
[----:B----4-:R-:W-:Y:S02]  /*4a7a0*/  PRMT R34, R42, 0x7610, R34 ;  /* 0x000076102a227816 */ /* 0x010fe40000000022 */
[----:B------:R-:W-:Y:S01]  /*4a7b0*/  PRMT R29, R76, 0x7632, R29 ;  /* 0x000076324c1d7816 */ /* 0x000fe2000000001d */
[----:B------:R-:W1:Y:S02]  /*4a7c0*/  LDC R42, c[0x0][0x398] ;  /* 0x0000e600ff2a7b82 */ /* 0x000e640000000800 */
[----:B------:R4:W-:Y:S01]  /*4a7d0*/  @P4 STG.E.U16 desc[UR6][R56.64], R34 ;  /* 0x0000002238004986 */ /* 0x0009e2000c101506 */
[----:B---3--:R-:W-:-:S03]  /*4a7e0*/  ISETP.LT.AND P4, PT, R90, R50, !P0 ;  /* 0x000000325a00720c */ /* 0x008fc60004781270 */
[----:B------:R3:W-:Y:S01]  /*4a7f0*/  @P5 STG.E.U16 desc[UR6][R58.64], R32 ;  /* 0x000000203a005986 */ /* 0x0007e2000c101506 */
[----:B------:R-:W-:Y:S01]  /*4a800*/  ISETP.LT.AND P5, PT, R88, R54, !P0 ;  /* 0x000000365800720c */ /* 0x000fe200047a1270 */
[----:B------:R-:W0:Y:S02]  /*4a810*/  LDC R50, c[0x0][0x398] ;  /* 0x0000e600ff327b82 */ /* 0x000e240000000800 */
[----:B------:R-:W-:Y:S01]  /*4a820*/  @P6 STG.E.U16 desc[UR6][R62.64], R76 ;  /* 0x0000004c3e006986 */ /* 0x000fe2000c101506 */
[----:B------:R-:W-:Y:S02]  /*4a830*/  ISETP.LT.AND P6, PT, R92, R48, !P0 ;  /* 0x000000305c00720c */ /* 0x000fe400047c1270 */
[----:B------:R-:W-:Y:S02]  /*4a840*/  ISETP.LT.AND P0, PT, R86, R52, !P0 ;  /* 0x000000345600720c */ /* 0x000fe40004701270 */
[----:B----4-:R-:W-:Y:S01]  /*4a850*/  PRMT R34, R70, 0x7610, R34 ;  /* 0x0000761046227816 */ /* 0x010fe20000000022 */
[C---:B------:R-:W-:Y:S01]  /*4a860*/  IMAD.WIDE R56, R2.reuse, 0x2, R30 ;  /* 0x0000000202387825 */ /* 0x040fe200078e021e */
[----:B------:R-:W4:Y:S01]  /*4a870*/  LDL.LU.S16 R70, [R1+0x20a] ;  /* 0x00020a0001467983 */ /* 0x000f220000300600 */
[----:B------:R-:W0:Y:S03]  /*4a880*/  LDC R48, c[0x0][0x398] ;  /* 0x0000e600ff307b82 */ /* 0x000e260000000800 */
[----:B------:R-:W4:Y:S01]  /*4a890*/  LDL.LU R86, [R1+0x1f54] ;  /* 0x001f540001567983 */ /* 0x000f220000300800 */
[----:B---3--:R-:W-:-:S03]  /*4a8a0*/  IMAD.IADD R32, R2, 0x1, R44 ;  /* 0x0000000102207824 */ /* 0x008fc600078e022c */
[----:B------:R-:W0:Y:S01]  /*4a8b0*/  LDL.LU R52, [R1+0xebc] ;  /* 0x000ebc0001347983 */ /* 0x000e220000300800 */
[C---:B------:R-:W-:Y:S01]  /*4a8c0*/  IMAD.WIDE R58, R32.reuse, 0x2, R4 ;  /* 0x00000002203a7825 */ /* 0x040fe200078e0204 */
[----:B------:R-:W3:Y:S02]  /*4a8d0*/  LDC R44, c[0x0][0x398] ;  /* 0x0000e600ff2c7b82 */ /* 0x000ee40000000800 */
[----:B------:R2:W-:Y:S04]  /*4a8e0*/  @P2 STG.E.U16 desc[UR6][R56.64], R29 ;  /* 0x0000001d38002986 */ /* 0x0005e8000c101506 */
[----:B------:R-:W-:Y:S01]  /*4a8f0*/  @P6 STG.E.U16 desc[UR6][R58.64], R34 ;  /* 0x000000223a006986 */ /* 0x000fe2000c101506 */
[----:B--2---:R-:W-:-:S05]  /*4a900*/  IMAD.WIDE R56, R32, 0x2, R36 ;  /* 0x0000000220387825 */ /* 0x004fca00078e0224 */
[----:B------:R2:W-:Y:S01]  /*4a910*/  @P4 STG.E.U16 desc[UR6][R56.64], R75 ;  /* 0x0000004b38004986 */ /* 0x0005e2000c101506 */
[----:B------:R-:W-:-:S03]  /*4a920*/  ISETP.LT.AND P4, PT, R88, R38, !P1 ;  /* 0x000000265800720c */ /* 0x000fc60004f81270 */
[----:B------:R-:W3:Y:S04]  /*4a930*/  LDL.LU R88, [R1+0x1f50] ;  /* 0x001f500001587983 */ /* 0x000ee80000300800 */
[----:B------:R-:W3:Y:S01]  /*4a940*/  LDL.S16 R80, [R1+0x210] ;  /* 0x0002100001507983 */ /* 0x000ee20000100600 */
[----:B------:R-:W-:-:S05]  /*4a950*/  VIADD R2, R93, 0x4 ;  /* 0x000000045d027836 */ /* 0x000fca0000000000 */
[----:B------:R-:W-:Y:S02]  /*4a960*/  ISETP.GE.AND P2, PT, R2, R3, PT ;  /* 0x000000030200720c */ /* 0x000fe40003f46270 */
[----:B------:R-:W-:Y:S02]  /*4a970*/  PRMT R2, R75, 0x7632, R2 ;  /* 0x000076324b027816 */ /* 0x000fe40000000002 */
[----:B--2---:R-:W2:Y:S01]  /*4a980*/  LDC R75, c[0x0][0x3b8] ;  /* 0x0000ee00ff4b7b82 */ /* 0x004ea20000000800 */
[----:B------:R-:W-:Y:S01]  /*4a990*/  IMAD.WIDE R58, R32, 0x2, R6 ;  /* 0x00000002203a7825 */ /* 0x000fe200078e0206 */
[----:B------:R-:W-:-:S03]  /*4a9a0*/  ISETP.LT.AND P6, PT, R92, R28, !P1 ;  /* 0x0000001c5c00720c */ /* 0x000fc60004fc1270 */
[----:B------:R-:W-:Y:S01]  /*4a9b0*/  IMAD.WIDE R28, R32, 0x2, R30 ;  /* 0x00000002201c7825 */ /* 0x000fe200078e021e */
[----:B------:R-:W-:Y:S01]  /*4a9c0*/  @P5 STG.E.U16 desc[UR6][R58.64], R2 ;  /* 0x000000023a005986 */ /* 0x000fe2000c101506 */
[----:B------:R-:W-:Y:S02]  /*4a9d0*/  ISETP.LT.AND P5, PT, R90, R40, !P1 ;  /* 0x000000285a00720c */ /* 0x000fe40004fa1270 */
[----:B------:R-:W-:Y:S01]  /*4a9e0*/  PRMT R34, R64, 0x7632, R34 ;  /* 0x0000763240227816 */ /* 0x000fe20000000022 */
[----:B------:R1:W-:Y:S01]  /*4a9f0*/  @P0 STG.E.U16 desc[UR6][R28.64], R64 ;  /* 0x000000401c000986 */ /* 0x0003e2000c101506 */
[----:B------:R-:W-:-:S03]  /*4aa00*/  PRMT R40, R0, 0x7632, R40 ;  /* 0x0000763200287816 */ /* 0x000fc60000000028 */
[----:B-1----:R-:W3:Y:S01]  /*4aa10*/  LDL.LU R64, [R1+0xec0] ;  /* 0x000ec00001407983 */ /* 0x002ee20000300800 */
[----:B--2---:R-:W-:-:S04]  /*4aa20*/  IMAD.IADD R32, R32, 0x1, R75 ;  /* 0x0000000120207824 */ /* 0x004fc800078e024b */
[----:B------:R-:W-:-:S04]  /*4aa30*/  IMAD.WIDE R28, R32, 0x2, R4 ;  /* 0x00000002201c7825 */ /* 0x000fc800078e0204 */
[----:B------:R-:W-:-:S04]  /*4aa40*/  IMAD.WIDE R56, R32, 0x2, R36 ;  /* 0x0000000220387825 */ /* 0x000fc800078e0224 */
[----:B------:R-:W-:-:S04]  /*4aa50*/  IMAD.WIDE R58, R32, 0x2, R6 ;  /* 0x00000002203a7825 */ /* 0x000fc800078e0206 */
[----:B------:R-:W-:-:S04]  /*4aa60*/  IMAD.WIDE R60, R32, 0x2, R30 ;  /* 0x00000002203c7825 */ /* 0x000fc800078e021e */
[----:B------:R-:W-:Y:S02]  /*4aa70*/  IMAD.IADD R32, R32, 0x1, R75 ;  /* 0x0000000120207824 */ /* 0x000fe400078e024b */
[----:B------:R-:W-:-:S05]  /*4aa80*/  VIADD R2, R93, 0x5 ;  /* 0x000000055d027836 */ /* 0x000fca0000000000 */
[----:B------:R-:W-:Y:S02]  /*4aa90*/  ISETP.GE.AND P0, PT, R2, R3, PT ;  /* 0x000000030200720c */ /* 0x000fe40003f06270 */
[----:B------:R-:W-:Y:S02]  /*4aaa0*/  PRMT R2, R79, 0x7632, R2 ;  /* 0x000076324f027816 */ /* 0x000fe40000000002 */
[----:B----4-:R-:W-:Y:S02]  /*4aab0*/  PRMT R38, R70, 0x7610, R38 ;  /* 0x0000761046267816 */ /* 0x010fe40000000026 */
[----:B0-----:R-:W-:-:S03]  /*4aac0*/  ISETP.LT.AND P1, PT, R52, R46, !P1 ;  /* 0x0000002e3400720c */ /* 0x001fc60004f21270 */
[----:B------:R0:W-:Y:S01]  /*4aad0*/  @P6 STG.E.U16 desc[UR6][R28.64], R38 ;  /* 0x000000261c006986 */ /* 0x0001e2000c101506 */
[----:B---3--:R-:W-:Y:S01]  /*4aae0*/  ISETP.LT.AND P6, PT, R92, R44, !P2 ;  /* 0x0000002c5c00720c */ /* 0x008fe200057c1270 */
[----:B------:R-:W1:Y:S02]  /*4aaf0*/  LDC R46, c[0x0][0x398] ;  /* 0x0000e600ff2e7b82 */ /* 0x000e640000000800 */
[----:B------:R2:W-:Y:S01]  /*4ab00*/  @P5 STG.E.U16 desc[UR6][R56.64], R34 ;  /* 0x0000002238005986 */ /* 0x0005e2000c101506 */
[----:B------:R-:W-:-:S03]  /*4ab10*/  ISETP.LT.AND P5, PT, R90, R42, !P2 ;  /* 0x0000002a5a00720c */ /* 0x000fc600057a1270 */
[----:B------:R3:W-:Y:S02]  /*4ab20*/  @P4 STG.E.U16 desc[UR6][R58.64], R0 ;  /* 0x000000003a004986 */ /* 0x0007e4000c101506 */
[----:B------:R-:W4:Y:S02]  /*4ab30*/  LDC R44, c[0x0][0x398] ;  /* 0x0000e600ff2c7b82 */ /* 0x000f240000000800 */
[----:B------:R3:W-:Y:S01]  /*4ab40*/  @P1 STG.E.U16 desc[UR6][R60.64], R40 ;  /* 0x000000283c001986 */ /* 0x0007e2000c101506 */
[----:B0-----:R-:W-:-:S03]  /*4ab50*/  IMAD.WIDE R28, R32, 0x2, R4 ;  /* 0x00000002201c7825 */ /* 0x001fc600078e0204 */
[----:B------:R-:W4:Y:S01]  /*4ab60*/  LDL.LU R90, [R1+0x1f4c] ;  /* 0x001f4c00015a7983 */ /* 0x000f220000300800 */
[----:B--2---:R-:W-:Y:S01]  /*4ab70*/  IMAD.WIDE R56, R32, 0x2, R36 ;  /* 0x0000000220387825 */ /* 0x004fe200078e0224 */
[----:B------:R-:W0:Y:S02]  /*4ab80*/  LDC R34, c[0x0][0x398] ;  /* 0x0000e600ff227b82 */ /* 0x000e240000000800 */
[----:B------:R-:W2:Y:S01]  /*4ab90*/  LDL.LU.S16 R70, [R1+0x212] ;  /* 0x0002120001467983 */ /* 0x000ea20000300600 */
[----:B---3--:R-:W-:-:S05]  /*4aba0*/  VIADD R0, R93, 0x6 ;  /* 0x000000065d007836 */ /* 0x008fca0000000000 */
[----:B------:R-:W-:Y:S01]  /*4abb0*/  ISETP.GE.AND P1, PT, R0, R3, PT ;  /* 0x000000030000720c */ /* 0x000fe20003f26270 */
[----:B------:R-:W3:Y:S01]  /*4abc0*/  LDC R40, c[0x0][0x398] ;  /* 0x0000e600ff287b82 */ /* 0x000ee20000000800 */
[----:B------:R-:W-:-:S05]  /*4abd0*/  PRMT R0, R80, 0x7610, R0 ;  /* 0x0000761050007816 */ /* 0x000fca0000000000 */
[----:B------:R-:W-:Y:S02]  /*4abe0*/  @P6 STG.E.U16 desc[UR6][R28.64], R0 ;  /* 0x000000001c006986 */ /* 0x000fe4000c101506 */
[----:B------:R-:W0:Y:S02]  /*4abf0*/  LDC R38, c[0x0][0x398] ;  /* 0x0000e600ff267b82 */ /* 0x000e240000000800 */
[----:B------:R1:W-:Y:S06]  /*4ac00*/  @P5 STG.E.U16 desc[UR6][R56.64], R79 ;  /* 0x0000004f38005986 */ /* 0x0003ec000c101506 */
[----:B------:R-:W2:Y:S01]  /*4ac10*/  LDC R42, c[0x0][0x398] ;  /* 0x0000e600ff2a7b82 */ /* 0x000ea20000000800 */
[----:B-1----:R-:W4:Y:S01]  /*4ac20*/  LDL.LU R79, [R1+0xec4] ;  /* 0x000ec400014f7983 */ /* 0x002f220000300800 */
[----:B------:R-:W-:Y:S01]  /*4ac30*/  IMAD.WIDE R58, R32, 0x2, R6 ;  /* 0x00000002203a7825 */ /* 0x000fe200078e0206 */
[----:B------:R-:W-:-:S02]  /*4ac40*/  ISETP.LT.AND P4, PT, R64, R50, !P2 ;  /* 0x000000324000720c */ /* 0x000fc40005781270 */
[----:B------:R-:W-:-:S03]  /*4ac50*/  ISETP.LT.AND P2, PT, R52, R46, !P2 ;  /* 0x0000002e3400720c */ /* 0x000fc60005741270 */
[----:B------:R-:W1:Y:S01]  /*4ac60*/  LDC R50, c[0x0][0x398] ;  /* 0x0000e600ff327b82 */ /* 0x000e620000000800 */
[----:B------:R-:W-:-:S07]  /*4ac70*/  IMAD.WIDE R60, R32, 0x2, R30 ;  /* 0x00000002203c7825 */ /* 0x000fce00078e021e */
[----:B------:R3:W-:Y:S01]  /*4ac80*/  @P4 STG.E.U16 desc[UR6][R58.64], R2 ;  /* 0x000000023a004986 */ /* 0x0007e2000c101506 */
[----:B0-----:R-:W-:Y:S01]  /*4ac90*/  ISETP.LT.AND P6, PT, R52, R38, !P0 ;  /* 0x000000263400720c */ /* 0x001fe200047c1270 */
[----:B------:R-:W-:Y:S01]  /*4aca0*/  IMAD.IADD R32, R32, 0x1, R75 ;  /* 0x0000000120207824 */ /* 0x000fe200078e024b */
[----:B---3--:R-:W-:Y:S01]  /*4acb0*/  ISETP.LT.AND P4, PT, R64, R40, !P0 ;  /* 0x000000284000720c */ /* 0x008fe20004781270 */
[----:B------:R0:W-:Y:S01]  /*4acc0*/  @P2 STG.E.U16 desc[UR6][R60.64], R8 ;  /* 0x000000083c002986 */ /* 0x0001e2000c101506 */
[----:B------:R-:W-:Y:S01]  /*4acd0*/  ISETP.LT.AND P2, PT, R92, R34, !P0 ;  /* 0x000000225c00720c */ /* 0x000fe20004741270 */
[C---:B------:R-:W-:Y:S01]  /*4ace0*/  IMAD.WIDE R28, R32.reuse, 0x2, R4 ;  /* 0x00000002201c7825 */ /* 0x040fe200078e0204 */
[----:B------:R-:W3:Y:S03]  /*4acf0*/  LDC R46, c[0x0][0x398] ;  /* 0x0000e600ff2e7b82 */ /* 0x000ee60000000800 */
[----:B------:R-:W-:-:S04]  /*4ad00*/  IMAD.WIDE R56, R32, 0x2, R36 ;  /* 0x0000000220387825 */ /* 0x000fc800078e0224 */
[C---:B------:R-:W-:Y:S01]  /*4ad10*/  IMAD.WIDE R58, R32.reuse, 0x2, R6 ;  /* 0x00000002203a7825 */ /* 0x040fe200078e0206 */
[----:B------:R-:W1:Y:S03]  /*4ad20*/  LDC R40, c[0x0][0x398] ;  /* 0x0000e600ff287b82 */ /* 0x000e660000000800 */
[C---:B0-----:R-:W-:Y:S01]  /*4ad30*/  IMAD.WIDE R60, R32.reuse, 0x2, R30 ;  /* 0x00000002203c7825 */ /* 0x041fe200078e021e */
[----:B------:R-:W-:Y:S02]  /*4ad40*/  IADD3 R32, PT, PT, R32, R75, RZ ;  /* 0x0000004b20207210 */ /* 0x000fe40007ffe0ff */
[----:B------:R-:W-:Y:S02]  /*4ad50*/  PRMT R34, R9, 0x7632, R34 ;  /* 0x0000763209227816 */ /* 0x000fe40000000022 */
[----:B------:R-:W0:Y:S01]  /*4ad60*/  LDC R38, c[0x0][0x398] ;  /* 0x0000e600ff267b82 */ /* 0x000e220000000800 */
[----:B--2---:R-:W-:-:S05]  /*4ad70*/  PRMT R8, R70, 0x7610, R8 ;  /* 0x0000761046087816 */ /* 0x004fca0000000008 */
[----:B------:R-:W-:Y:S01]  /*4ad80*/  @P2 STG.E.U16 desc[UR6][R28.64], R8 ;  /* 0x000000081c002986 */ /* 0x000fe2000c101506 */
[----:B-1----:R-:W-:Y:S02]  /*4ad90*/  ISETP.LT.AND P2, PT, R92, R50, !P1 ;  /* 0x000000325c00720c */ /* 0x002fe40004f41270 */
[----:B------:R-:W-:Y:S01]  /*4ada0*/  PRMT R2, R8, 0x7632, R2 ;  /* 0x0000763208027816 */ /* 0x000fe20000000002 */
[----:B------:R-:W2:Y:S04]  /*4adb0*/  LDL.LU R92, [R1+0x1f48] ;  /* 0x001f4800015c7983 */ /* 0x000ea80000300800 */
[----:B------:R-:W2:Y:S04]  /*4adc0*/  LDL.S16 R63, [R1+0x130] ;  /* 0x00013000013f7983 */ /* 0x000ea80000100600 */
[----:B------:R-:W2:Y:S04]  /*4add0*/  LDL.LU.S16 R70, [R1+0x132] ;  /* 0x0001320001467983 */ /* 0x000ea80000300600 */
[----:B------:R-:W2:Y:S04]  /*4ade0*/  LDL.S16 R62, [R1+0x134] ;  /* 0x00013400013e7983 */ /* 0x000ea80000100600 */
[----:B------:R-:W2:Y:S01]  /*4adf0*/  LDL.LU.S16 R80, [R1+0x136] ;  /* 0x0001360001507983 */ /* 0x000ea20000300600 */
[----:B----4-:R-:W-:-:S02]  /*4ae00*/  ISETP.LT.AND P5, PT, R79, R48, !P0 ;  /* 0x000000304f00720c */ /* 0x010fc400047a1270 */
[----:B------:R-:W1:Y:S11]  /*4ae10*/  LDC R48, c[0x0][0x398] ;  /* 0x0000e600ff307b82 */ /* 0x000e760000000800 */
[----:B------:R-:W-:Y:S04]  /*4ae20*/  @P5 STG.E.U16 desc[UR6][R56.64], R2 ;  /* 0x0000000238005986 */ /* 0x000fe8000c101506 */
[----:B------:R4:W-:Y:S04]  /*4ae30*/  @P4 STG.E.U16 desc[UR6][R58.64], R9 ;  /* 0x000000093a004986 */ /* 0x0009e8000c101506 */
[----:B------:R-:W-:Y:S01]  /*4ae40*/  @P6 STG.E.U16 desc[UR6][R60.64], R34 ;  /* 0x000000223c006986 */ /* 0x000fe2000c101506 */
[----:B----4-:R-:W-:Y:S01]  /*4ae50*/  IMAD.WIDE R8, R32, 0x2, R4 ;  /* 0x0000000220087825 */ /* 0x010fe200078e0204 */
[----:B------:R-:W-:-:S04]  /*4ae60*/  PRMT R2, R83, 0x7632, R2 ;  /* 0x0000763253027816 */ /* 0x000fc80000000002 */
[----:B------:R4:W-:Y:S04]  /*4ae70*/  @P2 STG.E.U16 desc[UR6][R8.64], R83 ;  /* 0x0000005308002986 */ /* 0x0009e8000c101506 */
[----:B----4-:R-:W4:Y:S01]  /*4ae80*/  LDL.LU R83, [R1+0xeb8] ;  /* 0x000eb80001537983 */ /* 0x010f220000300800 */
[----:B------:R-:W-:Y:S02]  /*4ae90*/  ISETP.LT.AND P5, PT, R79, R44, !P1 ;  /* 0x0000002c4f00720c */ /* 0x000fe40004fa1270 */
[----:B------:R-:W-:Y:S01]  /*4aea0*/  ISETP.LT.AND P4, PT, R64, R42, !P1 ;  /* 0x0000002a4000720c */ /* 0x000fe20004f81270 */
[----:B------:R-:W-:Y:S01]  /*4aeb0*/  IMAD.WIDE R28, R32, 0x2, R36 ;  /* 0x00000002201c7825 */ /* 0x000fe200078e0224 */
[----:B---3--:R-:W-:Y:S01]  /*4aec0*/  ISETP.LT.AND P6, PT, R52, R46, !P1 ;  /* 0x0000002e3400720c */ /* 0x008fe20004fc1270 */
[----:B------:R-:W3:Y:S08]  /*4aed0*/  LDC R42, c[0x0][0x398] ;  /* 0x0000e600ff2a7b82 */ /* 0x000ef00000000800 */
[----:B------:R-:W2:Y:S01]  /*4aee0*/  LDC R46, c[0x0][0x398] ;  /* 0x0000e600ff2e7b82 */ /* 0x000ea20000000800 */
[----:B------:R-:W-:Y:S01]  /*4aef0*/  IMAD.WIDE R56, R32, 0x2, R6 ;  /* 0x0000000220387825 */ /* 0x000fe200078e0206 */
[----:B------:R-:W-:-:S03]  /*4af00*/  PRMT R34, R10, 0x7632, R34 ;  /* 0x000076320a227816 */ /* 0x000fc60000000022 */
[----:B------:R-:W-:Y:S01]  /*4af10*/  IMAD.WIDE R58, R32, 0x2, R30 ;  /* 0x00000002203a7825 */ /* 0x000fe200078e021e */
[----:B------:R-:W-:Y:S02]  /*4af20*/  @P5 STG.E.U16 desc[UR6][R28.64], R2 ;  /* 0x000000021c005986 */ /* 0x000fe4000c101506 */
[----:B------:R-:W2:Y:S01]  /*4af30*/  LDC R44, c[0x0][0x398] ;  /* 0x0000e600ff2c7b82 */ /* 0x000ea20000000800 */
[C---:B------:R-:W-:Y:S01]  /*4af40*/  VIADD R0, R93.reuse, 0x7 ;  /* 0x000000075d007836 */ /* 0x040fe20000000000 */
[----:B------:R0:W-:Y:S04]  /*4af50*/  @P4 STG.E.U16 desc[UR6][R56.64], R10 ;  /* 0x0000000a38004986 */ /* 0x0001e8000c101506 */
[----:B------:R1:W-:Y:S01]  /*4af60*/  @P6 STG.E.U16 desc[UR6][R58.64], R34 ;  /* 0x000000223a006986 */ /* 0x0003e2000c101506 */
[----:B------:R-:W-:Y:S01]  /*4af70*/  ISETP.GE.AND P0, PT, R0, R3, PT ;  /* 0x000000030000720c */ /* 0x000fe20003f06270 */
[----:B------:R-:W-:Y:S01]  /*4af80*/  VIADD R0, R93, 0x8 ;  /* 0x000000085d007836 */ /* 0x000fe20000000000 */
[----:B0-----:R-:W0:Y:S08]  /*4af90*/  LDC R10, c[0x0][0x398] ;  /* 0x0000e600ff0a7b82 */ /* 0x001e300000000800 */
[----:B-1----:R-:W1:Y:S01]  /*4afa0*/  LDC R34, c[0x0][0x398] ;  /* 0x0000e600ff227b82 */ /* 0x002e620000000800 */
[----:B------:R-:W-:-:S02]  /*4afb0*/  ISETP.LT.AND P5, PT, R79, R38, !P0 ;  /* 0x000000264f00720c */ /* 0x000fc400047a1270 */
[-C--:B------:R-:W-:Y:S01]  /*4afc0*/  ISETP.GE.AND P1, PT, R0, R3.reuse, PT ;  /* 0x000000030000720c */ /* 0x080fe20003f26270 */
[----:B------:R-:W-:Y:S01]  /*4afd0*/  VIADD R0, R93, 0x9 ;  /* 0x000000095d007836 */ /* 0x000fe20000000000 */
[----:B------:R-:W-:Y:S01]  /*4afe0*/  ISETP.LT.AND P4, PT, R64, R48, !P0 ;  /* 0x000000304000720c */ /* 0x000fe20004781270 */
[----:B------:R-:W-:Y:S01]  /*4aff0*/  IMAD.IADD R32, R32, 0x1, R75 ;  /* 0x0000000120207824 */ /* 0x000fe200078e024b */
[----:B------:R-:W-:Y:S01]  /*4b000*/  PRMT R2, R11, 0x7632, R2 ;  /* 0x000076320b027816 */ /* 0x000fe20000000002 */
[----:B------:R-:W0:Y:S01]  /*4b010*/  LDC R38, c[0x0][0x398] ;  /* 0x0000e600ff267b82 */ /* 0x000e220000000800 */
[----:B------:R-:W-:Y:S01]  /*4b020*/  ISETP.GE.AND P2, PT, R0, R3, PT ;  /* 0x000000030000720c */ /* 0x000fe20003f46270 */
[----:B------:R-:W-:Y:S01]  /*4b030*/  IMAD.WIDE R8, R32, 0x2, R4 ;  /* 0x0000000220087825 */ /* 0x000fe200078e0204 */
[----:B------:R-:W-:-:S03]  /*4b040*/  PRMT R0, R85, 0x7632, R0 ;  /* 0x0000763255007816 */ /* 0x000fc60000000000 */
[C---:B------:R-:W-:Y:S02]  /*4b050*/  IMAD.WIDE R28, R32.reuse, 0x2, R36 ;  /* 0x00000002201c7825 */ /* 0x040fe400078e0224 */
[----:B------:R-:W0:Y:S02]  /*4b060*/  LDC R48, c[0x0][0x398] ;  /* 0x0000e600ff307b82 */ /* 0x000e240000000800 */
[----:B------:R-:W-:-:S04]  /*4b070*/  IMAD.WIDE R56, R32, 0x2, R6 ;  /* 0x0000000220387825 */ /* 0x000fc800078e0206 */
[----:B------:R-:W-:-:S04]  /*4b080*/  IMAD.WIDE R58, R32, 0x2, R30 ;  /* 0x00000002203a7825 */ /* 0x000fc800078e021e */
[----:B------:R-:W-:Y:S01]  /*4b090*/  IMAD.IADD R32, R32, 0x1, R75 ;  /* 0x0000000120207824 */ /* 0x000fe200078e024b */
[----:B----4-:R-:W-:Y:S02]  /*4b0a0*/  ISETP.LT.AND P6, PT, R83, R40, !P0 ;  /* 0x000000285300720c */ /* 0x010fe400047c1270 */
[----:B--2---:R-:W-:Y:S01]  /*4b0b0*/  ISETP.LT.AND P0, PT, R52, R46, !P0 ;  /* 0x0000002e3400720c */ /* 0x004fe20004701270 */
[----:B------:R-:W2:Y:S08]  /*4b0c0*/  LDC R40, c[0x0][0x398] ;  /* 0x0000e600ff287b82 */ /* 0x000eb00000000800 */
[----:B------:R-:W4:Y:S02]  /*4b0d0*/  LDC R46, c[0x0][0x398] ;  /* 0x0000e600ff2e7b82 */ /* 0x000f240000000800 */
[----:B------:R1:W-:Y:S04]  /*4b0e0*/  @P6 STG.E.U16 desc[UR6][R8.64], R85 ;  /* 0x0000005508006986 */ /* 0x0003e8000c101506 */
[----:B------:R1:W-:Y:S01]  /*4b0f0*/  @P5 STG.E.U16 desc[UR6][R28.64], R0 ;  /* 0x000000001c005986 */ /* 0x0003e2000c101506 */
[----:B0-----:R-:W-:-:S03]  /*4b100*/  ISETP.LT.AND P5, PT, R79, R10, !P1 ;  /* 0x0000000a4f00720c */ /* 0x001fc60004fa1270 */
[----:B------:R0:W-:Y:S01]  /*4b110*/  @P4 STG.E.U16 desc[UR6][R56.64], R11 ;  /* 0x0000000b38004986 */ /* 0x0001e2000c101506 */
[----:B---3--:R-:W-:Y:S01]  /*4b120*/  ISETP.LT.AND P4, PT, R64, R42, !P1 ;  /* 0x0000002a4000720c */ /* 0x008fe20004f81270 */
[----:B-1----:R-:W-:Y:S02]  /*4b130*/  IMAD.WIDE R8, R32, 0x2, R4 ;  /* 0x0000000220087825 */ /* 0x002fe400078e0204 */
[----:B------:R1:W-:Y:S01]  /*4b140*/  @P0 STG.E.U16 desc[UR6][R58.64], R2 ;  /* 0x000000023a000986 */ /* 0x0003e2000c101506 */
[----:B------:R-:W-:Y:S01]  /*4b150*/  ISETP.LT.AND P0, PT, R83, R34, !P1 ;  /* 0x000000225300720c */ /* 0x000fe20004f01270 */
[----:B------:R-:W3:Y:S01]  /*4b160*/  LDC R42, c[0x0][0x398] ;  /* 0x0000e600ff2a7b82 */ /* 0x000ee20000000800 */
[----:B------:R-:W-:Y:S01]  /*4b170*/  ISETP.LT.AND P6, PT, R52, R44, !P1 ;  /* 0x0000002c3400720c */ /* 0x000fe20004fc1270 */
[----:B------:R-:W-:-:S04]  /*4b180*/  IMAD.WIDE R28, R32, 0x2, R6 ;  /* 0x00000002201c7825 */ /* 0x000fc800078e0206 */
[----:B0-----:R-:W-:Y:S01]  /*4b190*/  IMAD.WIDE R10, R32, 0x2, R36 ;  /* 0x00000002200a7825 */ /* 0x001fe200078e0224 */
[----:B-1----:R-:W-:Y:S01]  /*4b1a0*/  PRMT R2, R86, 0x7632, R2 ;  /* 0x0000763256027816 */ /* 0x002fe20000000002 */
[----:B------:R-:W0:Y:S04]  /*4b1b0*/  LDC R44, c[0x0][0x398] ;  /* 0x0000e600ff2c7b82 */ /* 0x000e280000000800 */
[----:B------:R-:W-:Y:S01]  /*4b1c0*/  @P0 STG.E.U16 desc[UR6][R8.64], R86 ;  /* 0x0000005608000986 */ /* 0x000fe2000c101506 */
[----:B------:R-:W-:-:S03]  /*4b1d0*/  PRMT R34, R12, 0x7632, R34 ;  /* 0x000076320c227816 */ /* 0x000fc60000000022 */
[----:B------:R-:W-:Y:S01]  /*4b1e0*/  @P5 STG.E.U16 desc[UR6][R10.64], R2 ;  /* 0x000000020a005986 */ /* 0x000fe2000c101506 */
[----:B------:R-:W-:-:S03]  /*4b1f0*/  IMAD.WIDE R56, R32, 0x2, R30 ;  /* 0x0000000220387825 */ /* 0x000fc600078e021e */
[----:B------:R1:W-:Y:S01]  /*4b200*/  @P4 STG.E.U16 desc[UR6][R28.64], R12 ;  /* 0x0000000c1c004986 */ /* 0x0003e2000c101506 */
[----:B------:R-:W-:Y:S02]  /*4b210*/  ISETP.LT.AND P5, PT, R64, R38, !P2 ;  /* 0x000000264000720c */ /* 0x000fe400057a1270 */
[----:B------:R-:W3:Y:S01]  /*4b220*/  LDC R38, c[0x0][0x398] ;  /* 0x0000e600ff267b82 */ /* 0x000ee20000000800 */
[----:B------:R4:W-:Y:S01]  /*4b230*/  @P6 STG.E.U16 desc[UR6][R56.64], R34 ;  /* 0x0000002238006986 */ /* 0x0009e2000c101506 */
[----:B------:R-:W-:-:S06]  /*4b240*/  ISETP.LT.AND P0, PT, R83, R48, !P2 ;  /* 0x000000305300720c */ /* 0x000fcc0005701270 */
[----:B-1----:R-:W1:Y:S01]  /*4b250*/  LDC R12, c[0x0][0x398] ;  /* 0x0000e600ff0c7b82 */ /* 0x002e620000000800 */
[----:B--2---:R-:W-:Y:S01]  /*4b260*/  ISETP.LT.AND P6, PT, R79, R40, !P2 ;  /* 0x000000284f00720c */ /* 0x004fe200057c1270 */
[----:B------:R-:W-:Y:S02]  /*4b270*/  VIADD R0, R93, 0xa ;  /* 0x0000000a5d007836 */ /* 0x000fe40000000000 */
[----:B------:R-:W-:Y:S01]  /*4b280*/  IMAD.IADD R32, R32, 0x1, R75 ;  /* 0x0000000120207824 */ /* 0x000fe200078e024b */
[----:B----4-:R-:W-:Y:S02]  /*4b290*/  ISETP.LT.AND P2, PT, R52, R46, !P2 ;  /* 0x0000002e3400720c */ /* 0x010fe40005741270 */
[----:B------:R-:W-:Y:S01]  /*4b2a0*/  ISETP.GE.AND P1, PT, R0, R3, PT ;  /* 0x000000030000720c */ /* 0x000fe20003f26270 */
[----:B------:R-:W-:Y:S01]  /*4b2b0*/  IMAD.WIDE R8, R32, 0x2, R4 ;  /* 0x0000000220087825 */ /* 0x000fe200078e0204 */
[----:B------:R-:W-:Y:S01]  /*4b2c0*/  PRMT R0, R88, 0x7632, R0 ;  /* 0x0000763258007816 */ /* 0x000fe20000000000 */
[----:B------:R-:W2:Y:S02]  /*4b2d0*/  LDC R34, c[0x0][0x398] ;  /* 0x0000e600ff227b82 */ /* 0x000ea40000000800 */
[C---:B------:R-:W-:Y:S01]  /*4b2e0*/  IMAD.WIDE R10, R32.reuse, 0x2, R36 ;  /* 0x00000002200a7825 */ /* 0x040fe200078e0224 */
[----:B------:R4:W-:Y:S03]  /*4b2f0*/  @P0 STG.E.U16 desc[UR6][R8.64], R88 ;  /* 0x0000005808000986 */ /* 0x0009e6000c101506 */
[----:B------:R-:W-:Y:S01]  /*4b300*/  IMAD.WIDE R28, R32, 0x2, R6 ;  /* 0x00000002201c7825 */ /* 0x000fe200078e0206 */
[----:B------:R1:W-:Y:S01]  /*4b310*/  @P6 STG.E.U16 desc[UR6][R10.64], R0 ;  /* 0x000000000a006986 */ /* 0x0003e2000c101506 */
[----:B0-----:R-:W-:Y:S01]  /*4b320*/  ISETP.LT.AND P0, PT, R83, R44, !P1 ;  /* 0x0000002c5300720c */ /* 0x001fe20004f01270 */
[----:B------:R-:W0:Y:S02]  /*4b330*/  LDC R46, c[0x0][0x398] ;  /* 0x0000e600ff2e7b82 */ /* 0x000e240000000800 */
[----:B------:R1:W-:Y:S01]  /*4b340*/  @P5 STG.E.U16 desc[UR6][R28.64], R13 ;  /* 0x0000000d1c005986 */ /* 0x0003e2000c101506 */
[----:B---3--:R-:W-:-:S02]  /*4b350*/  ISETP.LT.AND P5, PT, R79, R42, !P1 ;  /* 0x0000002a4f00720c */ /* 0x008fc40004fa1270 */
[----:B-1----:R-:W-:Y:S01]  /*4b360*/  ISETP.LT.AND P6, PT, R64, R12, !P1 ;  /* 0x0000000c4000720c */ /* 0x002fe20004fc1270 */
[C---:B----4-:R-:W-:Y:S02]  /*4b370*/  IMAD.WIDE R8, R32.reuse, 0x2, R30 ;  /* 0x0000000220087825 */ /* 0x050fe400078e021e */
[----:B------:R-:W1:Y:S01]  /*4b380*/  LDC R42, c[0x0][0x398] ;  /* 0x0000e600ff2a7b82 */ /* 0x000e620000000800 */
[----:B------:R-:W-:Y:S01]  /*4b390*/  PRMT R0, R13, 0x7632, R0 ;  /* 0x000076320d007816 */ /* 0x000fe20000000000 */
[----:B------:R-:W-:Y:S01]  /*4b3a0*/  IMAD.IADD R32, R32, 0x1, R75 ;  /* 0x0000000120207824 */ /* 0x000fe200078e024b */
[----:B------:R-:W-:-:S03]  /*4b3b0*/  ISETP.LT.AND P1, PT, R52, R38, !P1 ;  /* 0x000000263400720c */ /* 0x000fc60004f21270 */
[----:B------:R3:W-:Y:S01]  /*4b3c0*/  @P2 STG.E.U16 desc[UR6][R8.64], R0 ;  /* 0x0000000008002986 */ /* 0x0007e2000c101506 */
[----:B------:R-:W-:Y:S01]  /*4b3d0*/  PRMT R28, R90, 0x7632, R28 ;  /* 0x000076325a1c7816 */ /* 0x000fe2000000001c */
[C---:B------:R-:W-:Y:S01]  /*4b3e0*/  IMAD.WIDE R10, R32.reuse, 0x2, R36 ;  /* 0x00000002200a7825 */ /* 0x040fe200078e0224 */
[----:B------:R-:W4:Y:S03]  /*4b3f0*/  LDC R29, c[0x0][0x398] ;  /* 0x0000e600ff1d7b82 */ /* 0x000f260000000800 */
[----:B------:R-:W-:-:S04]  /*4b400*/  IMAD.WIDE R12, R32, 0x2, R6 ;  /* 0x00000002200c7825 */ /* 0x000fc800078e0206 */
[----:B------:R-:W-:Y:S01]  /*4b410*/  VIADD R2, R93, 0xb ;  /* 0x0000000b5d027836 */ /* 0x000fe20000000000 */
[----:B------:R-:W0:Y:S01]  /*4b420*/  LDC R40, c[0x0][0x398] ;  /* 0x0000e600ff287b82 */ /* 0x000e220000000800 */
[----:B---3--:R-:W-:-:S05]  /*4b430*/  IMAD.WIDE R8, R32, 0x2, R4 ;  /* 0x0000000220087825 */ /* 0x008fca00078e0204 */
[----:B------:R3:W-:Y:S02]  /*4b440*/  @P0 STG.E.U16 desc[UR6][R8.64], R90 ;  /* 0x0000005a08000986 */ /* 0x0007e4000c101506 */
[----:B------:R-:W0:Y:S02]  /*4b450*/  LDC R44, c[0x0][0x398] ;  /* 0x0000e600ff2c7b82 */ /* 0x000e240000000800 */
[----:B------:R-:W-:Y:S04]  /*4b460*/  @P5 STG.E.U16 desc[UR6][R10.64], R28 ;  /* 0x0000001c0a005986 */ /* 0x000fe8000c101506 */
[----:B------:R2:W-:Y:S02]  /*4b470*/  @P6 STG.E.U16 desc[UR6][R12.64], R14 ;  /* 0x0000000e0c006986 */ /* 0x0005e4000c101506 */
[----:B------:R-:W0:Y:S01]  /*4b480*/  LDC R38, c[0x0][0x398] ;  /* 0x0000e600ff267b82 */ /* 0x000e220000000800 */
[----:B---3--:R-:W-:Y:S01]  /*4b490*/  IMAD.WIDE R8, R32, 0x2, R30 ;  /* 0x0000000220087825 */ /* 0x008fe200078e021e */
[----:B--2---:R-:W-:-:S05]  /*4b4a0*/  PRMT R14, R14, 0x7632, R14 ;  /* 0x000076320e0e7816 */ /* 0x004fca000000000e */
[----:B------:R2:W-:Y:S01]  /*4b4b0*/  @P1 STG.E.U16 desc[UR6][R8.64], R14 ;  /* 0x0000000e08001986 */ /* 0x0005e2000c101506 */
[----:B------:R-:W-:-:S03]  /*4b4c0*/  PRMT R28, R63, 0x7610, R28 ;  /* 0x000076103f1c7816 */ /* 0x000fc6000000001c */
[----:B------:R-:W3:Y:S01]  /*4b4d0*/  LDL.S16 R63, [R1+0x138] ;  /* 0x00013800013f7983 */ /* 0x000ee20000100600 */
[----:B--2---:R-:W-:-:S05]  /*4b4e0*/  VIADD R14, R93, 0xe ;  /* 0x0000000e5d0e7836 */ /* 0x004fca0000000000 */
[-C--:B------:R-:W-:Y:S02]  /*4b4f0*/  ISETP.GE.AND P1, PT, R14, R3.reuse, PT ;  /* 0x000000030e00720c */ /* 0x080fe40003f26270 */
[----:B------:R-:W-:Y:S02]  /*4b500*/  PRMT R14, R70, 0x7610, R14 ;  /* 0x00007610460e7816 */ /* 0x000fe4000000000e */
[----:B------:R-:W2:Y:S01]  /*4b510*/  LDL.LU.S16 R70, [R1+0x13a] ;  /* 0x00013a0001467983 */ /* 0x000ea20000300600 */
[----:B------:R-:W-:Y:S01]  /*4b520*/  ISETP.GE.AND P4, PT, R2, R3, PT ;  /* 0x000000030200720c */ /* 0x000fe20003f86270 */
[----:B------:R-:W-:-:S03]  /*4b530*/  VIADD R2, R93, 0xd ;  /* 0x0000000d5d027836 */ /* 0x000fc60000000000 */
[----:B------:R-:W-:Y:S02]  /*4b540*/  ISETP.LT.AND P5, PT, R83, R34, !P4 ;  /* 0x000000225300720c */ /* 0x000fe400067a1270 */
[----:B------:R-:W-:Y:S01]  /*4b550*/  ISETP.GE.AND P0, PT, R2, R3, PT ;  /* 0x000000030200720c */ /* 0x000fe20003f06270 */
[----:B------:R-:W-:Y:S01]  /*4b560*/  IMAD.IADD R2, R32, 0x1, R75 ;  /* 0x0000000120027824 */ /* 0x000fe200078e024b */
[----:B----4-:R-:W-:Y:S01]  /*4b570*/  ISETP.LT.AND P6, PT, R79, R29, !P4 ;  /* 0x0000001d4f00720c */ /* 0x010fe200067c1270 */
[----:B------:R-:W-:Y:S01]  /*4b580*/  VIADD R0, R93, 0xc ;  /* 0x0000000c5d007836 */ /* 0x000fe20000000000 */
[----:B------:R-:W4:Y:S01]  /*4b590*/  LDC R34, c[0x0][0x398] ;  /* 0x0000e600ff227b82 */ /* 0x000f220000000800 */
[----:B------:R-:W-:-:S03]  /*4b5a0*/  IMAD.WIDE R10, R2, 0x2, R4 ;  /* 0x00000002020a7825 */ /* 0x000fc600078e0204 */
[----:B------:R-:W-:Y:S01]  /*4b5b0*/  ISETP.GE.AND P2, PT, R0, R3, PT ;  /* 0x000000030000720c */ /* 0x000fe20003f46270 */
[----:B------:R-:W-:Y:S01]  /*4b5c0*/  IMAD.WIDE R12, R2, 0x2, R36 ;  /* 0x00000002020c7825 */ /* 0x000fe200078e0224 */
[----:B------:R-:W-:Y:S01]  /*4b5d0*/  PRMT R0, R92, 0x7632, R0 ;  /* 0x000076325c007816 */ /* 0x000fe20000000000 */
[----:B------:R1:W-:Y:S01]  /*4b5e0*/  @P5 STG.E.U16 desc[UR6][R10.64], R92 ;  /* 0x0000005c0a005986 */ /* 0x0003e2000c101506 */
[----:B0-----:R-:W-:Y:S01]  /*4b5f0*/  ISETP.LT.AND P5, PT, R64, R46, !P4 ;  /* 0x0000002e4000720c */ /* 0x001fe200067a1270 */
[----:B------:R-:W0:Y:S01]  /*4b600*/  LDC R32, c[0x0][0x398] ;  /* 0x0000e600ff207b82 */ /* 0x000e220000000800 */
[----:B-1----:R-:W-:Y:S01]  /*4b610*/  ISETP.LT.AND P4, PT, R52, R42, !P4 ;  /* 0x0000002a3400720c */ /* 0x002fe20006781270 */
[----:B------:R1:W-:Y:S01]  /*4b620*/  @P6 STG.E.U16 desc[UR6][R12.64], R0 ;  /* 0x000000000c006986 */ /* 0x0003e2000c101506 */
[----:B------:R-:W-:Y:S01]  /*4b630*/  ISETP.LT.AND P6, PT, R83, R40, !P2 ;  /* 0x000000285300720c */ /* 0x000fe200057c1270 */
[----:B------:R-:W-:-:S04]  /*4b640*/  IMAD.WIDE R8, R2, 0x2, R6 ;  /* 0x0000000202087825 */ /* 0x000fc800078e0206 */
[----:B------:R-:W0:Y:S01]  /*4b650*/  LDC R42, c[0x0][0x398] ;  /* 0x0000e600ff2a7b82 */ /* 0x000e220000000800 */
[----:B------:R-:W-:Y:S01]  /*4b660*/  PRMT R29, R15, 0x7632, R29 ;  /* 0x000076320f1d7816 */ /* 0x000fe2000000001d */
[----:B------:R-:W-:-:S04]  /*4b670*/  IMAD.WIDE R10, R2, 0x2, R30 ;  /* 0x00000002020a7825 */ /* 0x000fc800078e021e */
[----:B-1----:R-:W-:Y:S01]  /*4b680*/  IMAD.IADD R0, R2, 0x1, R75 ;  /* 0x0000000102007824 */ /* 0x002fe200078e024b */
[----:B------:R1:W-:Y:S01]  /*4b690*/  @P5 STG.E.U16 desc[UR6][R8.64], R15 ;  /* 0x0000000f08005986 */ /* 0x0003e2000c101506 */
[----:B------:R-:W0:Y:S02]  /*4b6a0*/  LDC R40, c[0x0][0x398] ;  /* 0x0000e600ff287b82 */ /* 0x000e240000000800 */
[----:B------:R-:W-:Y:S01]  /*4b6b0*/  IMAD.WIDE R12, R0, 0x2, R4 ;  /* 0x00000002000c7825 */ /* 0x000fe200078e0204 */
[----:B------:R1:W-:Y:S01]  /*4b6c0*/  @P4 STG.E.U16 desc[UR6][R10.64], R29 ;  /* 0x0000001d0a004986 */ /* 0x0003e2000c101506 */
[----:B------:R-:W-:Y:S02]  /*4b6d0*/  ISETP.LT.AND P4, PT, R79, R44, !P2 ;  /* 0x0000002c4f00720c */ /* 0x000fe40005781270 */
[----:B------:R-:W-:Y:S01]  /*4b6e0*/  ISETP.LT.AND P5, PT, R64, R38, !P2 ;  /* 0x000000264000720c */ /* 0x000fe200057a1270 */
[----:B------:R1:W-:Y:S01]  /*4b6f0*/  @P6 STG.E.U16 desc[UR6][R12.64], R28 ;  /* 0x0000001c0c006986 */ /* 0x0003e2000c101506 */
[----:B----4-:R-:W-:Y:S01]  /*4b700*/  ISETP.LT.AND P6, PT, R52, R34, !P2 ;  /* 0x000000223400720c */ /* 0x010fe200057c1270 */
[----:B------:R-:W-:Y:S01]  /*4b710*/  VIADD R2, R93, 0xf ;  /* 0x0000000f5d027836 */ /* 0x000fe20000000000 */
[----:B------:R-:W4:Y:S01]  /*4b720*/  LDC R38, c[0x0][0x398] ;  /* 0x0000e600ff267b82 */ /* 0x000f220000000800 */
[----:B-1----:R-:W-:-:S07]  /*4b730*/  IMAD.WIDE R8, R0, 0x2, R6 ;  /* 0x0000000200087825 */ /* 0x002fce00078e0206 */
[----:B------:R-:W1:Y:S01]  /*4b740*/  LDC R29, c[0x0][0x398] ;  /* 0x0000e600ff1d7b82 */ /* 0x000e620000000800 */
[----:B------:R-:W-:Y:S01]  /*4b750*/  IMAD.WIDE R10, R0, 0x2, R36 ;  /* 0x00000002000a7825 */ /* 0x000fe200078e0224 */
[----:B------:R-:W-:-:S03]  /*4b760*/  PRMT R15, R16, 0x7632, R15 ;  /* 0x00007632100f7816 */ /* 0x000fc6000000000f */
[C---:B------:R-:W-:Y:S01]  /*4b770*/  IMAD.WIDE R12, R0.reuse, 0x2, R30 ;  /* 0x00000002000c7825 */ /* 0x040fe200078e021e */
[----:B------:R0:W-:Y:S02]  /*4b780*/  @P4 STG.E.U16 desc[UR6][R10.64], R14 ;  /* 0x0000000e0a004986 */ /* 0x0001e4000c101506 */
[----:B0-----:R-:W-:Y:S01]  /*4b790*/  ISETP.LT.AND P4, PT, R83, R42, !P0 ;  /* 0x0000002a5300720c */ /* 0x001fe20004781270 */
[----:B------:R-:W0:Y:S01]  /*4b7a0*/  LDC R28, c[0x0][0x398] ;  /* 0x0000e600ff1c7b82 */ /* 0x000e220000000800 */
[----:B------:R4:W-:Y:S01]  /*4b7b0*/  @P5 STG.E.U16 desc[UR6][R8.64], R16 ;  /* 0x0000001008005986 */ /* 0x0009e2000c101506 */
[----:B------:R-:W-:-:S03]  /*4b7c0*/  IMAD.IADD R0, R0, 0x1, R75 ;  /* 0x0000000100007824 */ /* 0x000fc600078e024b */
[----:B------:R4:W-:Y:S01]  /*4b7d0*/  @P6 STG.E.U16 desc[UR6][R12.64], R15 ;  /* 0x0000000f0c006986 */ /* 0x0009e2000c101506 */
[----:B------:R-:W-:Y:S02]  /*4b7e0*/  ISETP.LT.AND P6, PT, R79, R40, !P0 ;  /* 0x000000284f00720c */ /* 0x000fe400047c1270 */
[----:B------:R-:W0:Y:S01]  /*4b7f0*/  LDC R42, c[0x0][0x398] ;  /* 0x0000e600ff2a7b82 */ /* 0x000e220000000800 */
[----:B------:R-:W-:-:S07]  /*4b800*/  IMAD.WIDE R10, R0, 0x2, R4 ;  /* 0x00000002000a7825 */ /* 0x000fce00078e0204 */
[----:B----4-:R-:W4:Y:S01]  /*4b810*/  LDC R16, c[0x0][0x398] ;  /* 0x0000e600ff107b82 */ /* 0x010f220000000800 */
[----:B------:R-:W-:-:S07]  /*4b820*/  PRMT R12, R62, 0x7610, R12 ;  /* 0x000076103e0c7816 */ /* 0x000fce000000000c */
[----:B------:R-:W4:Y:S08]  /*4b830*/  LDC R14, c[0x0][0x398] ;  /* 0x0000e600ff0e7b82 */ /* 0x000f300000000800 */
[----:B------:R-:W4:Y:S01]  /*4b840*/  LDC R15, c[0x0][0x398] ;  /* 0x0000e600ff0f7b82 */ /* 0x000f220000000800 */
[----:B------:R-:W-:Y:S01]  /*4b850*/  ISETP.LT.AND P5, PT, R64, R32, !P0 ;  /* 0x000000204000720c */ /* 0x000fe200047a1270 */
[----:B------:R1:W-:Y:S02]  /*4b860*/  @P4 STG.E.U16 desc[UR6][R10.64], R12 ;  /* 0x0000000c0a004986 */ /* 0x0003e4000c101506 */
[----:B-1----:R-:W-:Y:S01]  /*4b870*/  ISETP.LT.AND P4, PT, R52, R29, !P0 ;  /* 0x0000001d3400720c */ /* 0x002fe20004781270 */
[----:B------:R-:W-:Y:S01]  /*4b880*/  IMAD.WIDE R8, R0, 0x2, R36 ;  /* 0x0000000200087825 */ /* 0x000fe200078e0224 */
[----:B------:R-:W-:Y:S01]  /*4b890*/  ISETP.GE.AND P2, PT, R2, R3, PT ;  /* 0x000000030200720c */ /* 0x000fe20003f46270 */
[----:B------:R-:W3:Y:S01]  /*4b8a0*/  LDL.S16 R62, [R1+0x13c] ;  /* 0x00013c00013e7983 */ /* 0x000ee20000100600 */
[----:B------:R-:W-:Y:S01]  /*4b8b0*/  PRMT R2, R80, 0x7610, R2 ;  /* 0x0000761050027816 */ /* 0x000fe20000000002 */
[----:B------:R-:W1:Y:S02]  /*4b8c0*/  LDC R13, c[0x0][0x398] ;  /* 0x0000e600ff0d7b82 */ /* 0x000e640000000800 */
[----:B------:R-:W3:Y:S01]  /*4b8d0*/  LDL.LU.S16 R80, [R1+0x13e] ;  /* 0x00013e0001507983 */ /* 0x000ee20000300600 */
[----:B------:R-:W-:-:S03]  /*4b8e0*/  VIADD R12, R93, 0x10 ;  /* 0x000000105d0c7836 */ /* 0x000fc60000000000 */
[----:B------:R0:W-:Y:S01]  /*4b8f0*/  @P6 STG.E.U16 desc[UR6][R8.64], R2 ;  /* 0x0000000208006986 */ /* 0x0001e2000c101506 */
[----:B------:R-:W-:Y:S01]  /*4b900*/  IMAD.WIDE R10, R0, 0x2, R6 ;  /* 0x00000002000a7825 */ /* 0x000fe200078e0206 */
[----:B------:R-:W1:Y:S01]  /*4b910*/  LDC R32, c[0x0][0x398] ;  /* 0x0000e600ff207b82 */ /* 0x000e620000000800 */
[----:B------:R-:W-:Y:S01]  /*4b920*/  ISETP.GE.AND P0, PT, R12, R3, PT ;  /* 0x000000030c00720c */ /* 0x000fe20003f06270 */
[----:B------:R-:W3:Y:S01]  /*4b930*/  LDL.S16 R76, [R1+0x140] ;  /* 0x00014000014c7983 */ /* 0x000ee20000100600 */
[----:B------:R-:W-:-:S05]  /*4b940*/  PRMT R12, R17, 0x7632, R12 ;  /* 0x00007632110c7816 */ /* 0x000fca000000000c */
[----:B------:R-:W1:Y:S01]  /*4b950*/  LDC R29, c[0x0][0x398] ;  /* 0x0000e600ff1d7b82 */ /* 0x000e620000000800 */
[----:B0-----:R-:W-:Y:S01]  /*4b960*/  IMAD.WIDE R2, R0, 0x2, R30 ;  /* 0x0000000200027825 */ /* 0x001fe200078e021e */
[----:B------:R0:W-:Y:S01]  /*4b970*/  @P5 STG.E.U16 desc[UR6][R10.64], R17 ;  /* 0x000000110a005986 */ /* 0x0001e2000c101506 */
[----:B------:R-:W-:Y:S02]  /*4b980*/  ISETP.LT.AND P6, PT, R83, R28, !P1 ;  /* 0x0000001c5300720c */ /* 0x000fe40004fc1270 */
[----:B----4-:R-:W-:Y:S01]  /*4b990*/  ISETP.LT.AND P5, PT, R79, R16, !P1 ;  /* 0x000000104f00720c */ /* 0x010fe20004fa1270 */
[----:B------:R4:W-:Y:S01]  /*4b9a0*/  @P4 STG.E.U16 desc[UR6][R2.64], R12 ;  /* 0x0000000c02004986 */ /* 0x0009e2000c101506 */
[----:B------:R-:W-:Y:S01]  /*4b9b0*/  ISETP.LT.AND P4, PT, R64, R15, !P1 ;  /* 0x0000000f4000720c */ /* 0x000fe20004f81270 */
[----:B------:R-:W1:Y:S01]  /*4b9c0*/  LDC R28, c[0x0][0x398] ;  /* 0x0000e600ff1c7b82 */ /* 0x000e620000000800 */
[----:B------:R-:W-:-:S07]  /*4b9d0*/  ISETP.LT.AND P1, PT, R52, R14, !P1 ;  /* 0x0000000e3400720c */ /* 0x000fce0004f21270 */
[----:B0-----:R-:W0:Y:S08]  /*4b9e0*/  LDC R17, c[0x0][0x398] ;  /* 0x0000e600ff117b82 */ /* 0x001e300000000800 */
[----:B------:R-:W0:Y:S08]  /*4b9f0*/  LDC R40, c[0x0][0x398] ;  /* 0x0000e600ff287b82 */ /* 0x000e300000000800 */
[----:B------:R-:W0:Y:S01]  /*4ba00*/  LDC R34, c[0x0][0x398] ;  /* 0x0000e600ff227b82 */ /* 0x000e220000000800 */
[----:B--2---:R-:W-:-:S02]  /*4ba10*/  PRMT R14, R70, 0x7610, R14 ;  /* 0x00007610460e7816 */ /* 0x004fc4000000000e */
[----:B------:R-:W2:Y:S01]  /*4ba20*/  LDL.LU.S16 R70, [R1+0x142] ;  /* 0x0001420001467983 */ /* 0x000ea20000300600 */
[----:B------:R-:W-:Y:S01]  /*4ba30*/  IMAD.IADD R10, R0, 0x1, R75 ;  /* 0x00000001000a7824 */ /* 0x000fe200078e024b */
[----:B---3--:R-:W-:Y:S02]  /*4ba40*/  PRMT R11, R63, 0x7610, R11 ;  /* 0x000076103f0b7816 */ /* 0x008fe4000000000b */
[----:B------:R-:W-:Y:S01]  /*4ba50*/  PRMT R15, R18, 0x7632, R15 ;  /* 0x00007632120f7816 */ /* 0x000fe2000000000f */
[C---:B------:R-:W-:Y:S01]  /*4ba60*/  IMAD.WIDE R8, R10.reuse, 0x2, R4 ;  /* 0x000000020a087825 */ /* 0x040fe200078e0204 */
[----:B------:R-:W3:Y:S03]  /*4ba70*/  LDL.S16 R63, [R1+0x144] ;  /* 0x00014400013f7983 */ /* 0x000ee60000100600 */
[C---:B----4-:R-:W-:Y:S01]  /*4ba80*/  IMAD.WIDE R2, R10.reuse, 0x2, R36 ;  /* 0x000000020a027825 */ /* 0x050fe200078e0224 */
[----:B------:R4:W-:Y:S03]  /*4ba90*/  @P6 STG.E.U16 desc[UR6][R8.64], R11 ;  /* 0x0000000b08006986 */ /* 0x0009e6000c101506 */
[C---:B------:R-:W-:Y:S01]  /*4baa0*/  IMAD.IADD R0, R10.reuse, 0x1, R75 ;  /* 0x000000010a007824 */ /* 0x040fe200078e024b */
[----:B------:R0:W-:Y:S01]  /*4bab0*/  @P5 STG.E.U16 desc[UR6][R2.64], R14 ;  /* 0x0000000e02005986 */ /* 0x0001e2000c101506 */
[----:B-1----:R-:W-:Y:S01]  /*4bac0*/  ISETP.LT.AND P6, PT, R83, R13, !P2 ;  /* 0x0000000d5300720c */ /* 0x002fe200057c1270 */
[----:B----4-:R-:W-:-:S04]  /*4bad0*/  IMAD.WIDE R8, R10, 0x2, R6 ;  /* 0x000000020a087825 */ /* 0x010fc800078e0206 */
[----:B------:R-:W-:Y:S01]  /*4bae0*/  IMAD.WIDE R10, R10, 0x2, R30 ;  /* 0x000000020a0a7825 */ /* 0x000fe200078e021e */
[----:B------:R1:W-:Y:S04]  /*4baf0*/  @P4 STG.E.U16 desc[UR6][R8.64], R18 ;  /* 0x0000001208004986 */ /* 0x0003e8000c101506 */
[----:B------:R4:W-:Y:S01]  /*4bb00*/  @P1 STG.E.U16 desc[UR6][R10.64], R15 ;  /* 0x0000000f0a001986 */ /* 0x0009e2000c101506 */
[----:B------:R-:W-:Y:S01]  /*4bb10*/  ISETP.LT.AND P1, PT, R79, R32, !P2 ;  /* 0x000000204f00720c */ /* 0x000fe20005721270 */
[----:B------:R-:W-:-:S04]  /*4bb20*/  IMAD.WIDE R12, R0, 0x2, R4 ;  /* 0x00000002000c7825 */ /* 0x000fc800078e0204 */
[----:B0-----:R-:W-:Y:S01]  /*4bb30*/  IMAD.WIDE R2, R0, 0x2, R36 ;  /* 0x0000000200027825 */ /* 0x001fe200078e0224 */
[----:B------:R-:W-:Y:S01]  /*4bb40*/  PRMT R16, R62, 0x7610, R16 ;  /* 0x000076103e107816 */ /* 0x000fe20000000010 */
[----:B-1----:R-:W0:Y:S01]  /*4bb50*/  LDC R18, c[0x0][0x39c] ;  /* 0x0000e700ff127b82 */ /* 0x002e220000000800 */
[----:B----4-:R-:W-:Y:S02]  /*4bb60*/  PRMT R15, R80, 0x7610, R15 ;  /* 0x00007610500f7816 */ /* 0x010fe4000000000f */
[----:B------:R-:W4:Y:S01]  /*4bb70*/  LDL.LU.S16 R80, [R1+0x146] ;  /* 0x0001460001507983 */ /* 0x000f220000300600 */
[----:B------:R-:W-:Y:S01]  /*4bb80*/  ISETP.LT.AND P4, PT, R64, R29, !P2 ;  /* 0x0000001d4000720c */ /* 0x000fe20005781270 */
[C---:B------:R-:W-:Y:S01]  /*4bb90*/  IMAD.WIDE R8, R0.reuse, 0x2, R6 ;  /* 0x0000000200087825 */ /* 0x040fe200078e0206 */
[----:B------:R-:W-:Y:S01]  /*4bba0*/  ISETP.LT.AND P5, PT, R83, R17, !P0 ;  /* 0x000000115300720c */ /* 0x000fe200047a1270 */
[----:B------:R-:W-:Y:S01]  /*4bbb0*/  @P6 STG.E.U16 desc[UR6][R12.64], R16 ;  /* 0x000000100c006986 */ /* 0x000fe2000c101506 */
[----:B------:R-:W1:Y:S03]  /*4bbc0*/  LDC R29, c[0x0][0x398] ;  /* 0x0000e600ff1d7b82 */ /* 0x000e660000000800 */
[----:B------:R2:W-:Y:S04]  /*4bbd0*/  @P1 STG.E.U16 desc[UR6][R2.64], R15 ;  /* 0x0000000f02001986 */ /* 0x0005e8000c101506 */
[----:B------:R-:W4:Y:S01]  /*4bbe0*/  LDL.S16 R62, [R1+0x148] ;  /* 0x00014800013e7983 */ /* 0x000f220000100600 */
[----:B------:R-:W-:Y:S01]  /*4bbf0*/  IMAD.WIDE R10, R0, 0x2, R30 ;  /* 0x00000002000a7825 */ /* 0x000fe200078e021e */
[----:B------:R-:W0:Y:S01]  /*4bc00*/  LDC R32, c[0x0][0x39c] ;  /* 0x0000e700ff207b82 */ /* 0x000e220000000800 */
[----:B--2---:R-:W-:-:S02]  /*4bc10*/  PRMT R15, R70, 0x7610, R15 ;  /* 0x00007610460f7816 */ /* 0x004fc4000000000f */
[----:B------:R-:W2:Y:S01]  /*4bc20*/  LDL.LU.S16 R70, [R1+0x14a] ;  /* 0x00014a0001467983 */ /* 0x000ea20000300600 */
[----:B------:R-:W-:Y:S02]  /*4bc30*/  ISETP.LT.AND P2, PT, R52, R28, !P2 ;  /* 0x0000001c3400720c */ /* 0x000fe40005741270 */
[----:B------:R-:W-:Y:S01]  /*4bc40*/  PRMT R17, R19, 0x7632, R17 ;  /* 0x0000763213117816 */ /* 0x000fe20000000011 */
[----:B------:R0:W-:Y:S01]  /*4bc50*/  @P4 STG.E.U16 desc[UR6][R8.64], R19 ;  /* 0x0000001308004986 */ /* 0x0001e2000c101506 */
[----:B------:R-:W-:Y:S01]  /*4bc60*/  ISETP.LT.AND P4, PT, R64, R40, !P0 ;  /* 0x000000284000720c */ /* 0x000fe20004781270 */
[----:B------:R-:W-:Y:S01]  /*4bc70*/  IMAD.IADD R14, R0, 0x1, R75 ;  /* 0x00000001000e7824 */ /* 0x000fe200078e024b */
[----:B------:R-:W-:Y:S01]  /*4bc80*/  PRMT R16, R76, 0x7610, R16 ;  /* 0x000076104c107816 */ /* 0x000fe20000000010 */
[----:B------:R-:W-:Y:S01]  /*4bc90*/  VIADD R0, R93, 0x11 ;  /* 0x000000115d007836 */ /* 0x000fe20000000000 */
[----:B------:R-:W2:Y:S01]  /*4bca0*/  LDL.S16 R76, [R1+0x14c] ;  /* 0x00014c00014c7983 */ /* 0x000ea20000100600 */
[----:B------:R-:W2:Y:S04]  /*4bcb0*/  LDC R28, c[0x0][0x398] ;  /* 0x0000e600ff1c7b82 */ /* 0x000ea80000000800 */
[----:B------:R1:W-:Y:S01]  /*4bcc0*/  @P2 STG.E.U16 desc[UR6][R10.64], R17 ;  /* 0x000000110a002986 */ /* 0x0003e2000c101506 */
[----:B------:R-:W-:Y:S01]  /*4bcd0*/  ISETP.LT.AND P2, PT, R79, R42, !P0 ;  /* 0x0000002a4f00720c */ /* 0x000fe20004741270 */
[----:B------:R-:W-:Y:S01]  /*4bce0*/  IMAD.WIDE R12, R14, 0x2, R4 ;  /* 0x000000020e0c7825 */ /* 0x000fe200078e0204 */
[----:B------:R-:W-:Y:S01]  /*4bcf0*/  ISETP.LT.AND P0, PT, R52, R38, !P0 ;  /* 0x000000263400720c */ /* 0x000fe20004701270 */
[----:B0-----:R-:W0:Y:S01]  /*4bd00*/  LDC R19, c[0x0][0x398] ;  /* 0x0000e600ff137b82 */ /* 0x001e220000000800 */
[----:B------:R-:W-:Y:S01]  /*4bd10*/  ISETP.GE.AND P1, PT, R0, R18, PT ;  /* 0x000000120000720c */ /* 0x000fe20003f26270 */
[C---:B------:R-:W-:Y:S01]  /*4bd20*/  IMAD.WIDE R8, R14.reuse, 0x2, R36 ;  /* 0x000000020e087825 */ /* 0x040fe200078e0224 */
[----:B------:R3:W-:Y:S03]  /*4bd30*/  @P5 STG.E.U16 desc[UR6][R12.64], R16 ;  /* 0x000000100c005986 */ /* 0x0007e6000c101506 */
[C---:B------:R-:W-:Y:S01]  /*4bd40*/  IMAD.WIDE R2, R14.reuse, 0x2, R6 ;  /* 0x000000020e027825 */ /* 0x040fe200078e0206 */
[----:B------:R-:W-:Y:S01]  /*4bd50*/  ISETP.LT.AND P5, PT, R83, R34, !P1 ;  /* 0x000000225300720c */ /* 0x000fe20004fa1270 */
[----:B------:R-:W0:Y:S02]  /*4bd60*/  LDC R18, c[0x0][0x398] ;  /* 0x0000e600ff127b82 */ /* 0x000e240000000800 */
[----:B------:R-:W-:Y:S01]  /*4bd70*/  @P2 STG.E.U16 desc[UR6][R8.64], R15 ;  /* 0x0000000f08002986 */ /* 0x000fe2000c101506 */
[----:B-1----:R-:W-:Y:S01]  /*4bd80*/  ISETP.LT.AND P2, PT, R79, R29, !P1 ;  /* 0x0000001d4f00720c */ /* 0x002fe20004f41270 */
[----:B------:R-:W-:Y:S01]  /*4bd90*/  IMAD.WIDE R10, R14, 0x2, R30 ;  /* 0x000000020e0a7825 */ /* 0x000fe200078e021e */
[----:B------:R-:W-:Y:S01]  /*4bda0*/  PRMT R17, R20, 0x7632, R17 ;  /* 0x0000763214117816 */ /* 0x000fe20000000011 */
[----:B------:R1:W-:Y:S02]  /*4bdb0*/  @P4 STG.E.U16 desc[UR6][R2.64], R20 ;  /* 0x0000001402004986 */ /* 0x0003e4000c101506 */
[----:B------:R-:W-:Y:S01]  /*4bdc0*/  IMAD.IADD R0, R14, 0x1, R75 ;  /* 0x000000010e007824 */ /* 0x000fe200078e024b */
[----:B---3--:R-:W-:Y:S01]  /*4bdd0*/  PRMT R16, R63, 0x7610, R16 ;  /* 0x000076103f107816 */ /* 0x008fe20000000010 */
[----:B------:R-:W-:Y:S01]  /*4bde0*/  @P0 STG.E.U16 desc[UR6][R10.64], R17 ;  /* 0x000000110a000986 */ /* 0x000fe2000c101506 */
[----:B------:R-:W3:Y:S01]  /*4bdf0*/  LDC R38, c[0x0][0x398] ;  /* 0x0000e600ff267b82 */ /* 0x000ee20000000800 */
[----:B------:R-:W-:-:S04]  /*4be00*/  IMAD.WIDE R12, R0, 0x2, R4 ;  /* 0x00000002000c7825 */ /* 0x000fc800078e0204 */
[----:B-1----:R-:W-:-:S03]  /*4be10*/  VIADD R2, R93, 0x12 ;  /* 0x000000125d027836 */ /* 0x002fc60000000000 */
[----:B------:R-:W1:Y:S02]  /*4be20*/  LDC R34, c[0x0][0x398] ;  /* 0x0000e600ff227b82 */ /* 0x000e640000000800 */
[----:B------:R-:W-:Y:S01]  /*4be30*/  ISETP.GE.AND P0, PT, R2, R32, PT ;  /* 0x000000200200720c */ /* 0x000fe20003f06270 */
[----:B------:R-:W-:Y:S01]  /*4be40*/  IMAD.WIDE R2, R0, 0x2, R36 ;  /* 0x0000000200027825 */ /* 0x000fe200078e0224 */
[----:B------:R-:W-:Y:S01]  /*4be50*/  @P5 STG.E.U16 desc[UR6][R12.64], R16 ;  /* 0x000000100c005986 */ /* 0x000fe2000c101506 */
[----:B----4-:R-:W-:-:S03]  /*4be60*/  PRMT R15, R80, 0x7610, R15 ;  /* 0x00007610500f7816 */ /* 0x010fc6000000000f */
[----:B------:R-:W4:Y:S01]  /*4be70*/  LDC R32, c[0x0][0x398] ;  /* 0x0000e600ff207b82 */ /* 0x000f220000000800 */
[----:B------:R-:W4:Y:S04]  /*4be80*/  LDL.LU.S16 R80, [R1+0x14e] ;  /* 0x00014e0001507983 */ /* 0x000f280000300600 */
[----:B------:R2:W-:Y:S03]  /*4be90*/  @P2 STG.E.U16 desc[UR6][R2.64], R15 ;  /* 0x0000000f02002986 */ /* 0x0005e6000c101506 */
[----:B------:R-:W0:Y:S01]  /*4bea0*/  LDC R20, c[0x0][0x39c] ;  /* 0x0000e700ff147b82 */ /* 0x000e220000000800 */
[----:B------:R-:W4:Y:S07]  /*4beb0*/  LDL.S16 R63, [R1+0x150] ;  /* 0x00015000013f7983 */ /* 0x000f2e0000100600 */
[----:B------:R-:W0:Y:S01]  /*4bec0*/  LDC R29, c[0x0][0x398] ;  /* 0x0000e600ff1d7b82 */ /* 0x000e220000000800 */
[----:B--2---:R-:W-:-:S02]  /*4bed0*/  PRMT R15, R70, 0x7610, R15 ;  /* 0x00007610460f7816 */ /* 0x004fc4000000000f */
[----:B------:R-:W2:Y:S01]  /*4bee0*/  LDL.LU.S16 R70, [R1+0x152] ;  /* 0x0001520001467983 */ /* 0x000ea20000300600 */
[----:B------:R-:W-:Y:S01]  /*4bef0*/  ISETP.LT.AND P4, PT, R64, R28, !P1 ;  /* 0x0000001c4000720c */ /* 0x000fe20004f81270 */
[----:B------:R-:W-:Y:S01]  /*4bf00*/  IMAD.WIDE R8, R0, 0x2, R6 ;  /* 0x0000000200087825 */ /* 0x000fe200078e0206 */
[----:B------:R-:W-:Y:S02]  /*4bf10*/  PRMT R17, R21, 0x7632, R17 ;  /* 0x0000763215117816 */ /* 0x000fe40000000011 */
[----:B------:R-:W4:Y:S01]  /*4bf20*/  LDC R28, c[0x0][0x39c] ;  /* 0x0000e700ff1c7b82 */ /* 0x000f220000000800 */
[----:B0-----:R-:W-:Y:S02]  /*4bf30*/  ISETP.LT.AND P1, PT, R52, R19, !P1 ;  /* 0x000000133400720c */ /* 0x001fe40004f21270 */
[----:B------:R-:W-:Y:S02]  /*4bf40*/  ISETP.LT.AND P5, PT, R83, R18, !P0 ;  /* 0x000000125300720c */ /* 0x000fe400047a1270 */
[----:B---3--:R-:W-:Y:S01]  /*4bf50*/  ISETP.LT.AND P2, PT, R79, R38, !P0 ;  /* 0x000000264f00720c */ /* 0x008fe20004741270 */
[----:B------:R-:W-:-:S02]  /*4bf60*/  IMAD.IADD R14, R0, 0x1, R75 ;  /* 0x00000001000e7824 */ /* 0x000fc400078e024b */
[----:B------:R-:W-:Y:S01]  /*4bf70*/  IMAD.WIDE R10, R0, 0x2, R30 ;  /* 0x00000002000a7825 */ /* 0x000fe200078e021e */
[----:B------:R-:W-:Y:S01]  /*4bf80*/  PRMT R16, R62, 0x7610, R16 ;  /* 0x000076103e107816 */ /* 0x000fe20000000010 */
[----:B------:R0:W-:Y:S01]  /*4bf90*/  @P4 STG.E.U16 desc[UR6][R8.64], R21 ;  /* 0x0000001508004986 */ /* 0x0001e2000c101506 */
[----:B------:R-:W3:Y:S01]  /*4bfa0*/  LDC R19, c[0x0][0x398] ;  /* 0x0000e600ff137b82 */ /* 0x000ee20000000800 */
[----:B------:R-:W-:Y:S02]  /*4bfb0*/  VIADD R0, R93, 0x13 ;  /* 0x000000135d007836 */ /* 0x000fe40000000000 */
[----:B------:R-:W-:Y:S01]  /*4bfc0*/  IMAD.WIDE R12, R14, 0x2, R4 ;  /* 0x000000020e0c7825 */ /* 0x000fe200078e0204 */
[----:B------:R-:W3:Y:S04]  /*4bfd0*/  LDL.S16 R62, [R1+0x154] ;  /* 0x00015400013e7983 */ /* 0x000ee80000100600 */
[----:B------:R-:W2:Y:S08]  /*4bfe0*/  LDC R18, c[0x0][0x398] ;  /* 0x0000e600ff127b82 */ /* 0x000eb00000000800 */
[----:B0-----:R-:W0:Y:S01]  /*4bff0*/  LDC R21, c[0x0][0x398] ;  /* 0x0000e600ff157b82 */ /* 0x001e220000000800 */
[----:B-1----:R-:W-:Y:S01]  /*4c000*/  ISETP.LT.AND P4, PT, R64, R34, !P0 ;  /* 0x000000224000720c */ /* 0x002fe20004781270 */
[----:B------:R1:W-:Y:S01]  /*4c010*/  @P1 STG.E.U16 desc[UR6][R10.64], R17 ;  /* 0x000000110a001986 */ /* 0x0003e2000c101506 */
[----:B----4-:R-:W-:Y:S01]  /*4c020*/  ISETP.LT.AND P0, PT, R52, R32, !P0 ;  /* 0x000000203400720c */ /* 0x010fe20004701270 */
[----:B------:R-:W-:Y:S01]  /*4c030*/  IMAD.WIDE R8, R14, 0x2, R36 ;  /* 0x000000020e087825 */ /* 0x000fe200078e0224 */
[----:B------:R-:W-:Y:S01]  /*4c040*/  ISETP.GE.AND P1, PT, R0, R20, PT ;  /* 0x000000140000720c */ /* 0x000fe20003f26270 */
[----:B------:R4:W-:Y:S02]  /*4c050*/  @P5 STG.E.U16 desc[UR6][R12.64], R16 ;  /* 0x000000100c005986 */ /* 0x0009e4000c101506 */
[C---:B------:R-:W-:Y:S01]  /*4c060*/  IMAD.WIDE R2, R14.reuse, 0x2, R6 ;  /* 0x000000020e027825 */ /* 0x040fe200078e0206 */
[----:B------:R-:W-:Y:S01]  /*4c070*/  ISETP.LT.AND P5, PT, R83, R29, !P1 ;  /* 0x0000001d5300720c */ /* 0x000fe20004fa1270 */
[----:B------:R-:W-:Y:S01]  /*4c080*/  @P2 STG.E.U16 desc[UR6][R8.64], R15 ;  /* 0x0000000f08002986 */ /* 0x000fe2000c101506 */
[----:B------:R-:W4:Y:S01]  /*4c090*/  LDC R20, c[0x0][0x398] ;  /* 0x0000e600ff147b82 */ /* 0x000f220000000800 */
[----:B------:R-:W-:Y:S01]  /*4c0a0*/  IMAD.IADD R0, R14, 0x1, R75 ;  /* 0x000000010e007824 */ /* 0x000fe200078e024b */
[----:B-1----:R-:W-:Y:S01]  /*4c0b0*/  PRMT R17, R22, 0x7632, R17 ;  /* 0x0000763216117816 */ /* 0x002fe20000000011 */
[----:B------:R-:W-:Y:S01]  /*4c0c0*/  IMAD.WIDE R10, R14, 0x2, R30 ;  /* 0x000000020e0a7825 */ /* 0x000fe200078e021e */
[----:B------:R1:W-:Y:S01]  /*4c0d0*/  @P4 STG.E.U16 desc[UR6][R2.64], R22 ;  /* 0x0000001602004986 */ /* 0x0003e2000c101506 */
[----:B----4-:R-:W-:-:S03]  /*4c0e0*/  PRMT R16, R76, 0x7610, R16 ;  /* 0x000076104c107816 */ /* 0x010fc60000000010 */
[----:B------:R-:W4:Y:S01]  /*4c0f0*/  LDC R34, c[0x0][0x398] ;  /* 0x0000e600ff227b82 */ /* 0x000f220000000800 */
[----:B0-----:R-:W-:-:S07]  /*4c100*/  ISETP.LT.AND P2, PT, R79, R21, !P1 ;  /* 0x000000154f00720c */ /* 0x001fce0004f41270 */
[----:B------:R-:W0:Y:S01]  /*4c110*/  LDC R32, c[0x0][0x398] ;  /* 0x0000e600ff207b82 */ /* 0x000e220000000800 */
[----:B-1----:R-:W-:Y:S01]  /*4c120*/  VIADD R2, R93, 0x14 ;  /* 0x000000145d027836 */ /* 0x002fe20000000000 */
[----:B------:R-:W-:Y:S01]  /*4c130*/  @P0 STG.E.U16 desc[UR6][R10.64], R17 ;  /* 0x000000110a000986 */ /* 0x000fe2000c101506 */
[----:B------:R-:W-:-:S03]  /*4c140*/  IMAD.WIDE R12, R0, 0x2, R4 ;  /* 0x00000002000c7825 */ /* 0x000fc600078e0204 */
[----:B------:R-:W-:Y:S01]  /*4c150*/  ISETP.GE.AND P0, PT, R2, R28, PT ;  /* 0x0000001c0200720c */ /* 0x000fe20003f06270 */
[----:B------:R-:W-:Y:S01]  /*4c160*/  IMAD.WIDE R2, R0, 0x2, R36 ;  /* 0x0000000200027825 */ /* 0x000fe200078e0224 */
[----:B------:R-:W-:Y:S01]  /*4c170*/  @P5 STG.E.U16 desc[UR6][R12.64], R16 ;  /* 0x000000100c005986 */ /* 0x000fe2000c101506 */
[----:B------:R-:W1:Y:S08]  /*4c180*/  LDC R22, c[0x0][0x39c] ;  /* 0x0000e700ff167b82 */ /* 0x000e700000000800 */
[----:B------:R-:W0:Y:S01]  /*4c190*/  LDC R29, c[0x0][0x398] ;  /* 0x0000e600ff1d7b82 */ /* 0x000e220000000800 */
[----:B------:R-:W-:-:S07]  /*4c1a0*/  PRMT R15, R80, 0x7610, R15 ;  /* 0x00007610500f7816 */ /* 0x000fce000000000f */
[----:B------:R-:W0:Y:S01]  /*4c1b0*/  LDC R28, c[0x0][0x398] ;  /* 0x0000e600ff1c7b82 */ /* 0x000e220000000800 */
[----:B------:R-:W3:Y:S04]  /*4c1c0*/  LDL.LU.S16 R80, [R1+0x156] ;  /* 0x0001560001507983 */ /* 0x000ee80000300600 */
[----:B------:R2:W-:Y:S01]  /*4c1d0*/  @P2 STG.E.U16 desc[UR6][R2.64], R15 ;  /* 0x0000000f02002986 */ /* 0x0005e2000c101506 */
[----:B------:R-:W-:Y:S01]  /*4c1e0*/  ISETP.LT.AND P4, PT, R64, R20, !P1 ;  /* 0x000000144000720c */ /* 0x000fe20004f81270 */
[----:B------:R-:W-:Y:S01]  /*4c1f0*/  IMAD.WIDE R8, R0, 0x2, R6 ;  /* 0x0000000200087825 */ /* 0x000fe200078e0206 */
[----:B------:R-:W0:Y:S01]  /*4c200*/  LDC R21, c[0x0][0x398] ;  /* 0x0000e600ff157b82 */ /* 0x000e220000000800 */
[----:B------:R-:W3:Y:S01]  /*4c210*/  LDL.S16 R76, [R1+0x158] ;  /* 0x00015800014c7983 */ /* 0x000ee20000100600 */
[----:B--2---:R-:W-:Y:S01]  /*4c220*/  PRMT R15, R70, 0x7610, R15 ;  /* 0x00007610460f7816 */ /* 0x004fe2000000000f */
[----:B------:R-:W-:-:S02]  /*4c230*/  IMAD.IADD R14, R0, 0x1, R75 ;  /* 0x00000001000e7824 */ /* 0x000fc400078e024b */
[----:B------:R-:W2:Y:S01]  /*4c240*/  LDL.LU.S16 R70, [R1+0x15a] ;  /* 0x00015a0001467983 */ /* 0x000ea20000300600 */
[----:B---3--:R-:W-:Y:S01]  /*4c250*/  ISETP.LT.AND P1, PT, R52, R19, !P1 ;  /* 0x000000133400720c */ /* 0x008fe20004f21270 */
[----:B------:R-:W-:Y:S01]  /*4c260*/  IMAD.WIDE R10, R0, 0x2, R30 ;  /* 0x00000002000a7825 */ /* 0x000fe200078e021e */
[----:B------:R-:W-:-:S03]  /*4c270*/  PRMT R17, R23, 0x7632, R17 ;  /* 0x0000763217117816 */ /* 0x000fc60000000011 */
[----:B------:R3:W-:Y:S01]  /*4c280*/  @P4 STG.E.U16 desc[UR6][R8.64], R23 ;  /* 0x0000001708004986 */ /* 0x0007e2000c101506 */
[----:B------:R-:W-:Y:S01]  /*4c290*/  ISETP.LT.AND P5, PT, R83, R18, !P0 ;  /* 0x000000125300720c */ /* 0x000fe200047a1270 */
[----:B------:R-:W-:Y:S01]  /*4c2a0*/  VIADD R0, R93, 0x15 ;  /* 0x000000155d007836 */ /* 0x000fe20000000000 */
[----:B----4-:R-:W-:Y:S01]  /*4c2b0*/  ISETP.LT.AND P2, PT, R79, R34, !P0 ;  /* 0x000000224f00720c */ /* 0x010fe20004741270 */
[----:B------:R-:W-:Y:S01]  /*4c2c0*/  IMAD.WIDE R12, R14, 0x2, R4 ;  /* 0x000000020e0c7825 */ /* 0x000fe200078e0204 */
[----:B0-----:R-:W-:Y:S01]  /*4c2d0*/  ISETP.LT.AND P4, PT, R64, R32, !P0 ;  /* 0x000000204000720c */ /* 0x001fe20004781270 */
[----:B------:R-:W0:Y:S02]  /*4c2e0*/  LDC R20, c[0x0][0x398] ;  /* 0x0000e600ff147b82 */ /* 0x000e240000000800 */
[----:B------:R4:W-:Y:S01]  /*4c2f0*/  @P1 STG.E.U16 desc[UR6][R10.64], R17 ;  /* 0x000000110a001986 */ /* 0x0009e2000c101506 */
[----:B-1----:R-:W-:-:S05]  /*4c300*/  ISETP.GE.AND P1, PT, R0, R22, PT ;  /* 0x000000160000720c */ /* 0x002fca0003f26270 */
[----:B------:R-:W1:Y:S01]  /*4c310*/  LDC R22, c[0x0][0x39c] ;  /* 0x0000e700ff167b82 */ /* 0x000e620000000800 */
[----:B------:R-:W-:Y:S01]  /*4c320*/  PRMT R16, R63, 0x7610, R16 ;  /* 0x000076103f107816 */ /* 0x000fe20000000010 */
[----:B---3--:R-:W-:Y:S01]  /*4c330*/  IMAD.WIDE R8, R14, 0x2, R36 ;  /* 0x000000020e087825 */ /* 0x008fe200078e0224 */
[----:B------:R-:W-:Y:S01]  /*4c340*/  ISETP.LT.AND P0, PT, R52, R29, !P0 ;  /* 0x0000001d3400720c */ /* 0x000fe20004701270 */
[----:B------:R-:W3:Y:S02]  /*4c350*/  LDL.S16 R63, [R1+0x15c] ;  /* 0x00015c00013f7983 */ /* 0x000ee40000100600 */
[C---:B------:R-:W-:Y:S02]  /*4c360*/  IMAD.WIDE R2, R14.reuse, 0x2, R6 ;  /* 0x000000020e027825 */ /* 0x040fe400078e0206 */
[----:B------:R4:W-:Y:S01]  /*4c370*/  @P5 STG.E.U16 desc[UR6][R12.64], R16 ;  /* 0x000000100c005986 */ /* 0x0009e2000c101506 */
[----:B------:R-:W-:Y:S01]  /*4c380*/  ISETP.LT.AND P5, PT, R83, R28, !P1 ;  /* 0x0000001c5300720c */ /* 0x000fe20004fa1270 */
[----:B----4-:R-:W-:Y:S01]  /*4c390*/  IMAD.WIDE R10, R14, 0x2, R30 ;  /* 0x000000020e0a7825 */ /* 0x010fe200078e021e */
[----:B------:R-:W-:Y:S01]  /*4c3a0*/  PRMT R17, R24, 0x7632, R17 ;  /* 0x0000763218117816 */ /* 0x000fe20000000011 */
[----:B------:R-:W-:Y:S01]  /*4c3b0*/  @P2 STG.E.U16 desc[UR6][R8.64], R15 ;  /* 0x0000000f08002986 */ /* 0x000fe2000c101506 */
[----:B------:R-:W-:Y:S01]  /*4c3c0*/  ISETP.LT.AND P2, PT, R79, R21, !P1 ;  /* 0x000000154f00720c */ /* 0x000fe20004f41270 */
[----:B------:R-:W-:Y:S01]  /*4c3d0*/  IMAD.IADD R0, R14, 0x1, R75 ;  /* 0x000000010e007824 */ /* 0x000fe200078e024b */
[----:B------:R-:W4:Y:S01]  /*4c3e0*/  LDC R19, c[0x0][0x398] ;  /* 0x0000e600ff137b82 */ /* 0x000f220000000800 */
[----:B------:R0:W-:Y:S04]  /*4c3f0*/  @P4 STG.E.U16 desc[UR6][R2.64], R24 ;  /* 0x0000001802004986 */ /* 0x0001e8000c101506 */
[----:B------:R-:W-:Y:S01]  /*4c400*/  @P0 STG.E.U16 desc[UR6][R10.64], R17 ;  /* 0x000000110a000986 */ /* 0x000fe2000c101506 */
[----:B------:R-:W-:Y:S01]  /*4c410*/  PRMT R16, R62, 0x7610, R16 ;  /* 0x000076103e107816 */ /* 0x000fe20000000010 */
[----:B------:R-:W-:Y:S01]  /*4c420*/  IMAD.WIDE R12, R0, 0x2, R4 ;  /* 0x00000002000c7825 */ /* 0x000fe200078e0204 */
[----:B------:R-:W2:Y:S03]  /*4c430*/  LDC R18, c[0x0][0x398] ;  /* 0x0000e600ff127b82 */ /* 0x000ea60000000800 */
[----:B0-----:R-:W-:-:S05]  /*4c440*/  VIADD R2, R93, 0x16 ;  /* 0x000000165d027836 */ /* 0x001fca0000000000 */
[----:B------:R-:W0:Y:S01]  /*4c450*/  LDC R29, c[0x0][0x398] ;  /* 0x0000e600ff1d7b82 */ /* 0x000e220000000800 */
[----:B-1----:R-:W-:Y:S01]  /*4c460*/  ISETP.GE.AND P0, PT, R2, R22, PT ;  /* 0x000000160200720c */ /* 0x002fe20003f06270 */
[----:B------:R-:W-:Y:S01]  /*4c470*/  IMAD.WIDE R2, R0, 0x2, R36 ;  /* 0x0000000200027825 */ /* 0x000fe200078e0224 */
[----:B------:R-:W-:Y:S05]  /*4c480*/  @P5 STG.E.U16 desc[UR6][R12.64], R16 ;  /* 0x000000100c005986 */ /* 0x000fea000c101506 */
[----:B------:R-:W1:Y:S08]  /*4c490*/  LDC R28, c[0x0][0x398] ;  /* 0x0000e600ff1c7b82 */ /* 0x000e700000000800 */
[----:B------:R-:W0:Y:S08]  /*4c4a0*/  LDC R32, c[0x0][0x39c] ;  /* 0x0000e700ff207b82 */ /* 0x000e300000000800 */
[----:B------:R-:W0:Y:S01]  /*4c4b0*/  LDC R23, c[0x0][0x398] ;  /* 0x0000e600ff177b82 */ /* 0x000e220000000800 */
[----:B------:R-:W-:-:S07]  /*4c4c0*/  PRMT R15, R80, 0x7610, R15 ;  /* 0x00007610500f7816 */ /* 0x000fce000000000f */
[----:B------:R-:W0:Y:S01]  /*4c4d0*/  LDC R24, c[0x0][0x398] ;  /* 0x0000e600ff187b82 */ /* 0x000e220000000800 */
[----:B------:R-:W3:Y:S04]  /*4c4e0*/  LDL.LU.S16 R80, [R1+0x15e] ;  /* 0x00015e0001507983 */ /* 0x000ee80000300600 */
[----:B------:R2:W-:Y:S01]  /*4c4f0*/  @P2 STG.E.U16 desc[UR6][R2.64], R15 ;  /* 0x0000000f02002986 */ /* 0x0005e2000c101506 */
[----:B------:R-:W-:Y:S02]  /*4c500*/  ISETP.LT.AND P4, PT, R64, R20, !P1 ;  /* 0x000000144000720c */ /* 0x000fe40004f81270 */
[----:B------:R-:W0:Y:S01]  /*4c510*/  LDC R21, c[0x0][0x398] ;  /* 0x0000e600ff157b82 */ /* 0x000e220000000800 */
[----:B------:R-:W3:Y:S01]  /*4c520*/  LDL.S16 R62, [R1+0x160] ;  /* 0x00016000013e7983 */ /* 0x000ee20000100600 */
[C---:B------:R-:W-:Y:S01]  /*4c530*/  IMAD.WIDE R8, R0.reuse, 0x2, R6 ;  /* 0x0000000200087825 */ /* 0x040fe200078e0206 */
[----:B------:R-:W-:-:S05]  /*4c540*/  IADD3 R14, PT, PT, R0, R75, RZ ;  /* 0x0000004b000e7210 */ /* 0x000fca0007ffe0ff */
[----:B------:R-:W0:Y:S01]  /*4c550*/  LDC R22, c[0x0][0x39c] ;  /* 0x0000e700ff167b82 */ /* 0x000e220000000800 */
[----:B--2---:R-:W-:Y:S01]  /*4c560*/  PRMT R15, R70, 0x7610, R15 ;  /* 0x00007610460f7816 */ /* 0x004fe2000000000f */
[----:B------:R-:W-:Y:S01]  /*4c570*/  IMAD.WIDE R10, R0, 0x2, R30 ;  /* 0x00000002000a7825 */ /* 0x000fe200078e021e */
[----:B------:R-:W2:Y:S01]  /*4c580*/  LDL.LU.S16 R70, [R1+0x162] ;  /* 0x0001620001467983 */ /* 0x000ea20000300600 */
[----:B----4-:R-:W-:-:S04]  /*4c590*/  ISETP.LT.AND P1, PT, R52, R19, !P1 ;  /* 0x000000133400720c */ /* 0x010fc80004f21270 */
[----:B------:R-:W4:Y:S01]  /*4c5a0*/  LDC R20, c[0x0][0x398] ;  /* 0x0000e600ff147b82 */ /* 0x000f220000000800 */
[----:B------:R-:W-:Y:S01]  /*4c5b0*/  ISETP.LT.AND P5, PT, R83, R18, !P0 ;  /* 0x000000125300720c */ /* 0x000fe200047a1270 */
[----:B------:R1:W-:Y:S01]  /*4c5c0*/  @P4 STG.E.U16 desc[UR6][R8.64], R25 ;  /* 0x0000001908004986 */ /* 0x0003e2000c101506 */
[----:B0-----:R-:W-:Y:S02]  /*4c5d0*/  ISETP.LT.AND P2, PT, R79, R29, !P0 ;  /* 0x0000001d4f00720c */ /* 0x001fe40004741270 */
[----:B-1----:R-:W-:Y:S01]  /*4c5e0*/  ISETP.LT.AND P4, PT, R64, R28, !P0 ;  /* 0x0000001c4000720c */ /* 0x002fe20004781270 */
[----:B------:R-:W-:Y:S01]  /*4c5f0*/  VIADD R0, R93, 0x17 ;  /* 0x000000175d007836 */ /* 0x000fe20000000000 */
[----:B------:R-:W-:Y:S01]  /*4c600*/  PRMT R17, R25, 0x7632, R17 ;  /* 0x0000763219117816 */ /* 0x000fe20000000011 */
[----:B------:R-:W-:Y:S01]  /*4c610*/  IMAD.WIDE R12, R14, 0x2, R4 ;  /* 0x000000020e0c7825 */ /* 0x000fe200078e0204 */
[----:B------:R-:W-:Y:S01]  /*4c620*/  PRMT R16, R76, 0x7610, R16 ;  /* 0x000076104c107816 */ /* 0x000fe20000000010 */
[----:B------:R-:W0:Y:S01]  /*4c630*/  LDC R19, c[0x0][0x398] ;  /* 0x0000e600ff137b82 */ /* 0x000e220000000800 */
[----:B------:R-:W-:Y:S01]  /*4c640*/  ISETP.LT.AND P0, PT, R52, R24, !P0 ;  /* 0x000000183400720c */ /* 0x000fe20004701270 */
[----:B------:R1:W-:Y:S01]  /*4c650*/  @P1 STG.E.U16 desc[UR6][R10.64], R17 ;  /* 0x000000110a001986 */ /* 0x0003e2000c101506 */
[----:B------:R-:W-:Y:S01]  /*4c660*/  ISETP.GE.AND P1, PT, R0, R32, PT ;  /* 0x000000200000720c */ /* 0x000fe20003f26270 */
[----:B------:R-:W-:-:S02]  /*4c670*/  IMAD.WIDE R8, R14, 0x2, R36 ;  /* 0x000000020e087825 */ /* 0x000fc400078e0224 */
[----:B------:R3:W-:Y:S02]  /*4c680*/  @P5 STG.E.U16 desc[UR6][R12.64], R16 ;  /* 0x000000100c005986 */ /* 0x0007e4000c101506 */
[C---:B------:R-:W-:Y:S01]  /*4c690*/  IMAD.WIDE R2, R14.reuse, 0x2, R6 ;  /* 0x000000020e027825 */ /* 0x040fe200078e0206 */
[----:B------:R-:W-:Y:S01]  /*4c6a0*/  ISETP.LT.AND P5, PT, R83, R23, !P1 ;  /* 0x000000175300720c */ /* 0x000fe20004fa1270 */
[----:B------:R-:W-:Y:S01]  /*4c6b0*/  @P2 STG.E.U16 desc[UR6][R8.64], R15 ;  /* 0x0000000f08002986 */ /* 0x000fe2000c101506 */
[----:B------:R-:W-:Y:S01]  /*4c6c0*/  ISETP.LT.AND P2, PT, R79, R21, !P1 ;  /* 0x000000154f00720c */ /* 0x000fe20004f41270 */
[----:B------:R-:W-:Y:S01]  /*4c6d0*/  IMAD.IADD R0, R14, 0x1, R75 ;  /* 0x000000010e007824 */ /* 0x000fe200078e024b */
[----:B------:R-:W0:Y:S01]  /*4c6e0*/  LDC R18, c[0x0][0x398] ;  /* 0x0000e600ff127b82 */ /* 0x000e220000000800 */
[----:B-1----:R-:W-:Y:S01]  /*4c6f0*/  PRMT R17, R26, 0x7632, R17 ;  /* 0x000076321a117816 */ /* 0x002fe20000000011 */
[----:B------:R-:W-:Y:S01]  /*4c700*/  IMAD.WIDE R10, R14, 0x2, R30 ;  /* 0x000000020e0a7825 */ /* 0x000fe200078e021e */
[----:B------:R1:W-:Y:S01]  /*4c710*/  @P4 STG.E.U16 desc[UR6][R2.64], R26 ;  /* 0x0000001a02004986 */ /* 0x0003e2000c101506 */
[----:B---3--:R-:W-:-:S02]  /*4c720*/  PRMT R16, R63, 0x7610, R16 ;  /* 0x000076103f107816 */ /* 0x008fc40000000010 */
[----:B------:R-:W-:Y:S01]  /*4c730*/  IMAD.WIDE R12, R0, 0x2, R4 ;  /* 0x00000002000c7825 */ /* 0x000fe200078e0204 */
[----:B------:R-:W-:Y:S01]  /*4c740*/  @P0 STG.E.U16 desc[UR6][R10.64], R17 ;  /* 0x000000110a000986 */ /* 0x000fe2000c101506 */
[----:B------:R-:W3:Y:S03]  /*4c750*/  LDC R25, c[0x0][0x398] ;  /* 0x0000e600ff197b82 */ /* 0x000ee60000000800 */
[----:B------:R-:W3:Y:S01]  /*4c760*/  LDL.S16 R76, [R1+0x164] ;  /* 0x00016400014c7983 */ /* 0x000ee20000100600 */
[----:B-1----:R-:W-:-:S03]  /*4c770*/  VIADD R2, R93, 0x18 ;  /* 0x000000185d027836 */ /* 0x002fc60000000000 */
[----:B------:R-:W3:Y:S01]  /*4c780*/  LDL.LU.S16 R63, [R1+0x166] ;  /* 0x00016600013f7983 */ /* 0x000ee20000300600 */
[----:B------:R-:W1:Y:S01]  /*4c790*/  LDC R26, c[0x0][0x398] ;  /* 0x0000e600ff1a7b82 */ /* 0x000e620000000800 */
[----:B------:R-:W-:Y:S01]  /*4c7a0*/  ISETP.GE.AND P0, PT, R2, R22, PT ;  /* 0x000000160200720c */ /* 0x000fe20003f06270 */
[----:B------:R-:W-:Y:S01]  /*4c7b0*/  IMAD.WIDE R2, R0, 0x2, R36 ;  /* 0x0000000200027825 */ /* 0x000fe200078e0224 */
[----:B------:R-:W-:Y:S05]  /*4c7c0*/  @P5 STG.E.U16 desc[UR6][R12.64], R16 ;  /* 0x000000100c005986 */ /* 0x000fea000c101506 */
[----:B------:R-:W0:Y:S08]  /*4c7d0*/  LDC R24, c[0x0][0x398] ;  /* 0x0000e600ff187b82 */ /* 0x000e300000000800 */
[----:B------:R-:W0:Y:S08]  /*4c7e0*/  LDC R28, c[0x0][0x39c] ;  /* 0x0000e700ff1c7b82 */ /* 0x000e300000000800 */
[----:B------:R-:W0:Y:S01]  /*4c7f0*/  LDC R23, c[0x0][0x398] ;  /* 0x0000e600ff177b82 */ /* 0x000e220000000800 */
[----:B------:R-:W-:-:S07]  /*4c800*/  PRMT R15, R80, 0x7610, R15 ;  /* 0x00007610500f7816 */ /* 0x000fce000000000f */
[----:B------:R-:W0:Y:S01]  /*4c810*/  LDC R21, c[0x0][0x398] ;  /* 0x0000e600ff157b82 */ /* 0x000e220000000800 */
[----:B------:R-:W3:Y:S04]  /*4c820*/  LDL.S16 R80, [R1+0x168] ;  /* 0x0001680001507983 */ /* 0x000ee80000100600 */
[----:B------:R2:W-:Y:S01]  /*4c830*/  @P2 STG.E.U16 desc[UR6][R2.64], R15 ;  /* 0x0000000f02002986 */ /* 0x0005e2000c101506 */
[----:B----4-:R-:W-:Y:S01]  /*4c840*/  ISETP.LT.AND P4, PT, R64, R20, !P1 ;  /* 0x000000144000720c */ /* 0x010fe20004f81270 */
[----:B------:R-:W-:Y:S01]  /*4c850*/  IMAD.WIDE R8, R0, 0x2, R6 ;  /* 0x0000000200087825 */ /* 0x000fe200078e0206 */
[----:B------:R-:W4:Y:S01]  /*4c860*/  LDC R22, c[0x0][0x39c] ;  /* 0x0000e700ff167b82 */ /* 0x000f220000000800 */
[----:B--2---:R-:W-:Y:S02]  /*4c870*/  PRMT R15, R70, 0x7610, R15 ;  /* 0x00007610460f7816 */ /* 0x004fe4000000000f */
[----:B------:R-:W-:Y:S01]  /*4c880*/  IMAD.IADD R14, R0, 0x1, R75 ;  /* 0x00000001000e7824 */ /* 0x000fe200078e024b */
[----:B------:R-:W2:Y:S01]  /*4c890*/  LDL.LU.S16 R70, [R1+0x16a] ;  /* 0x00016a0001467983 */ /* 0x000ea20000300600 */
[----:B0-----:R-:W-:Y:S01]  /*4c8a0*/  ISETP.LT.AND P1, PT, R52, R19, !P1 ;  /* 0x000000133400720c */ /* 0x001fe20004f21270 */
[----:B------:R-:W-:Y:S01]  /*4c8b0*/  IMAD.WIDE R10, R0, 0x2, R30 ;  /* 0x00000002000a7825 */ /* 0x000fe200078e021e */
[----:B------:R-:W-:-:S04]  /*4c8c0*/  ISETP.LT.AND P5, PT, R83, R18, !P0 ;  /* 0x000000125300720c */ /* 0x000fc800047a1270 */
[----:B------:R0:W-:Y:S01]  /*4c8d0*/  @P4 STG.E.U16 desc[UR6][R8.64], R27 ;  /* 0x0000001b08004986 */ /* 0x0001e2000c101506 */
[----:B-1----:R-:W-:Y:S01]  /*4c8e0*/  ISETP.LT.AND P2, PT, R79, R26, !P0 ;  /* 0x0000001a4f00720c */ /* 0x002fe20004741270 */
[----:B------:R-:W-:Y:S01]  /*4c8f0*/  VIADD R0, R93, 0x19 ;  /* 0x000000195d007836 */ /* 0x000fe20000000000 */
[----:B---3--:R-:W-:Y:S02]  /*4c900*/  ISETP.LT.AND P4, PT, R64, R25, !P0 ;  /* 0x000000194000720c */ /* 0x008fe40004781270 */
[----:B------:R-:W-:Y:S01]  /*4c910*/  PRMT R17, R27, 0x7632, R17 ;  /* 0x000076321b117816 */ /* 0x000fe20000000011 */
[----:B------:R-:W-:Y:S01]  /*4c920*/  IMAD.WIDE R12, R14, 0x2, R4 ;  /* 0x000000020e0c7825 */ /* 0x000fe200078e0204 */
[----:B------:R-:W-:Y:S01]  /*4c930*/  PRMT R16, R62, 0x7610, R16 ;  /* 0x000076103e107816 */ /* 0x000fe20000000010 */
[----:B------:R-:W1:Y:S01]  /*4c940*/  LDC R20, c[0x0][0x398] ;  /* 0x0000e600ff147b82 */ /* 0x000e620000000800 */
[----:B------:R-:W-:Y:S01]  /*4c950*/  ISETP.LT.AND P0, PT, R52, R24, !P0 ;  /* 0x000000183400720c */ /* 0x000fe20004701270 */
[----:B------:R3:W-:Y:S01]  /*4c960*/  @P1 STG.E.U16 desc[UR6][R10.64], R17 ;  /* 0x000000110a001986 */ /* 0x0007e2000c101506 */
[----:B------:R-:W-:Y:S01]  /*4c970*/  ISETP.GE.AND P1, PT, R0, R28, PT ;  /* 0x0000001c0000720c */ /* 0x000fe20003f26270 */
[----:B0-----:R-:W-:-:S02]  /*4c980*/  IMAD.WIDE R8, R14, 0x2, R36 ;  /* 0x000000020e087825 */ /* 0x001fc400078e0224 */
[----:B------:R0:W-:Y:S02]  /*4c990*/  @P5 STG.E.U16 desc[UR6][R12.64], R16 ;  /* 0x000000100c005986 */ /* 0x0001e4000c101506 */
[C---:B------:R-:W-:Y:S01]  /*4c9a0*/  IMAD.WIDE R2, R14.reuse, 0x2, R6 ;  /* 0x000000020e027825 */ /* 0x040fe200078e0206 */
[----:B------:R-:W-:Y:S01]  /*4c9b0*/  ISETP.LT.AND P5, PT, R83, R23, !P1 ;  /* 0x000000175300720c */ /* 0x000fe20004fa1270 */
[----:B------:R-:W-:Y:S01]  /*4c9c0*/  @P2 STG.E.U16 desc[UR6][R8.64], R15 ;  /* 0x0000000f08002986 */ /* 0x000fe2000c101506 */
[----:B------:R-:W-:Y:S01]  /*4c9d0*/  ISETP.LT.AND P2, PT, R79, R21, !P1 ;  /* 0x000000154f00720c */ /* 0x000fe20004f41270 */
[C---:B------:R-:W-:Y:S01]  /*4c9e0*/  IMAD.IADD R0, R14.reuse, 0x1, R75 ;  /* 0x000000010e007824 */ /* 0x040fe200078e024b */
[----:B------:R-:W2:Y:S01]  /*4c9f0*/  LDC R19, c[0x0][0x398] ;  /* 0x0000e600ff137b82 */ /* 0x000ea20000000800 */
[----:B---3--:R-:W-:Y:S01]  /*4ca00*/  PRMT R17, R65, 0x7632, R17 ;  /* 0x0000763241117816 */ /* 0x008fe20000000011 */
[----:B------:R-:W-:Y:S01]  /*4ca10*/  IMAD.WIDE R10, R14, 0x2, R30 ;  /* 0x000000020e0a7825 */ /* 0x000fe200078e021e */
[----:B------:R3:W-:Y:S04]  /*4ca20*/  @P4 STG.E.U16 desc[UR6][R2.64], R65 ;  /* 0x0000004102004986 */ /* 0x0007e8000c101506 */
[----:B------:R-:W2:Y:S01]  /*4ca30*/  LDL.S16 R62, [R1+0x16c] ;  /* 0x00016c00013e7983 */ /* 0x000ea20000100600 */
[----:B0-----:R-:W-:Y:S01]  /*4ca40*/  IMAD.WIDE R12, R0, 0x2, R4 ;  /* 0x00000002000c7825 */ /* 0x001fe200078e0204 */
[----:B------:R-:W-:Y:S01]  /*4ca50*/  PRMT R16, R76, 0x7610, R16 ;  /* 0x000076104c107816 */ /* 0x000fe20000000010 */
[----:B------:R-:W0:Y:S01]  /*4ca60*/  LDC R18, c[0x0][0x398] ;  /* 0x0000e600ff127b82 */ /* 0x000e220000000800 */
[----:B------:R0:W-:Y:S01]  /*4ca70*/  @P0 STG.E.U16 desc[UR6][R10.64], R17 ;  /* 0x000000110a000986 */ /* 0x0001e2000c101506 */
[----:B---3--:R-:W-:Y:S01]  /*4ca80*/  VIADD R2, R93, 0x1a ;  /* 0x0000001a5d027836 */ /* 0x008fe20000000000 */
[----:B------:R-:W-:-:S02]  /*4ca90*/  PRMT R15, R63, 0x7610, R15 ;  /* 0x000076103f0f7816 */ /* 0x000fc4000000000f */
[----:B------:R-:W3:Y:S03]  /*4caa0*/  LDL.LU.S16 R63, [R1+0x16e] ;  /* 0x00016e00013f7983 */ /* 0x000ee60000300600 */
[----:B------:R-:W2:Y:S01]  /*4cab0*/  LDC R26, c[0x0][0x398] ;  /* 0x0000e600ff1a7b82 */ /* 0x000ea20000000800 */
[----:B----4-:R-:W-:Y:S01]  /*4cac0*/  ISETP.GE.AND P0, PT, R2, R22, PT ;  /* 0x000000160200720c */ /* 0x010fe20003f06270 */
[----:B------:R-:W-:Y:S01]  /*4cad0*/  IMAD.WIDE R2, R0, 0x2, R36 ;  /* 0x0000000200027825 */ /* 0x000fe200078e0224 */
[----:B------:R4:W-:Y:S04]  /*4cae0*/  @P5 STG.E.U16 desc[UR6][R12.64], R16 ;  /* 0x000000100c005986 */ /* 0x0009e8000c101506 */
[----:B------:R2:W-:Y:S01]  /*4caf0*/  @P2 STG.E.U16 desc[UR6][R2.64], R15 ;  /* 0x0000000f02002986 */ /* 0x0005e2000c101506 */
[----:B------:R-:W2:Y:S01]  /*4cb00*/  LDC R27, c[0x0][0x39c] ;  /* 0x0000e700ff1b7b82 */ /* 0x000ea20000000800 */
[----:B-1----:R-:W-:-:S07]  /*4cb10*/  ISETP.LT.AND P4, PT, R64, R20, !P1 ;  /* 0x000000144000720c */ /* 0x002fce0004f81270 */
[----:B------:R-:W1:Y:S08]  /*4cb20*/  LDC R25, c[0x0][0x398] ;  /* 0x0000e600ff197b82 */ /* 0x000e700000000800 */
[----:B------:R-:W1:Y:S08]  /*4cb30*/  LDC R24, c[0x0][0x398] ;  /* 0x0000e600ff187b82 */ /* 0x000e700000000800 */
[----:B------:R-:W1:Y:S01]  /*4cb40*/  LDC R23, c[0x0][0x398] ;  /* 0x0000e600ff177b82 */ /* 0x000e620000000800 */
[----:B------:R-:W-:-:S07]  /*4cb50*/  IMAD.WIDE R8, R0, 0x2, R6 ;  /* 0x0000000200087825 */ /* 0x000fce00078e0206 */
[----:B------:R-:W1:Y:S01]  /*4cb60*/  LDC R21, c[0x0][0x398] ;  /* 0x0000e600ff157b82 */ /* 0x000e620000000800 */
[----:B------:R-:W-:Y:S01]  /*4cb70*/  IMAD.IADD R14, R0, 0x1, R75 ;  /* 0x00000001000e7824 */ /* 0x000fe200078e024b */
[----:B0-----:R-:W-:Y:S01]  /*4cb80*/  PRMT R17, R66, 0x7632, R17 ;  /* 0x0000763242117816 */ /* 0x001fe20000000011 */
[----:B------:R-:W-:-:S05]  /*4cb90*/  IMAD.WIDE R10, R0, 0x2, R30 ;  /* 0x00000002000a7825 */ /* 0x000fca00078e021e */
[----:B------:R-:W0:Y:S01]  /*4cba0*/  LDC R22, c[0x0][0x39c] ;  /* 0x0000e700ff167b82 */ /* 0x000e220000000800 */
[----:B----4-:R-:W-:-:S07]  /*4cbb0*/  PRMT R16, R80, 0x7610, R16 ;  /* 0x0000761050107816 */ /* 0x010fce0000000010 */
[----:B------:R-:W4:Y:S01]  /*4cbc0*/  LDC R20, c[0x0][0x398] ;  /* 0x0000e600ff147b82 */ /* 0x000f220000000800 */
[----:B------:R-:W3:Y:S01]  /*4cbd0*/  LDL.S16 R80, [R1+0x170] ;  /* 0x0001700001507983 */ /* 0x000ee20000100600 */
[----:B--2---:R-:W-:-:S03]  /*4cbe0*/  PRMT R15, R70, 0x7610, R15 ;  /* 0x00007610460f7816 */ /* 0x004fc6000000000f */
[----:B------:R-:W2:Y:S01]  /*4cbf0*/  LDL.LU.S16 R70, [R1+0x172] ;  /* 0x0001720001467983 */ /* 0x000ea20000300600 */
[----:B------:R-:W-:Y:S02]  /*4cc00*/  ISETP.LT.AND P1, PT, R52, R19, !P1 ;  /* 0x000000133400720c */ /* 0x000fe40004f21270 */
[----:B------:R-:W-:Y:S01]  /*4cc10*/  ISETP.LT.AND P5, PT, R83, R18, !P0 ;  /* 0x000000125300720c */ /* 0x000fe200047a1270 */
[----:B------:R-:W-:Y:S01]  /*4cc20*/  VIADD R0, R93, 0x1b ;  /* 0x0000001b5d007836 */ /* 0x000fe20000000000 */
[----:B------:R-:W-:Y:S01]  /*4cc30*/  ISETP.LT.AND P2, PT, R79, R26, !P0 ;  /* 0x0000001a4f00720c */ /* 0x000fe20004741270 */
[----:B------:R-:W-:Y:S01]  /*4cc40*/  IMAD.WIDE R12, R14, 0x2, R4 ;  /* 0x000000020e0c7825 */ /* 0x000fe200078e0204 */
[----:B------:R0:W-:Y:S01]  /*4cc50*/  @P4 STG.E.U16 desc[UR6][R8.64], R66 ;  /* 0x0000004208004986 */ /* 0x0001e2000c101506 */
[----:B-1----:R-:W-:Y:S01]  /*4cc60*/  ISETP.LT.AND P4, PT, R64, R25, !P0 ;  /* 0x000000194000720c */ /* 0x002fe20004781270 */
[----:B------:R-:W1:Y:S01]  /*4cc70*/  LDC R18, c[0x0][0x398] ;  /* 0x0000e600ff127b82 */ /* 0x000e620000000800 */
[----:B------:R-:W-:Y:S01]  /*4cc80*/  ISETP.LT.AND P0, PT, R52, R24, !P0 ;  /* 0x000000183400720c */ /* 0x000fe20004701270 */
[----:B------:R-:W-:Y:S01]  /*4cc90*/  IMAD.WIDE R2, R14, 0x2, R36 ;  /* 0x000000020e027825 */ /* 0x000fe200078e0224 */
[----:B------:R-:W2:Y:S04]  /*4cca0*/  LDL.S16 R76, [R1+0x174] ;  /* 0x00017400014c7983 */ /* 0x000ea80000100600 */
[----:B------:R4:W-:Y:S01]  /*4ccb0*/  @P1 STG.E.U16 desc[UR6][R10.64], R17 ;  /* 0x000000110a001986 */ /* 0x0009e2000c101506 */
[----:B------:R-:W-:Y:S01]  /*4ccc0*/  ISETP.GE.AND P1, PT, R0, R27, PT ;  /* 0x0000001b0000720c */ /* 0x000fe20003f26270 */
[----:B------:R-:W2:Y:S02]  /*4ccd0*/  LDC R19, c[0x0][0x398] ;  /* 0x0000e600ff137b82 */ /* 0x000ea40000000800 */
[----:B------:R4:W-:Y:S01]  /*4cce0*/  @P5 STG.E.U16 desc[UR6][R12.64], R16 ;  /* 0x000000100c005986 */ /* 0x0009e2000c101506 */
[----:B------:R-:W-:Y:S01]  /*4ccf0*/  ISETP.LT.AND P5, PT, R83, R23, !P1 ;  /* 0x000000175300720c */ /* 0x000fe20004fa1270 */
[----:B------:R-:W-:-:S02]  /*4cd00*/  IMAD.IADD R0, R14, 0x1, R75 ;  /* 0x000000010e007824 */ /* 0x000fc400078e024b */
[----:B------:R4:W-:Y:S01]  /*4cd10*/  @P2 STG.E.U16 desc[UR6][R2.64], R15 ;  /* 0x0000000f02002986 */ /* 0x0009e2000c101506 */
[C---:B0-----:R-:W-:Y:S01]  /*4cd20*/  IMAD.WIDE R8, R14.reuse, 0x2, R6 ;  /* 0x000000020e087825 */ /* 0x041fe200078e0206 */
[----:B------:R-:W-:Y:S01]  /*4cd30*/  ISETP.LT.AND P2, PT, R79, R21, !P1 ;  /* 0x000000154f00720c */ /* 0x000fe20004f41270 */
[----:B------:R-:W0:Y:S01]  /*4cd40*/  LDC R23, c[0x0][0x398] ;  /* 0x0000e600ff177b82 */ /* 0x000e220000000800 */
[----:B----4-:R-:W-:Y:S01]  /*4cd50*/  PRMT R17, R67, 0x7632, R17 ;  /* 0x0000763243117816 */ /* 0x010fe20000000011 */
[----:B------:R-:W-:Y:S01]  /*4cd60*/  IMAD.WIDE R10, R14, 0x2, R30 ;  /* 0x000000020e0a7825 */ /* 0x000fe200078e021e */
[----:B------:R-:W-:-:S03]  /*4cd70*/  PRMT R16, R62, 0x7610, R16 ;  /* 0x000076103e107816 */ /* 0x000fc60000000010 */
[----:B------:R-:W-:Y:S01]  /*4cd80*/  IMAD.WIDE R12, R0, 0x2, R4 ;  /* 0x00000002000c7825 */ /* 0x000fe200078e0204 */
[----:B------:R-:W-:Y:S01]  /*4cd90*/  @P4 STG.E.U16 desc[UR6][R8.64], R67 ;  /* 0x0000004308004986 */ /* 0x000fe2000c101506 */
[----:B------:R-:W4:Y:S02]  /*4cda0*/  LDC R14, c[0x0][0x398] ;  /* 0x0000e600ff0e7b82 */ /* 0x000f240000000800 */
[----:B------:R-:W-:Y:S01]  /*4cdb0*/  VIADD R2, R93, 0x1c ;  /* 0x0000001c5d027836 */ /* 0x000fe20000000000 */
[----:B------:R-:W-:Y:S04]  /*4cdc0*/  @P0 STG.E.U16 desc[UR6][R10.64], R17 ;  /* 0x000000110a000986 */ /* 0x000fe8000c101506 */
[----:B------:R3:W-:Y:S01]  /*4cdd0*/  @P5 STG.E.U16 desc[UR6][R12.64], R16 ;  /* 0x000000100c005986 */ /* 0x0007e2000c101506 */
[----:B------:R-:W-:Y:S01]  /*4cde0*/  ISETP.GE.AND P0, PT, R2, R22, PT ;  /* 0x000000160200720c */ /* 0x000fe20003f06270 */
[----:B------:R-:W-:Y:S01]  /*4cdf0*/  IMAD.WIDE R2, R0, 0x2, R36 ;  /* 0x0000000200027825 */ /* 0x000fe200078e0224 */
[----:B------:R-:W-:Y:S01]  /*4ce00*/  ISETP.LT.AND P4, PT, R64, R20, !P1 ;  /* 0x000000144000720c */ /* 0x000fe20004f81270 */
[----:B------:R-:W2:Y:S01]  /*4ce10*/  LDC R15, c[0x0][0x398] ;  /* 0x0000e600ff0f7b82 */ /* 0x000ea20000000800 */
[----:B---3--:R-:W-:-:S07]  /*4ce20*/  PRMT R12, R63, 0x7610, R12 ;  /* 0x000076103f0c7816 */ /* 0x008fce000000000c */
[----:B------:R-:W3:Y:S01]  /*4ce30*/  LDC R17, c[0x0][0x398] ;  /* 0x0000e600ff117b82 */ /* 0x000ee20000000800 */
[----:B------:R2:W-:Y:S01]  /*4ce40*/  @P2 STG.E.U16 desc[UR6][R2.64], R12 ;  /* 0x0000000c02002986 */ /* 0x0005e2000c101506 */
[----:B-1----:R-:W-:-:S06]  /*4ce50*/  ISETP.LT.AND P6, PT, R83, R18, !P0 ;  /* 0x000000125300720c */ /* 0x002fcc00047c1270 */
[----:B------:R-:W1:Y:S01]  /*4ce60*/  LDC R18, c[0x0][0x398] ;  /* 0x0000e600ff127b82 */ /* 0x000e620000000800 */
[----:B------:R-:W-:Y:S01]  /*4ce70*/  IMAD.WIDE R8, R0, 0x2, R6 ;  /* 0x0000000200087825 */ /* 0x000fe200078e0206 */
[----:B0-----:R-:W-:Y:S02]  /*4ce80*/  ISETP.LT.AND P5, PT, R79, R23, !P0 ;  /* 0x000000174f00720c */ /* 0x001fe400047a1270 */
[----:B------:R-:W-:Y:S01]  /*4ce90*/  PRMT R13, R68, 0x7632, R13 ;  /* 0x00007632440d7816 */ /* 0x000fe2000000000d */
[----:B------:R-:W-:-:S03]  /*4cea0*/  IMAD.WIDE R10, R0, 0x2, R30 ;  /* 0x00000002000a7825 */ /* 0x000fc600078e021e */
[----:B------:R-:W0:Y:S08]  /*4ceb0*/  LDC R16, c[0x0][0x398] ;  /* 0x0000e600ff107b82 */ /* 0x000e300000000800 */
[----:B------:R-:W0:Y:S08]  /*4cec0*/  LDC R20, c[0x0][0x398] ;  /* 0x0000e600ff147b82 */ /* 0x000e300000000800 */
[----:B------:R-:W0:Y:S08]  /*4ced0*/  LDC R22, c[0x0][0x398] ;  /* 0x0000e600ff167b82 */ /* 0x000e300000000800 */
[----:B------:R-:W0:Y:S08]  /*4cee0*/  LDC R21, c[0x0][0x398] ;  /* 0x0000e600ff157b82 */ /* 0x000e300000000800 */
[----:B------:R-:W0:Y:S08]  /*4cef0*/  LDC R27, c[0x0][0x398] ;  /* 0x0000e600ff1b7b82 */ /* 0x000e300000000800 */
[----:B------:R-:W0:Y:S08]  /*4cf00*/  LDC R26, c[0x0][0x398] ;  /* 0x0000e600ff1a7b82 */ /* 0x000e300000000800 */
[----:B------:R-:W0:Y:S08]  /*4cf10*/  LDC R24, c[0x0][0x39c] ;  /* 0x0000e700ff187b82 */ /* 0x000e300000000800 */
[----:B------:R-:W0:Y:S01]  /*4cf20*/  LDC R25, c[0x0][0x398] ;  /* 0x0000e600ff197b82 */ /* 0x000e220000000800 */
[----:B--2---:R-:W-:-:S02]  /*4cf30*/  PRMT R12, R70, 0x7610, R12 ;  /* 0x00007610460c7816 */ /* 0x004fc4000000000c */
[----:B------:R-:W-:Y:S01]  /*4cf40*/  ISETP.LT.AND P1, PT, R52, R19, !P1 ;  /* 0x000000133400720c */ /* 0x000fe20004f21270 */
[----:B------:R-:W2:Y:S01]  /*4cf50*/  LDL.LU.S16 R70, [R1+0x176] ;  /* 0x0001760001467983 */ /* 0x000ea20000300600 */
[----:B------:R-:W-:Y:S01]  /*4cf60*/  IMAD.IADD R0, R0, 0x1, R75 ;  /* 0x0000000100007824 */ /* 0x000fe200078e024b */
[----:B-1----:R-:W-:Y:S02]  /*4cf70*/  ISETP.LT.AND P2, PT, R64, R18, !P0 ;  /* 0x000000124000720c */ /* 0x002fe40004741270 */
[----:B------:R-:W1:Y:S01]  /*4cf80*/  LDC R19, c[0x0][0x39c] ;  /* 0x0000e700ff137b82 */ /* 0x000e620000000800 */
[----:B------:R0:W-:Y:S01]  /*4cf90*/  @P4 STG.E.U16 desc[UR6][R8.64], R68 ;  /* 0x0000004408004986 */ /* 0x0001e2000c101506 */
[----:B---3--:R-:W-:Y:S01]  /*4cfa0*/  ISETP.LT.AND P0, PT, R52, R17, !P0 ;  /* 0x000000113400720c */ /* 0x008fe20004701270 */
[C---:B------:R-:W-:Y:S02]  /*4cfb0*/  IMAD.WIDE R2, R0.reuse, 0x2, R4 ;  /* 0x0000000200027825 */ /* 0x040fe400078e0204 */
[----:B------:R-:W3:Y:S03]  /*4cfc0*/  LDL.S16 R62, [R1+0x178] ;  /* 0x00017800013e7983 */ /* 0x000ee60000100600 */
[----:B------:R-:W1:Y:S01]  /*4cfd0*/  LDC R18, c[0x0][0x398] ;  /* 0x0000e600ff127b82 */ /* 0x000e620000000800 */
[----:B------:R4:W-:Y:S01]  /*4cfe0*/  @P1 STG.E.U16 desc[UR6][R10.64], R13 ;  /* 0x0000000d0a001986 */ /* 0x0009e2000c101506 */
[----:B0-----:R-:W-:-:S03]  /*4cff0*/  IMAD.WIDE R8, R0, 0x2, R36 ;  /* 0x0000000200087825 */ /* 0x001fc600078e0224 */
[----:B------:R-:W3:Y:S03]  /*4d000*/  LDL.LU.S16 R63, [R1+0x17a] ;  /* 0x00017a00013f7983 */ /* 0x000ee60000300600 */
[----:B------:R-:W0:Y:S01]  /*4d010*/  LDC R17, c[0x0][0x398] ;  /* 0x0000e600ff117b82 */ /* 0x000e220000000800 */
[----:B----4-:R-:W-:Y:S02]  /*4d020*/  PRMT R11, R80, 0x7610, R11 ;  /* 0x00007610500b7816 */ /* 0x010fe4000000000b */
[----:B------:R-:W-:Y:S01]  /*4d030*/  PRMT R13, R69, 0x7632, R13 ;  /* 0x00007632450d7816 */ /* 0x000fe2000000000d */
[----:B------:R-:W4:Y:S04]  /*4d040*/  LDL.S16 R80, [R1+0x17c] ;  /* 0x00017c0001507983 */ /* 0x000f280000100600 */
[----:B------:R-:W0:Y:S01]  /*4d050*/  LDC R23, c[0x0][0x39c] ;  /* 0x0000e700ff177b82 */ /* 0x000e220000000800 */
[----:B------:R1:W-:Y:S04]  /*4d060*/  @P6 STG.E.U16 desc[UR6][R2.64], R11 ;  /* 0x0000000b02006986 */ /* 0x0003e8000c101506 */
[----:B------:R1:W-:Y:S02]  /*4d070*/  @P5 STG.E.U16 desc[UR6][R8.64], R12 ;  /* 0x0000000c08005986 */ /* 0x0003e4000c101506 */
[----:B-1----:R-:W-:-:S04]  /*4d080*/  IMAD.WIDE R2, R0, 0x2, R6 ;  /* 0x0000000200027825 */ /* 0x002fc800078e0206 */
[----:B------:R-:W-:Y:S01]  /*4d090*/  IMAD.WIDE R8, R0, 0x2, R30 ;  /* 0x0000000200087825 */ /* 0x000fe200078e021e */
[----:B------:R-:W-:Y:S04]  /*4d0a0*/  @P2 STG.E.U16 desc[UR6][R2.64], R69 ;  /* 0x0000004502002986 */ /* 0x000fe8000c101506 */
[----:B------:R2:W-:Y:S01]  /*4d0b0*/  @P0 STG.E.U16 desc[UR6][R8.64], R13 ;  /* 0x0000000d08000986 */ /* 0x0005e2000c101506 */
[----:B------:R-:W-:Y:S01]  /*4d0c0*/  VIADD R10, R93, 0x1d ;  /* 0x0000001d5d0a7836 */ /* 0x000fe20000000000 */
[----:B--2---:R-:W-:Y:S02]  /*4d0d0*/  PRMT R13, R70, 0x7610, R13 ;  /* 0x00007610460d7816 */ /* 0x004fe4000000000d */
[----:B------:R-:W2:Y:S02]  /*4d0e0*/  LDL.LU.S16 R70, [R1+0x17e] ;  /* 0x00017e0001467983 */ /* 0x000ea40000300600 */
[----:B------:R-:W-:-:S02]  /*4d0f0*/  ISETP.GE.AND P1, PT, R10, R19, PT ;  /* 0x000000130a00720c */ /* 0x000fc40003f26270 */
[----:B------:R-:W1:Y:S02]  /*4d100*/  LDC R19, c[0x0][0x39c] ;  /* 0x0000e700ff137b82 */ /* 0x000e640000000800 */
[----:B------:R-:W-:-:S06]  /*4d110*/  ISETP.LT.AND P5, PT, R79, R15, !P1 ;  /* 0x0000000f4f00720c */ /* 0x000fcc0004fa1270 */
[----:B------:R-:W0:Y:S01]  /*4d120*/  LDC R15, c[0x0][0x39c] ;  /* 0x0000e700ff0f7b82 */ /* 0x000e220000000800 */
[----:B------:R-:W-:Y:S01]  /*4d130*/  ISETP.LT.AND P4, PT, R83, R16, !P1 ;  /* 0x000000105300720c */ /* 0x000fe20004f81270 */
[----:B------:R-:W-:Y:S01]  /*4d140*/  IMAD.IADD R12, R0, 0x1, R75 ;  /* 0x00000001000c7824 */ /* 0x000fe200078e024b */
[----:B------:R-:W-:-:S05]  /*4d150*/  PRMT R0, R76, 0x7610, R0 ;  /* 0x000076104c007816 */ /* 0x000fca0000000000 */
[----:B------:R-:W1:Y:S01]  /*4d160*/  LDC R16, c[0x0][0x398] ;  /* 0x0000e600ff107b82 */ /* 0x000e620000000800 */
[----:B------:R-:W-:Y:S01]  /*4d170*/  IMAD.WIDE R10, R12, 0x2, R4 ;  /* 0x000000020c0a7825 */ /* 0x000fe200078e0204 */
[----:B------:R-:W-:Y:S02]  /*4d180*/  ISETP.LT.AND P2, PT, R64, R20, !P1 ;  /* 0x000000144000720c */ /* 0x000fe40004f41270 */
[----:B------:R-:W-:Y:S02]  /*4d190*/  ISETP.LT.AND P1, PT, R52, R14, !P1 ;  /* 0x0000000e3400720c */ /* 0x000fe40004f21270 */
[----:B------:R3:W-:Y:S01]  /*4d1a0*/  @P4 STG.E.U16 desc[UR6][R10.64], R0 ;  /* 0x000000000a004986 */ /* 0x0007e2000c101506 */
[C---:B------:R-:W-:Y:S01]  /*4d1b0*/  IMAD.WIDE R8, R12.reuse, 0x2, R36 ;  /* 0x000000020c087825 */ /* 0x040fe200078e0224 */
[----:B------:R-:W-:Y:S01]  /*4d1c0*/  PRMT R14, R71, 0x7632, R14 ;  /* 0x00007632470e7816 */ /* 0x000fe2000000000e */
[----:B------:R-:W4:Y:S02]  /*4d1d0*/  LDC R20, c[0x0][0x398] ;  /* 0x0000e600ff147b82 */ /* 0x000f240000000800 */
[----:B------:R-:W-:-:S04]  /*4d1e0*/  IMAD.WIDE R2, R12, 0x2, R6 ;  /* 0x000000020c027825 */ /* 0x000fc800078e0206 */
[----:B---3--:R-:W-:Y:S02]  /*4d1f0*/  VIADD R0, R93, 0x1e ;  /* 0x0000001e5d007836 */ /* 0x008fe40000000000 */
[----:B------:R-:W-:-:S03]  /*4d200*/  IMAD.WIDE R10, R12, 0x2, R30 ;  /* 0x000000020c0a7825 */ /* 0x000fc600078e021e */
[----:B0-----:R-:W-:Y:S01]  /*4d210*/  ISETP.GE.AND P0, PT, R0, R15, PT ;  /* 0x0000000f0000720c */ /* 0x001fe20003f06270 */
[----:B------:R-:W-:Y:S01]  /*4d220*/  VIADD R0, R93, 0x1f ;  /* 0x0000001f5d007836 */ /* 0x000fe20000000000 */
[----:B------:R-:W-:Y:S02]  /*4d230*/  @P5 STG.E.U16 desc[UR6][R8.64], R13 ;  /* 0x0000000d08005986 */ /* 0x000fe4000c101506 */
[----:B------:R-:W-:Y:S02]  /*4d240*/  ISETP.LT.AND P5, PT, R83, R18, !P0 ;  /* 0x000000125300720c */ /* 0x000fe400047a1270 */
[----:B------:R0:W-:Y:S01]  /*4d250*/  @P2 STG.E.U16 desc[UR6][R2.64], R71 ;  /* 0x0000004702002986 */ /* 0x0001e2000c101506 */
[----:B------:R-:W-:-:S03]  /*4d260*/  ISETP.LT.AND P4, PT, R79, R17, !P0 ;  /* 0x000000114f00720c */ /* 0x000fc60004781270 */
[----:B------:R3:W-:Y:S01]  /*4d270*/  @P1 STG.E.U16 desc[UR6][R10.64], R14 ;  /* 0x0000000e0a001986 */ /* 0x0007e2000c101506 */
[----:B-1----:R-:W-:Y:S02]  /*4d280*/  ISETP.GE.AND P1, PT, R0, R19, PT ;  /* 0x000000130000720c */ /* 0x002fe40003f26270 */
[----:B------:R-:W-:Y:S01]  /*4d290*/  ISETP.LT.AND P2, PT, R64, R16, !P0 ;  /* 0x000000104000720c */ /* 0x000fe20004741270 */
[----:B------:R-:W-:Y:S01]  /*4d2a0*/  IMAD.IADD R12, R12, 0x1, R75 ;  /* 0x000000010c0c7824 */ /* 0x000fe200078e024b */
[----:B------:R-:W-:Y:S02]  /*4d2b0*/  ISETP.LT.AND P0, PT, R52, R22, !P0 ;  /* 0x000000163400720c */ /* 0x000fe40004701270 */
[----:B------:R-:W-:Y:S02]  /*4d2c0*/  ISETP.LT.AND P6, PT, R83, R21, !P1 ;  /* 0x000000155300720c */ /* 0x000fe40004fc1270 */
[----:B------:R-:W-:Y:S01]  /*4d2d0*/  PRMT R17, R62, 0x7610, R17 ;  /* 0x000076103e117816 */ /* 0x000fe20000000011 */
[C---:B------:R-:W-:Y:S01]  /*4d2e0*/  IMAD.IADD R0, R12.reuse, 0x1, R75 ;  /* 0x000000010c007824 */ /* 0x040fe200078e024b */
[----:B------:R-:W2:Y:S01]  /*4d2f0*/  LDL.S16 R62, [R1+0x180] ;  /* 0x00018000013e7983 */ /* 0x000ea20000100600 */
[C---:B0-----:R-:W-:Y:S01]  /*4d300*/  IMAD.WIDE R2, R12.reuse, 0x2, R4 ;  /* 0x000000020c027825 */ /* 0x041fe200078e0204 */
[----:B------:R-:W-:Y:S01]  /*4d310*/  PRMT R16, R63, 0x7610, R16 ;  /* 0x000076103f107816 */ /* 0x000fe20000000010 */
[----:B------:R-:W0:Y:S01]  /*4d320*/  LDC R22, c[0x0][0x398] ;  /* 0x0000e600ff167b82 */ /* 0x000e220000000800 */
[----:B------:R-:W2:Y:S01]  /*4d330*/  LDL.LU.S16 R63, [R1+0x182] ;  /* 0x00018200013f7983 */ /* 0x000ea20000300600 */
[----:B------:R-:W-:Y:S01]  /*4d340*/  IMAD.WIDE R8, R12, 0x2, R36 ;  /* 0x000000020c087825 */ /* 0x000fe200078e0224 */
[----:B------:R-:W-:-:S03]  /*4d350*/  PRMT R19, R72, 0x7632, R19 ;  /* 0x0000763248137816 */ /* 0x000fc60000000013 */
[----:B---3--:R-:W-:Y:S01]  /*4d360*/  IMAD.WIDE R10, R12, 0x2, R6 ;  /* 0x000000020c0a7825 */ /* 0x008fe200078e0206 */
[----:B----4-:R-:W-:Y:S01]  /*4d370*/  PRMT R18, R80, 0x7610, R18 ;  /* 0x0000761050127816 */ /* 0x010fe20000000012 */
[----:B------:R1:W-:Y:S01]  /*4d380*/  @P5 STG.E.U16 desc[UR6][R2.64], R17 ;  /* 0x0000001102005986 */ /* 0x0003e2000c101506 */
[----:B------:R-:W3:Y:S01]  /*4d390*/  LDC R21, c[0x0][0x398] ;  /* 0x0000e600ff157b82 */ /* 0x000ee20000000800 */
[----:B------:R-:W-:Y:S02]  /*4d3a0*/  IMAD.WIDE R12, R12, 0x2, R30 ;  /* 0x000000020c0c7825 */ /* 0x000fe400078e021e */
[----:B------:R4:W-:Y:S02]  /*4d3b0*/  @P4 STG.E.U16 desc[UR6][R8.64], R16 ;  /* 0x0000001008004986 */ /* 0x0009e4000c101506 */
[----:B------:R-:W-:Y:S02]  /*4d3c0*/  IMAD.WIDE R14, R0, 0x2, R4 ;  /* 0x00000002000e7825 */ /* 0x000fe400078e0204 */
[----:B------:R1:W-:Y:S04]  /*4d3d0*/  @P2 STG.E.U16 desc[UR6][R10.64], R72 ;  /* 0x000000480a002986 */ /* 0x0003e8000c101506 */
[----:B------:R1:W-:Y:S04]  /*4d3e0*/  @P0 STG.E.U16 desc[UR6][R12.64], R19 ;  /* 0x000000130c000986 */ /* 0x0003e8000c101506 */
[----:B------:R0:W-:Y:S04]  /*4d3f0*/  @P6 STG.E.U16 desc[UR6][R14.64], R18 ;  /* 0x000000120e006986 */ /* 0x0001e8000c101506 */
[----:B------:R-:W2:Y:S01]  /*4d400*/  LDL.S16 R80, [R1+0x184] ;  /* 0x0001840001507983 */ /* 0x000ea20000100600 */
[----:B------:R-:W-:-:S02]  /*4d410*/  ISETP.LT.AND P0, PT, R79, R20, !P1 ;  /* 0x000000144f00720c */ /* 0x000fc40004f01270 */
[----:B------:R-:W2:Y:S01]  /*4d420*/  LDC R20, c[0x0][0x398] ;  /* 0x0000e600ff147b82 */ /* 0x000ea20000000800 */
[----:B-1----:R-:W-:Y:S01]  /*4d430*/  VIADD R2, R93, 0x20 ;  /* 0x000000205d027836 */ /* 0x002fe20000000000 */
[----:B------:R-:W-:Y:S01]  /*4d440*/  ISETP.LT.AND P4, PT, R64, R27, !P1 ;  /* 0x0000001b4000720c */ /* 0x000fe20004f81270 */
[----:B----4-:R-:W-:Y:S01]  /*4d450*/  IMAD.WIDE R8, R0, 0x2, R6 ;  /* 0x0000000200087825 */ /* 0x010fe200078e0206 */
[----:B------:R-:W-:-:S03]  /*4d460*/  PRMT R17, R73, 0x7632, R17 ;  /* 0x0000763249117816 */ /* 0x000fc60000000011 */
[----:B------:R-:W-:Y:S01]  /*4d470*/  IMAD.WIDE R10, R0, 0x2, R30 ;  /* 0x00000002000a7825 */ /* 0x000fe200078e021e */
[----:B------:R-:W1:Y:S08]  /*4d480*/  LDC R19, c[0x0][0x398] ;  /* 0x0000e600ff137b82 */ /* 0x000e700000000800 */
[----:B0-----:R-:W0:Y:S01]  /*4d490*/  LDC R18, c[0x0][0x398] ;  /* 0x0000e600ff127b82 */ /* 0x001e220000000800 */
[----:B--2---:R-:W-:-:S02]  /*4d4a0*/  PRMT R15, R70, 0x7610, R15 ;  /* 0x00007610460f7816 */ /* 0x004fc4000000000f */
[----:B------:R-:W2:Y:S01]  /*4d4b0*/  LDL.LU.S16 R70, [R1+0x186] ;  /* 0x0001860001467983 */ /* 0x000ea20000300600 */
[----:B------:R-:W-:Y:S02]  /*4d4c0*/  ISETP.LT.AND P1, PT, R52, R26, !P1 ;  /* 0x0000001a3400720c */ /* 0x000fe40004f21270 */
[----:B------:R-:W-:Y:S01]  /*4d4d0*/  ISETP.GE.AND P2, PT, R2, R24, PT ;  /* 0x000000180200720c */ /* 0x000fe20003f46270 */
[C---:B------:R-:W-:Y:S01]  /*4d4e0*/  IMAD.WIDE R2, R0.reuse, 0x2, R36 ;  /* 0x0000000200027825 */ /* 0x040fe200078e0224 */
[----:B------:R-:W4:Y:S01]  /*4d4f0*/  LDL.S16 R76, [R1+0x188] ;  /* 0x00018800014c7983 */ /* 0x000f220000100600 */
[----:B------:R-:W0:Y:S01]  /*4d500*/  LDC R24, c[0x0][0x398] ;  /* 0x0000e600ff187b82 */ /* 0x000e220000000800 */
[----:B------:R-:W-:Y:S01]  /*4d510*/  ISETP.LT.AND P5, PT, R83, R25, !P2 ;  /* 0x000000195300720c */ /* 0x000fe200057a1270 */
[----:B------:R-:W-:Y:S01]  /*4d520*/  IMAD.IADD R14, R0, 0x1, R75 ;  /* 0x00000001000e7824 */ /* 0x000fe200078e024b */
[----:B------:R1:W-:Y:S04]  /*4d530*/  @P0 STG.E.U16 desc[UR6][R2.64], R15 ;  /* 0x0000000f02000986 */ /* 0x0003e8000c101506 */
[----:B------:R1:W-:Y:S01]  /*4d540*/  @P4 STG.E.U16 desc[UR6][R8.64], R73 ;  /* 0x0000004908004986 */ /* 0x0003e2000c101506 */
[----:B---3--:R-:W-:Y:S01]  /*4d550*/  ISETP.LT.AND P4, PT, R64, R21, !P2 ;  /* 0x000000154000720c */ /* 0x008fe20005781270 */
[----:B------:R-:W-:Y:S01]  /*4d560*/  IMAD.WIDE R12, R14, 0x2, R4 ;  /* 0x000000020e0c7825 */ /* 0x000fe200078e0204 */
[----:B------:R-:W3:Y:S01]  /*4d570*/  LDC R21, c[0x0][0x398] ;  /* 0x0000e600ff157b82 */ /* 0x000ee20000000800 */
[----:B------:R1:W-:Y:S01]  /*4d580*/  @P1 STG.E.U16 desc[UR6][R10.64], R17 ;  /* 0x000000110a001986 */ /* 0x0003e2000c101506 */
[----:B------:R-:W-:-:S02]  /*4d590*/  ISETP.LT.AND P1, PT, R79, R22, !P2 ;  /* 0x000000164f00720c */ /* 0x000fc40005721270 */
[----:B------:R-:W-:Y:S01]  /*4d5a0*/  ISETP.LT.AND P2, PT, R52, R20, !P2 ;  /* 0x000000143400720c */ /* 0x000fe20005741270 */
[----:B-1----:R-:W-:-:S03]  /*4d5b0*/  IMAD.WIDE R2, R14, 0x2, R6 ;  /* 0x000000020e027825 */ /* 0x002fc600078e0206 */
[----:B------:R-:W1:Y:S01]  /*4d5c0*/  LDC R20, c[0x0][0x39c] ;  /* 0x0000e700ff147b82 */ /* 0x000e620000000800 */
[----:B------:R-:W-:-:S04]  /*4d5d0*/  IMAD.WIDE R8, R14, 0x2, R36 ;  /* 0x000000020e087825 */ /* 0x000fc800078e0224 */
[----:B------:R-:W-:-:S03]  /*4d5e0*/  IMAD.WIDE R10, R14, 0x2, R30 ;  /* 0x000000020e0a7825 */ /* 0x000fc600078e021e */
[----:B------:R-:W0:Y:S01]  /*4d5f0*/  LDC R17, c[0x0][0x398] ;  /* 0x0000e600ff117b82 */ /* 0x000e220000000800 */
[----:B------:R-:W-:Y:S01]  /*4d600*/  PRMT R16, R62, 0x7610, R16 ;  /* 0x000076103e107816 */ /* 0x000fe20000000010 */
[----:B------:R-:W-:-:S06]  /*4d610*/  VIADD R0, R93, 0x21 ;  /* 0x000000215d007836 */ /* 0x000fcc0000000000 */
[----:B------:R-:W0:Y:S01]  /*4d620*/  LDC R15, c[0x0][0x398] ;  /* 0x0000e600ff0f7b82 */ /* 0x000e220000000800 */
[----:B------:R1:W-:Y:S07]  /*4d630*/  @P5 STG.E.U16 desc[UR6][R12.64], R16 ;  /* 0x000000100c005986 */ /* 0x0003ee000c101506 */
[----:B------:R-:W0:Y:S01]  /*4d640*/  LDC R22, c[0x0][0x39c] ;  /* 0x0000e700ff167b82 */ /* 0x000e220000000800 */
[----:B-1----:R-:W-:-:S07]  /*4d650*/  PRMT R13, R63, 0x7610, R13 ;  /* 0x000076103f0d7816 */ /* 0x002fce000000000d */
[----:B------:R-:W1:Y:S01]  /*4d660*/  LDC R16, c[0x0][0x398] ;  /* 0x0000e600ff107b82 */ /* 0x000e620000000800 */
[----:B------:R-:W-:Y:S01]  /*4d670*/  PRMT R12, R74, 0x7632, R12 ;  /* 0x000076324a0c7816 */ /* 0x000fe2000000000c */
[----:B------:R-:W-:Y:S04]  /*4d680*/  @P1 STG.E.U16 desc[UR6][R8.64], R13 ;  /* 0x0000000d08001986 */ /* 0x000fe8000c101506 */
[----:B------:R-:W-:Y:S04]  /*4d690*/  @P4 STG.E.U16 desc[UR6][R2.64], R74 ;  /* 0x0000004a02004986 */ /* 0x000fe8000c101506 */
[----:B------:R2:W-:Y:S02]  /*4d6a0*/  @P2 STG.E.U16 desc[UR6][R10.64], R12 ;  /* 0x0000000c0a002986 */ /* 0x0005e4000c101506 */
[----:B--2---:R-:W-:-:S02]  /*4d6b0*/  PRMT R11, R70, 0x7610, R11 ;  /* 0x00007610460b7816 */ /* 0x004fc4000000000b */
[----:B------:R-:W2:Y:S01]  /*4d6c0*/  LDL.LU.S16 R70, [R1+0x18a] ;  /* 0x00018a0001467983 */ /* 0x000ea20000300600 */
[----:B------:R-:W-:Y:S01]  /*4d6d0*/  ISETP.GE.AND P0, PT, R0, R23, PT ;  /* 0x000000170000720c */ /* 0x000fe20003f06270 */
[----:B------:R-:W-:Y:S01]  /*4d6e0*/  IMAD.IADD R0, R14, 0x1, R75 ;  /* 0x000000010e007824 */ /* 0x000fe200078e024b */
[----:B------:R-:W-:Y:S01]  /*4d6f0*/  PRMT R13, R80, 0x7610, R13 ;  /* 0x00007610500d7816 */ /* 0x000fe2000000000d */
[----:B------:R-:W3:Y:S01]  /*4d700*/  LDL.S16 R62, [R1+0x18c] ;  /* 0x00018c00013e7983 */ /* 0x000ee20000100600 */
[----:B------:R-:W-:Y:S01]  /*4d710*/  ISETP.LT.AND P6, PT, R83, R19, !P0 ;  /* 0x000000135300720c */ /* 0x000fe200047c1270 */
[----:B------:R-:W1:Y:S01]  /*4d720*/  LDC R14, c[0x0][0x398] ;  /* 0x0000e600ff0e7b82 */ /* 0x000e620000000800 */
[----:B0-----:R-:W-:Y:S01]  /*4d730*/  ISETP.LT.AND P5, PT, R79, R18, !P0 ;  /* 0x000000124f00720c */ /* 0x001fe200047a1270 */
[C---:B------:R-:W-:Y:S01]  /*4d740*/  IMAD.WIDE R2, R0.reuse, 0x2, R4 ;  /* 0x0000000200027825 */ /* 0x040fe200078e0204 */
[----:B------:R-:W3:Y:S03]  /*4d750*/  LDL.LU.S16 R80, [R1+0x18e] ;  /* 0x00018e0001507983 */ /* 0x000ee60000300600 */
[----:B------:R-:W-:Y:S01]  /*4d760*/  IMAD.WIDE R8, R0, 0x2, R36 ;  /* 0x0000000200087825 */ /* 0x000fe200078e0224 */
[----:B------:R-:W3:Y:S01]  /*4d770*/  LDL.S16 R63, [R1+0x190] ;  /* 0x00019000013f7983 */ /* 0x000ee20000100600 */
[----:B------:R-:W0:Y:S08]  /*4d780*/  LDC R19, c[0x0][0x398] ;  /* 0x0000e600ff137b82 */ /* 0x000e300000000800 */
[----:B------:R-:W1:Y:S01]  /*4d790*/  LDC R18, c[0x0][0x398] ;  /* 0x0000e600ff127b82 */ /* 0x000e620000000800 */
[----:B------:R0:W-:Y:S04]  /*4d7a0*/  @P6 STG.E.U16 desc[UR6][R2.64], R13 ;  /* 0x0000000d02006986 */ /* 0x0001e8000c101506 */
[----:B------:R0:W-:Y:S01]  /*4d7b0*/  @P5 STG.E.U16 desc[UR6][R8.64], R11 ;  /* 0x0000000b08005986 */ /* 0x0001e2000c101506 */
[----:B------:R-:W-:-:S02]  /*4d7c0*/  VIADD R10, R93, 0x22 ;  /* 0x000000225d0a7836 */ /* 0x000fc40000000000 */
[----:B------:R-:W2:Y:S01]  /*4d7d0*/  LDC R23, c[0x0][0x398] ;  /* 0x0000e600ff177b82 */ /* 0x000ea20000000800 */
[----:B0-----:R-:W-:Y:S01]  /*4d7e0*/  ISETP.LT.AND P5, PT, R64, R19, !P0 ;  /* 0x000000134000720c */ /* 0x001fe200047a1270 */
[----:B------:R-:W-:Y:S01]  /*4d7f0*/  IMAD.WIDE R2, R0, 0x2, R6 ;  /* 0x0000000200027825 */ /* 0x000fe200078e0206 */
[----:B------:R-:W-:-:S05]  /*4d800*/  PRMT R13, R77, 0x7632, R13 ;  /* 0x000076324d0d7816 */ /* 0x000fca000000000d */
[----:B------:R-:W0:Y:S01]  /*4d810*/  LDC R19, c[0x0][0x398] ;  /* 0x0000e600ff137b82 */ /* 0x000e220000000800 */
[----:B-1----:R-:W-:Y:S01]  /*4d820*/  ISETP.LT.AND P0, PT, R52, R18, !P0 ;  /* 0x000000123400720c */ /* 0x002fe20004701270 */
[----:B------:R-:W-:Y:S01]  /*4d830*/  IMAD.WIDE R8, R0, 0x2, R30 ;  /* 0x0000000200087825 */ /* 0x000fe200078e021e */
[----:B------:R-:W-:-:S05]  /*4d840*/  ISETP.GE.AND P1, PT, R10, R20, PT ;  /* 0x000000140a00720c */ /* 0x000fca0003f26270 */
[----:B------:R-:W1:Y:S01]  /*4d850*/  LDC R18, c[0x0][0x39c] ;  /* 0x0000e700ff127b82 */ /* 0x000e620000000800 */
[----:B------:R-:W-:Y:S01]  /*4d860*/  @P5 STG.E.U16 desc[UR6][R2.64], R77 ;  /* 0x0000004d02005986 */ /* 0x000fe2000c101506 */
[----:B------:R-:W-:-:S06]  /*4d870*/  IMAD.IADD R12, R0, 0x1, R75 ;  /* 0x00000001000c7824 */ /* 0x000fcc00078e024b */
[----:B------:R-:W0:Y:S01]  /*4d880*/  LDC R20, c[0x0][0x398] ;  /* 0x0000e600ff147b82 */ /* 0x000e220000000800 */
[----:B------:R2:W-:Y:S02]  /*4d890*/  @P0 STG.E.U16 desc[UR6][R8.64], R13 ;  /* 0x0000000d08000986 */ /* 0x0005e4000c101506 */
[----:B--2---:R-:W-:Y:S02]  /*4d8a0*/  PRMT R13, R70, 0x7610, R13 ;  /* 0x00007610460d7816 */ /* 0x004fe4000000000d */
[----:B------:R-:W2:Y:S01]  /*4d8b0*/  LDL.LU.S16 R70, [R1+0x192] ;  /* 0x0001920001467983 */ /* 0x000ea20000300600 */
[----:B------:R-:W-:Y:S02]  /*4d8c0*/  ISETP.LT.AND P2, PT, R83, R17, !P1 ;  /* 0x000000115300720c */ /* 0x000fe40004f41270 */
[----:B------:R-:W-:Y:S01]  /*4d8d0*/  ISETP.LT.AND P4, PT, R79, R16, !P1 ;  /* 0x000000104f00720c */ /* 0x000fe20004f81270 */
[----:B------:R-:W3:Y:S01]  /*4d8e0*/  LDC R17, c[0x0][0x398] ;  /* 0x0000e600ff117b82 */ /* 0x000ee20000000800 */
[----:B----4-:R-:W-:Y:S01]  /*4d8f0*/  PRMT R0, R76, 0x7610, R0 ;  /* 0x000076104c007816 */ /* 0x010fe20000000000 */
[----:B------:R-:W-:Y:S01]  /*4d900*/  IMAD.WIDE R10, R12, 0x2, R4 ;  /* 0x000000020c0a7825 */ /* 0x000fe200078e0204 */
[----:B------:R-:W4:Y:S05]  /*4d910*/  LDL.S16 R76, [R1+0x194] ;  /* 0x00019400014c7983 */ /* 0x000f2a0000100600 */
[----:B------:R-:W3:Y:S01]  /*4d920*/  LDC R16, c[0x0][0x398] ;  /* 0x0000e600ff107b82 */ /* 0x000ee20000000800 */
[----:B------:R-:W-:-:S02]  /*4d930*/  ISETP.LT.AND P5, PT, R64, R15, !P1 ;  /* 0x0000000f4000720c */ /* 0x000fc40004fa1270 */
[----:B------:R-:W-:Y:S01]  /*4d940*/  ISETP.LT.AND P0, PT, R52, R14, !P1 ;  /* 0x0000000e3400720c */ /* 0x000fe20004f01270 */
[----:B------:R0:W-:Y:S01]  /*4d950*/  @P2 STG.E.U16 desc[UR6][R10.64], R0 ;  /* 0x000000000a002986 */ /* 0x0001e2000c101506 */
[----:B------:R-:W-:Y:S01]  /*4d960*/  IMAD.WIDE R2, R12, 0x2, R36 ;  /* 0x000000020c027825 */ /* 0x000fe200078e0224 */
[----:B------:R-:W-:-:S03]  /*4d970*/  PRMT R14, R78, 0x7632, R14 ;  /* 0x000076324e0e7816 */ /* 0x000fc6000000000e */
[----:B------:R-:W-:-:S04]  /*4d980*/  IMAD.WIDE R8, R12, 0x2, R6 ;  /* 0x000000020c087825 */ /* 0x000fc800078e0206 */
[----:B0-----:R-:W-:Y:S02]  /*4d990*/  VIADD R0, R93, 0x23 ;  /* 0x000000235d007836 */ /* 0x001fe40000000000 */
[----:B------:R-:W-:-:S03]  /*4d9a0*/  IMAD.WIDE R10, R12, 0x2, R30 ;  /* 0x000000020c0a7825 */ /* 0x000fc600078e021e */
[----:B-1----:R-:W-:Y:S01]  /*4d9b0*/  ISETP.GE.AND P1, PT, R0, R18, PT ;  /* 0x000000120000720c */ /* 0x002fe20003f26270 */
[----:B------:R-:W-:Y:S01]  /*4d9c0*/  VIADD R0, R93, 0x24 ;  /* 0x000000245d007836 */ /* 0x000fe20000000000 */
[----:B------:R0:W-:Y:S02]  /*4d9d0*/  @P4 STG.E.U16 desc[UR6][R2.64], R13 ;  /* 0x0000000d02004986 */ /* 0x0001e4000c101506 */
[----:B------:R-:W-:Y:S02]  /*4d9e0*/  ISETP.LT.AND P4, PT, R79, R20, !P1 ;  /* 0x000000144f00720c */ /* 0x000fe40004f81270 */
[----:B------:R1:W-:Y:S01]  /*4d9f0*/  @P5 STG.E.U16 desc[UR6][R8.64], R78 ;  /* 0x0000004e08005986 */ /* 0x0003e2000c101506 */
[----:B---3--:R-:W-:Y:S01]  /*4da00*/  ISETP.LT.AND P5, PT, R83, R21, !P1 ;  /* 0x000000155300720c */ /* 0x008fe20004fa1270 */
[----:B------:R-:W-:Y:S01]  /*4da10*/  IMAD.IADD R12, R12, 0x1, R75 ;  /* 0x000000010c0c7824 */ /* 0x000fe200078e024b */
[----:B------:R-:W-:Y:S01]  /*4da20*/  ISETP.LT.AND P2, PT, R64, R19, !P1 ;  /* 0x000000134000720c */ /* 0x000fe20004f41270 */
[----:B------:R-:W-:Y:S01]  /*4da30*/  @P0 STG.E.U16 desc[UR6][R10.64], R14 ;  /* 0x0000000e0a000986 */ /* 0x000fe2000c101506 */
[----:B------:R-:W-:Y:S01]  /*4da40*/  ISETP.GE.AND P0, PT, R0, R22, PT ;  /* 0x000000160000720c */ /* 0x000fe20003f06270 */
[----:B------:R-:W3:Y:S01]  /*4da50*/  LDC R21, c[0x0][0x398] ;  /* 0x0000e600ff157b82 */ /* 0x000ee20000000800 */
[----:B------:R-:W-:-:S02]  /*4da60*/  ISETP.LT.AND P1, PT, R52, R17, !P1 ;  /* 0x000000113400720c */ /* 0x000fc40004f21270 */
[----:B------:R-:W-:Y:S02]  /*4da70*/  ISETP.LT.AND P6, PT, R83, R16, !P0 ;  /* 0x000000105300720c */ /* 0x000fe400047c1270 */
[----:B------:R-:W-:Y:S01]  /*4da80*/  PRMT R16, R80, 0x7610, R16 ;  /* 0x0000761050107816 */ /* 0x000fe20000000010 */
[----:B0-----:R-:W-:Y:S01]  /*4da90*/  IMAD.WIDE R2, R12, 0x2, R4 ;  /* 0x000000020c027825 */ /* 0x001fe200078e0204 */
[----:B------:R-:W4:Y:S01]  /*4daa0*/  LDL.LU.S16 R80, [R1+0x196] ;  /* 0x0001960001507983 */ /* 0x000f220000300600 */
[----:B------:R-:W-:Y:S01]  /*4dab0*/  PRMT R17, R62, 0x7610, R17 ;  /* 0x000076103e117816 */ /* 0x000fe20000000011 */
[----:B------:R-:W0:Y:S01]  /*4dac0*/  LDC R22, c[0x0][0x39c] ;  /* 0x0000e700ff167b82 */ /* 0x000e220000000800 */
[----:B-1----:R-:W-:Y:S01]  /*4dad0*/  IMAD.WIDE R8, R12, 0x2, R36 ;  /* 0x000000020c087825 */ /* 0x002fe200078e0224 */
[----:B------:R-:W4:Y:S04]  /*4dae0*/  LDL.S16 R62, [R1+0x198] ;  /* 0x00019800013e7983 */ /* 0x000f280000100600 */
[----:B------:R-:W-:Y:S02]  /*4daf0*/  @P5 STG.E.U16 desc[UR6][R2.64], R17 ;  /* 0x0000001102005986 */ /* 0x000fe4000c101506 */
[----:B------:R-:W1:Y:S02]  /*4db00*/  LDC R20, c[0x0][0x398] ;  /* 0x0000e600ff147b82 */ /* 0x000e640000000800 */
[----:B------:R2:W-:Y:S02]  /*4db10*/  @P4 STG.E.U16 desc[UR6][R8.64], R16 ;  /* 0x0000001008004986 */ /* 0x0005e4000c101506 */
[----:B--2---:R-:W-:-:S02]  /*4db20*/  PRMT R16, R70, 0x7610, R16 ;  /* 0x0000761046107816 */ /* 0x004fc40000000010 */
[----:B------:R-:W2:Y:S01]  /*4db30*/  LDL.LU.S16 R70, [R1+0x19a] ;  /* 0x00019a0001467983 */ /* 0x000ea20000300600 */
[C---:B------:R-:W-:Y:S01]  /*4db40*/  IMAD.IADD R0, R12.reuse, 0x1, R75 ;  /* 0x000000010c007824 */ /* 0x040fe200078e024b */
[----:B------:R-:W-:Y:S01]  /*4db50*/  PRMT R19, R81, 0x7632, R19 ;  /* 0x0000763251137816 */ /* 0x000fe20000000013 */
[----:B------:R-:W-:Y:S01]  /*4db60*/  IMAD.WIDE R10, R12, 0x2, R6 ;  /* 0x000000020c0a7825 */ /* 0x000fe200078e0206 */
[----:B------:R-:W-:-:S03]  /*4db70*/  PRMT R18, R63, 0x7610, R18 ;  /* 0x000076103f127816 */ /* 0x000fc60000000012 */
[----:B------:R-:W-:Y:S02]  /*4db80*/  VIADD R25, R93, 0x25 ;  /* 0x000000255d197836 */ /* 0x000fe40000000000 */
[----:B------:R-:W-:Y:S01]  /*4db90*/  IMAD.WIDE R12, R12, 0x2, R30 ;  /* 0x000000020c0c7825 */ /* 0x000fe200078e021e */
[----:B------:R-:W-:Y:S03]  /*4dba0*/  @P2 STG.E.U16 desc[UR6][R10.64], R81 ;  /* 0x000000510a002986 */ /* 0x000fe6000c101506 */
[----:B------:R-:W-:Y:S01]  /*4dbb0*/  IMAD.WIDE R14, R0, 0x2, R4 ;  /* 0x00000002000e7825 */ /* 0x000fe200078e0204 */
[----:B------:R1:W-:Y:S04]  /*4dbc0*/  @P1 STG.E.U16 desc[UR6][R12.64], R19 ;  /* 0x000000130c001986 */ /* 0x0003e8000c101506 */
[----:B------:R1:W-:Y:S01]  /*4dbd0*/  @P6 STG.E.U16 desc[UR6][R14.64], R18 ;  /* 0x000000120e006986 */ /* 0x0003e2000c101506 */
[----:B0-----:R-:W-:-:S02]  /*4dbe0*/  ISETP.GE.AND P2, PT, R25, R22, PT ;  /* 0x000000161900720c */ /* 0x001fc40003f46270 */
[----:B---3--:R-:W-:Y:S02]  /*4dbf0*/  ISETP.LT.AND P1, PT, R79, R21, !P0 ;  /* 0x000000154f00720c */ /* 0x008fe40004721270 */
[----:B-1----:R-:W-:Y:S01]  /*4dc00*/  ISETP.LT.AND P4, PT, R64, R20, !P0 ;  /* 0x000000144000720c */ /* 0x002fe20004781270 */
[----:B------:R-:W-:Y:S01]  /*4dc10*/  IMAD.WIDE R2, R0, 0x2, R36 ;  /* 0x0000000200027825 */ /* 0x000fe200078e0224 */
[----:B------:R-:W-:Y:S01]  /*4dc20*/  PRMT R17, R82, 0x7632, R17 ;  /* 0x0000763252117816 */ /* 0x000fe20000000011 */
[----:B------:R-:W0:Y:S01]  /*4dc30*/  LDC R19, c[0x0][0x39c] ;  /* 0x0000e700ff137b82 */ /* 0x000e220000000800 */
[----:B------:R-:W3:Y:S07]  /*4dc40*/  LDL.S16 R63, [R1+0x19c] ;  /* 0x00019c00013f7983 */ /* 0x000eee0000100600 */
[----:B------:R-:W1:Y:S01]  /*4dc50*/  LDC R15, c[0x0][0x398] ;  /* 0x0000e600ff0f7b82 */ /* 0x000e620000000800 */
[----:B------:R-:W-:-:S02]  /*4dc60*/  ISETP.LT.AND P0, PT, R52, R24, !P0 ;  /* 0x000000183400720c */ /* 0x000fc40004701270 */
[----:B------:R-:W-:Y:S01]  /*4dc70*/  ISETP.LT.AND P5, PT, R83, R23, !P2 ;  /* 0x000000175300720c */ /* 0x000fe200057a1270 */
[----:B------:R-:W-:-:S04]  /*4dc80*/  IMAD.IADD R14, R0, 0x1, R75 ;  /* 0x00000001000e7824 */ /* 0x000fc800078e024b */
[----:B------:R-:W0:Y:S01]  /*4dc90*/  LDC R18, c[0x0][0x398] ;  /* 0x0000e600ff127b82 */ /* 0x000e220000000800 */
[C---:B------:R-:W-:Y:S01]  /*4dca0*/  IMAD.WIDE R8, R0.reuse, 0x2, R6 ;  /* 0x0000000200087825 */ /* 0x040fe200078e0206 */
[----:B------:R4:W-:Y:S03]  /*4dcb0*/  @P1 STG.E.U16 desc[UR6][R2.64], R16 ;  /* 0x0000001002001986 */ /* 0x0009e6000c101506 */
[----:B------:R-:W-:Y:S01]  /*4dcc0*/  IMAD.WIDE R10, R0, 0x2, R30 ;  /* 0x00000002000a7825 */ /* 0x000fe200078e021e */
[----:B----4-:R-:W-:Y:S02]  /*4dcd0*/  PRMT R0, R76, 0x7610, R0 ;  /* 0x000076104c007816 */ /* 0x010fe40000000000 */
[----:B------:R-:W4:Y:S01]  /*4dce0*/  LDC R20, c[0x0][0x398] ;  /* 0x0000e600ff147b82 */ /* 0x000f220000000800 */
[----:B------:R-:W-:Y:S01]  /*4dcf0*/  IMAD.WIDE R12, R14, 0x2, R4 ;  /* 0x000000020e0c7825 */ /* 0x000fe200078e0204 */
[----:B------:R0:W-:Y:S04]  /*4dd00*/  @P4 STG.E.U16 desc[UR6][R8.64], R82 ;  /* 0x0000005208004986 */ /* 0x0001e8000c101506 */
[----:B------:R-:W-:Y:S02]  /*4dd10*/  @P0 STG.E.U16 desc[UR6][R10.64], R17 ;  /* 0x000000110a000986 */ /* 0x000fe4000c101506 */
[----:B------:R-:W4:Y:S02]  /*4dd20*/  LDC R16, c[0x0][0x398] ;  /* 0x0000e600ff107b82 */ /* 0x000f240000000800 */
[----:B------:R0:W-:Y:S01]  /*4dd30*/  @P5 STG.E.U16 desc[UR6][R12.64], R0 ;  /* 0x000000000c005986 */ /* 0x0001e2000c101506 */
[----:B-1----:R-:W-:-:S05]  /*4dd40*/  ISETP.LT.AND P5, PT, R64, R15, !P2 ;  /* 0x0000000f4000720c */ /* 0x002fca00057a1270 */
[----:B------:R-:W1:Y:S08]  /*4dd50*/  LDC R15, c[0x0][0x398] ;  /* 0x0000e600ff0f7b82 */ /* 0x000e700000000800 */
[----:B------:R-:W1:Y:S01]  /*4dd60*/  LDC R23, c[0x0][0x398] ;  /* 0x0000e600ff177b82 */ /* 0x000e620000000800 */
[----:B0-----:R-:W-:Y:S01]  /*4dd70*/  ISETP.LT.AND P4, PT, R79, R18, !P2 ;  /* 0x000000124f00720c */ /* 0x001fe20005781270 */
[----:B------:R-:W-:Y:S01]  /*4dd80*/  IMAD.WIDE R2, R14, 0x2, R36 ;  /* 0x000000020e027825 */ /* 0x000fe200078e0224 */
[----:B------:R-:W-:-:S02]  /*4dd90*/  IADD3 R24, PT, PT, R93, 0x26, RZ ;  /* 0x000000265d187810 */ /* 0x000fc40007ffe0ff */
[----:B------:R-:W-:Y:S01]  /*4dda0*/  PRMT R18, R80, 0x7610, R18 ;  /* 0x0000761050127816 */ /* 0x000fe20000000012 */
[----:B------:R-:W-:Y:S01]  /*4ddb0*/  IMAD.WIDE R8, R14, 0x2, R6 ;  /* 0x000000020e087825 */ /* 0x000fe200078e0206 */
[----:B------:R-:W3:Y:S01]  /*4ddc0*/  LDL.LU.S16 R80, [R1+0x19e] ;  /* 0x00019e0001507983 */ /* 0x000ee20000300600 */
[----:B------:R-:W-:Y:S01]  /*4ddd0*/  ISETP.GE.AND P1, PT, R24, R19, PT ;  /* 0x000000131800720c */ /* 0x000fe20003f26270 */
[----:B------:R-:W0:Y:S02]  /*4dde0*/  LDC R22, c[0x0][0x398] ;  /* 0x0000e600ff167b82 */ /* 0x000e240000000800 */
[----:B------:R-:W3:Y:S01]  /*4ddf0*/  LDL.S16 R76, [R1+0x1a0] ;  /* 0x0001a000014c7983 */ /* 0x000ee20000100600 */
[----:B----4-:R-:W-:-:S03]  /*4de00*/  ISETP.LT.AND P6, PT, R83, R20, !P1 ;  /* 0x000000145300720c */ /* 0x010fc60004fc1270 */
[----:B------:R4:W-:Y:S01]  /*4de10*/  @P4 STG.E.U16 desc[UR6][R2.64], R18 ;  /* 0x0000001202004986 */ /* 0x0009e2000c101506 */
[----:B------:R-:W-:Y:S01]  /*4de20*/  ISETP.LT.AND P4, PT, R64, R16, !P1 ;  /* 0x000000104000720c */ /* 0x000fe20004f81270 */
[----:B------:R-:W2:Y:S02]  /*4de30*/  LDC R21, c[0x0][0x39c] ;  /* 0x0000e700ff157b82 */ /* 0x000ea40000000800 */
[----:B------:R0:W-:Y:S01]  /*4de40*/  @P5 STG.E.U16 desc[UR6][R8.64], R84 ;  /* 0x0000005408005986 */ /* 0x0001e2000c101506 */
[----:B-1----:R-:W-:Y:S02]  /*4de50*/  ISETP.LT.AND P5, PT, R79, R15, !P1 ;  /* 0x0000000f4f00720c */ /* 0x002fe40004fa1270 */
[----:B------:R-:W-:Y:S01]  /*4de60*/  ISETP.LT.AND P1, PT, R52, R23, !P1 ;  /* 0x000000173400720c */ /* 0x000fe20004f21270 */
[----:B------:R-:W-:Y:S01]  /*4de70*/  IMAD.IADD R0, R14, 0x1, R75 ;  /* 0x000000010e007824 */ /* 0x000fe200078e024b */
[----:B0-----:R-:W-:Y:S01]  /*4de80*/  ISETP.LT.AND P2, PT, R52, R22, !P2 ;  /* 0x000000163400720c */ /* 0x001fe20005741270 */
[----:B------:R-:W-:Y:S01]  /*4de90*/  IMAD.WIDE R10, R14, 0x2, R30 ;  /* 0x000000020e0a7825 */ /* 0x000fe200078e021e */
[----:B------:R-:W0:Y:S01]  /*4dea0*/  LDC R22, c[0x0][0x398] ;  /* 0x0000e600ff167b82 */ /* 0x000e220000000800 */
[----:B------:R-:W-:-:S02]  /*4deb0*/  PRMT R20, R84, 0x7632, R20 ;  /* 0x0000763254147816 */ /* 0x000fc40000000014 */
[----:B------:R-:W-:-:S05]  /*4dec0*/  VIADD R17, R93, 0x3f ;  /* 0x0000003f5d117836 */ /* 0x000fca0000000000 */
[----:B----4-:R-:W1:Y:S01]  /*4ded0*/  LDC R18, c[0x0][0x39c] ;  /* 0x0000e700ff127b82 */ /* 0x010e620000000800 */
[----:B------:R-:W-:-:S07]  /*4dee0*/  PRMT R19, R62, 0x7610, R19 ;  /* 0x000076103e137816 */ /* 0x000fce0000000013 */
[----:B------:R-:W4:Y:S01]  /*4def0*/  LDC R15, c[0x0][0x398] ;  /* 0x0000e600ff0f7b82 */ /* 0x000f220000000800 */
[----:B--2---:R-:W-:Y:S02]  /*4df00*/  PRMT R23, R70, 0x7610, R23 ;  /* 0x0000761046177816 */ /* 0x004fe40000000017 */
[----:B------:R-:W2:Y:S01]  /*4df10*/  LDL.LU.S16 R70, [R1+0x1a2] ;  /* 0x0001a20001467983 */ /* 0x000ea20000300600 */
[----:B------:R-:W-:-:S03]  /*4df20*/  VIADD R14, R93, 0x27 ;  /* 0x000000275d0e7836 */ /* 0x000fc60000000000 */
[----:B------:R0:W-:Y:S02]  /*4df30*/  @P2 STG.E.U16 desc[UR6][R10.64], R20 ;  /* 0x000000140a002986 */ /* 0x0001e4000c101506 */
[----:B------:R-:W-:Y:S02]  /*4df40*/  ISETP.GE.AND P2, PT, R14, R21, PT ;  /* 0x000000150e00720c */ /* 0x000fe40003f46270 */
[----:B------:R-:W1:Y:S01]  /*4df50*/  LDC R14, c[0x0][0x398] ;  /* 0x0000e600ff0e7b82 */ /* 0x000e620000000800 */
[----:B------:R-:W-:Y:S01]  /*4df60*/  ISETP.GE.AND P0, PT, R17, R53, PT ;  /* 0x000000351100720c */ /* 0x000fe20003f06270 */
[C---:B------:R-:W-:Y:S01]  /*4df70*/  IMAD.WIDE R12, R0.reuse, 0x2, R4 ;  /* 0x00000002000c7825 */ /* 0x040fe200078e0204 */
[----:B------:R-:W-:Y:S01]  /*4df80*/  PRMT R24, R87, 0x7632, R24 ;  /* 0x0000763257187816 */ /* 0x000fe20000000018 */
[----:B------:R-:W2:Y:S04]  /*4df90*/  LDL.S16 R62, [R1+0x1a4] ;  /* 0x0001a400013e7983 */ /* 0x000ea80000100600 */
[----:B------:R-:W3:Y:S08]  /*4dfa0*/  LDC R17, c[0x0][0x398] ;  /* 0x0000e600ff117b82 */ /* 0x000ef00000000800 */
[----:B------:R-:W3:Y:S01]  /*4dfb0*/  LDC R21, c[0x0][0x398] ;  /* 0x0000e600ff157b82 */ /* 0x000ee20000000800 */
[----:B------:R3:W-:Y:S01]  /*4dfc0*/  @P6 STG.E.U16 desc[UR6][R12.64], R19 ;  /* 0x000000130c006986 */ /* 0x0007e2000c101506 */
[----:B0-----:R-:W-:Y:S01]  /*4dfd0*/  ISETP.LT.AND P6, PT, R83, R22, !P2 ;  /* 0x000000165300720c */ /* 0x001fe200057c1270 */
[----:B------:R-:W-:-:S04]  /*4dfe0*/  IMAD.WIDE R2, R0, 0x2, R36 ;  /* 0x0000000200027825 */ /* 0x000fc800078e0224 */
[C---:B------:R-:W-:Y:S01]  /*4dff0*/  IMAD.WIDE R8, R0.reuse, 0x2, R6 ;  /* 0x0000000200087825 */ /* 0x040fe200078e0206 */
[----:B------:R0:W-:Y:S01]  /*4e000*/  @P5 STG.E.U16 desc[UR6][R2.64], R23 ;  /* 0x0000001702005986 */ /* 0x0001e2000c101506 */
[----:B------:R-:W2:Y:S02]  /*4e010*/  LDC R20, c[0x0][0x398] ;  /* 0x0000e600ff147b82 */ /* 0x000ea40000000800 */
[C---:B------:R-:W-:Y:S02]  /*4e020*/  IMAD.IADD R16, R0.reuse, 0x1, R75 ;  /* 0x0000000100107824 */ /* 0x040fe400078e024b */
[----:B------:R-:W-:Y:S01]  /*4e030*/  IMAD.WIDE R10, R0, 0x2, R30 ;  /* 0x00000002000a7825 */ /* 0x000fe200078e021e */
[----:B---3--:R-:W-:-:S03]  /*4e040*/  PRMT R22, R63, 0x7610, R22 ;  /* 0x000076103f167816 */ /* 0x008fc60000000016 */
[----:B------:R-:W-:Y:S01]  /*4e050*/  VIADD R19, R93, 0x28 ;  /* 0x000000285d137836 */ /* 0x000fe20000000000 */
[----:B------:R3:W-:Y:S01]  /*4e060*/  @P4 STG.E.U16 desc[UR6][R8.64], R87 ;  /* 0x0000005708004986 */ /* 0x0007e2000c101506 */
[----:B------:R-:W-:Y:S01]  /*4e070*/  IMAD.WIDE R12, R16, 0x2, R4 ;  /* 0x00000002100c7825 */ /* 0x000fe200078e0204 */
[----:B-1----:R-:W-:Y:S01]  /*4e080*/  ISETP.LT.AND P5, PT, R79, R14, !P2 ;  /* 0x0000000e4f00720c */ /* 0x002fe200057a1270 */
[----:B------:R-:W1:Y:S01]  /*4e090*/  LDC R0, c[0x0][0x398] ;  /* 0x0000e600ff007b82 */ /* 0x000e620000000800 */
[----:B------:R-:W-:Y:S01]  /*4e0a0*/  @P1 STG.E.U16 desc[UR6][R10.64], R24 ;  /* 0x000000180a001986 */ /* 0x000fe2000c101506 */
[----:B------:R-:W-:Y:S02]  /*4e0b0*/  ISETP.GE.AND P1, PT, R19, R18, PT ;  /* 0x000000121300720c */ /* 0x000fe40003f26270 */
[----:B----4-:R-:W-:Y:S01]  /*4e0c0*/  ISETP.LT.AND P4, PT, R64, R15, !P2 ;  /* 0x0000000f4000720c */ /* 0x010fe20005781270 */
[----:B------:R4:W-:Y:S01]  /*4e0d0*/  @P6 STG.E.U16 desc[UR6][R12.64], R22 ;  /* 0x000000160c006986 */ /* 0x0009e2000c101506 */
[----:B------:R-:W-:-:S02]  /*4e0e0*/  ISETP.LT.AND P2, PT, R52, R17, !P2 ;  /* 0x000000113400720c */ /* 0x000fc40005741270 */
[----:B------:R-:W-:Y:S01]  /*4e0f0*/  ISETP.LT.AND P6, PT, R83, R21, !P1 ;  /* 0x000000155300720c */ /* 0x000fe20004fc1270 */
[C---:B------:R-:W-:Y:S01]  /*4e100*/  IMAD.IADD R17, R16.reuse, 0x1, R75 ;  /* 0x0000000110117824 */ /* 0x040fe200078e024b */
[----:B------:R-:W1:Y:S01]  /*4e110*/  LDC R18, c[0x0][0x398] ;  /* 0x0000e600ff127b82 */ /* 0x000e620000000800 */
[----:B0-----:R-:W-:-:S04]  /*4e120*/  IMAD.WIDE R2, R16, 0x2, R36 ;  /* 0x0000000210027825 */ /* 0x001fc800078e0224 */
[C---:B---3--:R-:W-:Y:S01]  /*4e130*/  IMAD.WIDE R8, R16.reuse, 0x2, R6 ;  /* 0x0000000210087825 */ /* 0x048fe200078e0206 */
[----:B----4-:R-:W-:Y:S02]  /*4e140*/  PRMT R22, R89, 0x7632, R22 ;  /* 0x0000763259167816 */ /* 0x010fe40000000016 */
[----:B------:R-:W0:Y:S01]  /*4e150*/  LDC R19, c[0x0][0x398] ;  /* 0x0000e600ff137b82 */ /* 0x000e220000000800 */
[----:B------:R-:W-:-:S04]  /*4e160*/  IMAD.WIDE R10, R16, 0x2, R30 ;  /* 0x00000002100a7825 */ /* 0x000fc800078e021e */
[----:B------:R-:W-:-:S03]  /*4e170*/  IMAD.WIDE R12, R17, 0x2, R4 ;  /* 0x00000002110c7825 */ /* 0x000fc600078e0204 */
[----:B------:R-:W3:Y:S01]  /*4e180*/  LDC R15, c[0x0][0x39c] ;  /* 0x0000e700ff0f7b82 */ /* 0x000ee20000000800 */
[----:B------:R-:W-:-:S07]  /*4e190*/  PRMT R21, R80, 0x7610, R21 ;  /* 0x0000761050157816 */ /* 0x000fce0000000015 */
[----:B------:R-:W4:Y:S01]  /*4e1a0*/  LDC R14, c[0x0][0x398] ;  /* 0x0000e600ff0e7b82 */ /* 0x000f220000000800 */
[----:B------:R-:W4:Y:S01]  /*4e1b0*/  LDL.LU.S16 R80, [R1+0x1a6] ;  /* 0x0001a60001507983 */ /* 0x000f220000300600 */
[----:B------:R-:W-:-:S03]  /*4e1c0*/  PRMT R23, R76, 0x7610, R23 ;  /* 0x000076104c177816 */ /* 0x000fc60000000017 */
[----:B------:R-:W4:Y:S03]  /*4e1d0*/  LDL.S16 R63, [R1] ;  /* 0x00000000013f7983 */ /* 0x000f260000100600 */
[----:B------:R-:W2:Y:S01]  /*4e1e0*/  LDC R16, c[0x0][0x398] ;  /* 0x0000e600ff107b82 */ /* 0x000ea20000000800 */
[----:B------:R0:W-:Y:S04]  /*4e1f0*/  @P5 STG.E.U16 desc[UR6][R2.64], R21 ;  /* 0x0000001502005986 */ /* 0x0001e8000c101506 */
[----:B------:R-:W-:Y:S04]  /*4e200*/  @P4 STG.E.U16 desc[UR6][R8.64], R89 ;  /* 0x0000005908004986 */ /* 0x000fe8000c101506 */
[----:B------:R-:W-:Y:S04]  /*4e210*/  @P2 STG.E.U16 desc[UR6][R10.64], R22 ;  /* 0x000000160a002986 */ /* 0x000fe8000c101506 */
[----:B------:R2:W-:Y:S01]  /*4e220*/  @P6 STG.E.U16 desc[UR6][R12.64], R23 ;  /* 0x000000170c006986 */ /* 0x0005e2000c101506 */
[----:B-1----:R-:W-:-:S02]  /*4e230*/  ISETP.LT.AND P4, PT, R79, R18, !P1 ;  /* 0x000000124f00720c */ /* 0x002fc40004f81270 */
[----:B0-----:R-:W-:Y:S01]  /*4e240*/  ISETP.LT.AND P5, PT, R64, R19, !P1 ;  /* 0x000000134000720c */ /* 0x001fe20004fa1270 */
[----:B------:R-:W-:Y:S01]  /*4e250*/  IMAD.WIDE R2, R17, 0x2, R36 ;  /* 0x0000000211027825 */ /* 0x000fe200078e0224 */
[----:B--2---:R-:W-:-:S03]  /*4e260*/  PRMT R13, R70, 0x7610, R13 ;  /* 0x00007610460d7816 */ /* 0x004fc6000000000d */
[----:B------:R-:W-:Y:S01]  /*4e270*/  IMAD.WIDE R8, R17, 0x2, R6 ;  /* 0x0000000211087825 */ /* 0x000fe200078e0206 */
[----:B------:R-:W2:Y:S01]  /*4e280*/  LDL.LU.S16 R70, [R1+0x2] ;  /* 0x0000020001467983 */ /* 0x000ea20000300600 */
[----:B------:R-:W-:Y:S01]  /*4e290*/  ISETP.LT.AND P1, PT, R52, R20, !P1 ;  /* 0x000000143400720c */ /* 0x000fe20004f21270 */
[----:B------:R-:W0:Y:S01]  /*4e2a0*/  LDC R18, c[0x0][0x39c] ;  /* 0x0000e700ff127b82 */ /* 0x000e220000000800 */
[----:B------:R-:W-:Y:S01]  /*4e2b0*/  VIADD R20, R93, 0x29 ;  /* 0x000000295d147836 */ /* 0x000fe20000000000 */
[----:B------:R-:W-:Y:S01]  /*4e2c0*/  PRMT R24, R91, 0x7632, R24 ;  /* 0x000076325b187816 */ /* 0x000fe20000000018 */
[C---:B------:R-:W-:Y:S01]  /*4e2d0*/  IMAD.WIDE R10, R17.reuse, 0x2, R30 ;  /* 0x00000002110a7825 */ /* 0x040fe200078e021e */
[----:B------:R1:W-:Y:S02]  /*4e2e0*/  @P4 STG.E.U16 desc[UR6][R2.64], R13 ;  /* 0x0000000d02004986 */ /* 0x0003e4000c101506 */
[----:B---3--:R-:W-:Y:S02]  /*4e2f0*/  ISETP.GE.AND P2, PT, R20, R15, PT ;  /* 0x0000000f1400720c */ /* 0x008fe40003f46270 */
[----:B------:R3:W-:Y:S01]  /*4e300*/  @P5 STG.E.U16 desc[UR6][R8.64], R91 ;  /* 0x0000005b08005986 */ /* 0x0007e2000c101506 */
[----:B------:R-:W-:Y:S01]  /*4e310*/  IMAD.IADD R21, R17, 0x1, R75 ;  /* 0x0000000111157824 */ /* 0x000fe200078e024b */
[----:B------:R-:W-:Y:S01]  /*4e320*/  ISETP.LT.AND P5, PT, R79, R0, !P2 ;  /* 0x000000004f00720c */ /* 0x000fe200057a1270 */
[----:B------:R-:W0:Y:S01]  /*4e330*/  LDC R19, c[0x0][0x398] ;  /* 0x0000e600ff137b82 */ /* 0x000e220000000800 */
[----:B------:R4:W-:Y:S02]  /*4e340*/  @P1 STG.E.U16 desc[UR6][R10.64], R24 ;  /* 0x000000180a001986 */ /* 0x0009e4000c101506 */
[----:B----4-:R-:W-:-:S02]  /*4e350*/  ISETP.LT.AND P1, PT, R83, R14, !P2 ;  /* 0x0000000e5300720c */ /* 0x010fc40005721270 */
[----:B------:R-:W-:Y:S01]  /*4e360*/  ISETP.LT.AND P4, PT, R64, R16, !P2 ;  /* 0x000000104000720c */ /* 0x000fe20005781270 */
[C---:B-1----:R-:W-:Y:S01]  /*4e370*/  IMAD.WIDE R2, R21.reuse, 0x2, R4 ;  /* 0x0000000215027825 */ /* 0x042fe200078e0204 */
[----:B------:R-:W-:Y:S01]  /*4e380*/  PRMT R20, R62, 0x7610, R20 ;  /* 0x000076103e147816 */ /* 0x000fe20000000014 */
[----:B------:R-:W4:Y:S01]  /*4e390*/  LDL.S16 R61, [R1+0x1a8] ;  /* 0x0001a800013d7983 */ /* 0x000f220000100600 */
[----:B------:R-:W1:Y:S01]  /*4e3a0*/  LDC R14, c[0x0][0x398] ;  /* 0x0000e600ff0e7b82 */ /* 0x000e620000000800 */
[----:B---3--:R-:W-:-:S04]  /*4e3b0*/  IMAD.WIDE R8, R21, 0x2, R36 ;  /* 0x0000000215087825 */ /* 0x008fc800078e0224 */
[----:B------:R-:W-:Y:S02]  /*4e3c0*/  IMAD.WIDE R10, R21, 0x2, R6 ;  /* 0x00000002150a7825 */ /* 0x000fe400078e0206 */
[----:B------:R3:W-:Y:S01]  /*4e3d0*/  @P1 STG.E.U16 desc[UR6][R2.64], R20 ;  /* 0x0000001402001986 */ /* 0x0007e2000c101506 */
[----:B------:R-:W0:Y:S01]  /*4e3e0*/  LDC R12, c[0x0][0x398] ;  /* 0x0000e600ff0c7b82 */ /* 0x000e220000000800 */
[----:B------:R-:W-:Y:S02]  /*4e3f0*/  PRMT R22, R80, 0x7610, R22 ;  /* 0x0000761050167816 */ /* 0x000fe40000000016 */
[----:B------:R-:W-:Y:S01]  /*4e400*/  PRMT R23, R63, 0x7610, R23 ;  /* 0x000076103f177816 */ /* 0x000fe20000000017 */
[----:B------:R-:W4:Y:S01]  /*4e410*/  LDL.LU.S16 R80, [R1+0x1aa] ;  /* 0x0001aa0001507983 */ /* 0x000f220000300600 */
[----:B------:R-:W-:-:S03]  /*4e420*/  VIADD R13, R93, 0x2a ;  /* 0x0000002a5d0d7836 */ /* 0x000fc60000000000 */
[----:B------:R-:W1:Y:S01]  /*4e430*/  LDC R15, c[0x0][0x398] ;  /* 0x0000e600ff0f7b82 */ /* 0x000e620000000800 */
[----:B------:R-:W4:Y:S04]  /*4e440*/  LDL.S16 R54, [R1+0x8] ;  /* 0x0000080001367983 */ /* 0x000f280000100600 */
[----:B------:R-:W-:Y:S03]  /*4e450*/  @P5 STG.E.U16 desc[UR6][R8.64], R22 ;  /* 0x0000001608005986 */ /* 0x000fe6000c101506 */
[----:B------:R-:W1:Y:S01]  /*4e460*/  LDC R0, c[0x0][0x398] ;  /* 0x0000e600ff007b82 */ /* 0x000e620000000800 */
[----:B------:R-:W4:Y:S04]  /*4e470*/  LDL.LU.S16 R76, [R1+0xa] ;  /* 0x00000a00014c7983 */ /* 0x000f280000300600 */
[----:B------:R2:W-:Y:S03]  /*4e480*/  @P4 STG.E.U16 desc[UR6][R10.64], R23 ;  /* 0x000000170a004986 */ /* 0x0005e6000c101506 */
[----:B------:R-:W1:Y:S01]  /*4e490*/  LDC R17, c[0x0][0x39c] ;  /* 0x0000e700ff117b82 */ /* 0x000e620000000800 */
[----:B------:R-:W4:Y:S01]  /*4e4a0*/  LDL.S16 R62, [R1+0x1ac] ;  /* 0x0001ac00013e7983 */ /* 0x000f220000100600 */
[----:B0-----:R-:W-:-:S06]  /*4e4b0*/  ISETP.LT.AND P2, PT, R52, R19, !P2 ;  /* 0x000000133400720c */ /* 0x001fcc0005741270 */
[----:B------:R-:W0:Y:S08]  /*4e4c0*/  LDC R16, c[0x0][0x398] ;  /* 0x0000e600ff107b82 */ /* 0x000e300000000800 */
[----:B---3--:R-:W3:Y:S01]  /*4e4d0*/  LDC R20, c[0x0][0x398] ;  /* 0x0000e600ff147b82 */ /* 0x008ee20000000800 */
[----:B--2---:R-:W-:Y:S02]  /*4e4e0*/  PRMT R11, R70, 0x7610, R11 ;  /* 0x00007610460b7816 */ /* 0x004fe4000000000b */
[----:B------:R-:W2:Y:S01]  /*4e4f0*/  LDL.LU.S16 R70, [R1+0x1ae] ;  /* 0x0001ae0001467983 */ /* 0x000ea20000300600 */
[----:B------:R-:W-:Y:S01]  /*4e500*/  ISETP.GE.AND P1, PT, R13, R18, PT ;  /* 0x000000120d00720c */ /* 0x000fe20003f26270 */
[----:B------:R-:W-:-:S03]  /*4e510*/  IMAD.IADD R13, R21, 0x1, R75 ;  /* 0x00000001150d7824 */ /* 0x000fc600078e024b */
[----:B------:R-:W0:Y:S01]  /*4e520*/  LDC R18, c[0x0][0x398] ;  /* 0x0000e600ff127b82 */ /* 0x000e220000000800 */
[----:B------:R-:W3:Y:S01]  /*4e530*/  LDL.S16 R63, [R1+0x10] ;  /* 0x00001000013f7983 */ /* 0x000ee20000100600 */
[----:B-1----:R-:W-:Y:S01]  /*4e540*/  ISETP.LT.AND P6, PT, R52, R14, !P1 ;  /* 0x0000000e3400720c */ /* 0x002fe20004fc1270 */
[----:B------:R-:W-:Y:S01]  /*4e550*/  IMAD.WIDE R2, R21, 0x2, R30 ;  /* 0x0000000215027825 */ /* 0x000fe200078e021e */
[----:B----4-:R-:W-:Y:S02]  /*4e560*/  PRMT R14, R80, 0x7610, R14 ;  /* 0x00007610500e7816 */ /* 0x010fe4000000000e */
[----:B------:R-:W4:Y:S01]  /*4e570*/  LDL.LU.S16 R80, [R1+0x12] ;  /* 0x0000120001507983 */ /* 0x000f220000300600 */
[----:B------:R-:W-:-:S03]  /*4e580*/  PRMT R21, R54, 0x7610, R21 ;  /* 0x0000761036157816 */ /* 0x000fc60000000015 */
[----:B------:R-:W4:Y:S01]  /*4e590*/  LDL.S16 R54, [R1+0x1b0] ;  /* 0x0001b00001367983 */ /* 0x000f220000100600 */
[----:B------:R-:W-:-:S03]  /*4e5a0*/  PRMT R22, R76, 0x7610, R22 ;  /* 0x000076104c167816 */ /* 0x000fc60000000016 */
[----:B------:R-:W4:Y:S01]  /*4e5b0*/  LDL.LU.S16 R76, [R1+0x1b2] ;  /* 0x0001b200014c7983 */ /* 0x000f220000300600 */
[----:B------:R-:W-:-:S03]  /*4e5c0*/  PRMT R23, R62, 0x7610, R23 ;  /* 0x000076103e177816 */ /* 0x000fc60000000017 */
[----:B------:R-:W4:Y:S01]  /*4e5d0*/  LDL.S16 R62, [R1+0xb0] ;  /* 0x0000b000013e7983 */ /* 0x000f220000100600 */
[----:B--2---:R-:W-:-:S03]  /*4e5e0*/  PRMT R24, R70, 0x7610, R24 ;  /* 0x0000761046187816 */ /* 0x004fc60000000018 */
[----:B------:R-:W2:Y:S01]  /*4e5f0*/  LDL.LU.S16 R70, [R1+0xb2] ;  /* 0x0000b20001467983 */ /* 0x000ea20000300600 */
[----:B------:R-:W-:Y:S02]  /*4e600*/  ISETP.LT.AND P5, PT, R83, R12, !P1 ;  /* 0x0000000c5300720c */ /* 0x000fe40004fa1270 */
[----:B------:R-:W1:Y:S01]  /*4e610*/  LDC R12, c[0x0][0x398] ;  /* 0x0000e600ff0c7b82 */ /* 0x000e620000000800 */
[----:B------:R0:W-:Y:S01]  /*4e620*/  @P2 STG.E.U16 desc[UR6][R2.64], R11 ;  /* 0x0000000b02002986 */ /* 0x0001e2000c101506 */
[----:B------:R-:W-:Y:S02]  /*4e630*/  ISETP.LT.AND P4, PT, R79, R15, !P1 ;  /* 0x0000000f4f00720c */ /* 0x000fe40004f81270 */
[----:B------:R-:W-:Y:S01]  /*4e640*/  ISETP.LT.AND P2, PT, R64, R0, !P1 ;  /* 0x000000004000720c */ /* 0x000fe20004f41270 */
[----:B------:R-:W-:-:S03]  /*4e650*/  VIADD R0, R93, 0x2b ;  /* 0x0000002b5d007836 */ /* 0x000fc60000000000 */
[----:B------:R-:W3:Y:S02]  /*4e660*/  LDC R15, c[0x0][0x398] ;  /* 0x0000e600ff0f7b82 */ /* 0x000ee40000000800 */
[----:B------:R-:W-:Y:S01]  /*4e670*/  ISETP.GE.AND P1, PT, R0, R17, PT ;  /* 0x000000110000720c */ /* 0x000fe20003f26270 */
[----:B------:R-:W-:Y:S01]  /*4e680*/  IMAD.WIDE R8, R13, 0x2, R4 ;  /* 0x000000020d087825 */ /* 0x000fe200078e0204 */
[----:B------:R-:W-:-:S04]  /*4e690*/  PRMT R19, R61, 0x7610, R19 ;  /* 0x000076103d137816 */ /* 0x000fc80000000013 */
[----:B------:R-:W3:Y:S01]  /*4e6a0*/  LDC R0, c[0x0][0x39c] ;  /* 0x0000e700ff007b82 */ /* 0x000ee20000000800 */
[----:B------:R0:W-:Y:S02]  /*4e6b0*/  @P5 STG.E.U16 desc[UR6][R8.64], R19 ;  /* 0x0000001308005986 */ /* 0x0001e4000c101506 */
[----:B0-----:R-:W-:-:S04]  /*4e6c0*/  IMAD.WIDE R2, R13, 0x2, R36 ;  /* 0x000000020d027825 */ /* 0x001fc800078e0224 */
[C---:B------:R-:W-:Y:S01]  /*4e6d0*/  IMAD.WIDE R10, R13.reuse, 0x2, R30 ;  /* 0x000000020d0a7825 */ /* 0x040fe200078e021e */
[----:B------:R0:W-:Y:S03]  /*4e6e0*/  @P4 STG.E.U16 desc[UR6][R2.64], R14 ;  /* 0x0000000e02004986 */ /* 0x0001e6000c101506 */
[----:B------:R-:W-:Y:S01]  /*4e6f0*/  IMAD.WIDE R8, R13, 0x2, R6 ;  /* 0x000000020d087825 */ /* 0x000fe200078e0206 */
[----:B------:R-:W-:Y:S01]  /*4e700*/  ISETP.LT.AND P5, PT, R83, R16, !P1 ;  /* 0x000000105300720c */ /* 0x000fe20004fa1270 */
[----:B------:R-:W2:Y:S03]  /*4e710*/  LDC R19, c[0x0][0x398] ;  /* 0x0000e600ff137b82 */ /* 0x000ea60000000800 */
[----:B------:R0:W-:Y:S01]  /*4e720*/  @P2 STG.E.U16 desc[UR6][R8.64], R21 ;  /* 0x0000001508002986 */ /* 0x0001e2000c101506 */
[----:B------:R-:W-:-:S03]  /*4e730*/  ISETP.LT.AND P4, PT, R64, R18, !P1 ;  /* 0x000000124000720c */ /* 0x000fc60004f81270 */
[----:B------:R0:W-:Y:S01]  /*4e740*/  @P6 STG.E.U16 desc[UR6][R10.64], R22 ;  /* 0x000000160a006986 */ /* 0x0001e2000c101506 */
[----:B-1----:R-:W-:Y:S01]  /*4e750*/  ISETP.LT.AND P6, PT, R79, R12, !P1 ;  /* 0x0000000c4f00720c */ /* 0x002fe20004fc1270 */
[----:B------:R-:W-:Y:S01]  /*4e760*/  IMAD.IADD R17, R13, 0x1, R75 ;  /* 0x000000010d117824 */ /* 0x000fe200078e024b */
[----:B---3--:R-:W-:Y:S01]  /*4e770*/  ISETP.LT.AND P2, PT, R52, R15, !P1 ;  /* 0x0000000f3400720c */ /* 0x008fe20004f41270 */
[----:B------:R-:W-:Y:S01]  /*4e780*/  VIADD R15, R93, 0x2c ;  /* 0x0000002c5d0f7836 */ /* 0x000fe20000000000 */
[----:B------:R-:W-:Y:S01]  /*4e790*/  PRMT R25, R63, 0x7610, R25 ;  /* 0x000076103f197816 */ /* 0x000fe20000000019 */
[C---:B0-----:R-:W-:Y:S01]  /*4e7a0*/  IMAD.WIDE R2, R17.reuse, 0x2, R36 ;  /* 0x0000000211027825 */ /* 0x041fe200078e0224 */
[----:B------:R-:W3:Y:S01]  /*4e7b0*/  LDL.S16 R63, [R1+0x1b4] ;  /* 0x0001b400013f7983 */ /* 0x000ee20000100600 */
[----:B------:R-:W0:Y:S02]  /*4e7c0*/  LDC R16, c[0x0][0x398] ;  /* 0x0000e600ff107b82 */ /* 0x000e240000000800 */
[----:B------:R-:W-:Y:S01]  /*4e7d0*/  IMAD.WIDE R8, R17, 0x2, R4 ;  /* 0x0000000211087825 */ /* 0x000fe200078e0204 */
[----:B------:R-:W-:-:S03]  /*4e7e0*/  ISETP.GE.AND P1, PT, R15, R0, PT ;  /* 0x000000000f00720c */ /* 0x000fc60003f26270 */
[----:B------:R-:W-:Y:S01]  /*4e7f0*/  IMAD.WIDE R10, R17, 0x2, R6 ;  /* 0x00000002110a7825 */ /* 0x000fe200078e0206 */
[----:B------:R1:W-:Y:S01]  /*4e800*/  @P5 STG.E.U16 desc[UR6][R8.64], R23 ;  /* 0x0000001708005986 */ /* 0x0003e2000c101506 */
[----:B------:R-:W0:Y:S03]  /*4e810*/  LDC R18, c[0x0][0x398] ;  /* 0x0000e600ff127b82 */ /* 0x000e260000000800 */
[----:B------:R-:W-:Y:S01]  /*4e820*/  @P6 STG.E.U16 desc[UR6][R2.64], R24 ;  /* 0x0000001802006986 */ /* 0x000fe2000c101506 */
[----:B------:R-:W-:-:S03]  /*4e830*/  ISETP.LT.AND P6, PT, R52, R20, !P1 ;  /* 0x000000143400720c */ /* 0x000fc60004fc1270 */
[----:B------:R2:W-:Y:S01]  /*4e840*/  @P4 STG.E.U16 desc[UR6][R10.64], R25 ;  /* 0x000000190a004986 */ /* 0x0005e2000c101506 */
[----:B------:R-:W0:Y:S01]  /*4e850*/  LDC R14, c[0x0][0x39c] ;  /* 0x0000e700ff0e7b82 */ /* 0x000e220000000800 */
[----:B----4-:R-:W-:-:S07]  /*4e860*/  PRMT R26, R80, 0x7610, R26 ;  /* 0x00007610501a7816 */ /* 0x010fce000000001a */
[----:B------:R-:W4:Y:S01]  /*4e870*/  LDC R21, c[0x0][0x398] ;  /* 0x0000e600ff157b82 */ /* 0x000f220000000800 */
[----:B------:R-:W3:Y:S01]  /*4e880*/  LDL.LU.S16 R80, [R1+0x1b6] ;  /* 0x0001b60001507983 */ /* 0x000ee20000300600 */
[----:B------:R-:W-:-:S03]  /*4e890*/  PRMT R20, R54, 0x7610, R20 ;  /* 0x0000761036147816 */ /* 0x000fc60000000014 */
[----:B------:R-:W3:Y:S01]  /*4e8a0*/  LDL.S16 R54, [R1+0x1b8] ;  /* 0x0001b80001367983 */ /* 0x000ee20000100600 */
[----:B------:R-:W-:Y:S02]  /*4e8b0*/  IMAD.WIDE R12, R17, 0x2, R30 ;  /* 0x00000002110c7825 */ /* 0x000fe400078e021e */
[----:B------:R-:W0:Y:S01]  /*4e8c0*/  LDC R22, c[0x0][0x398] ;  /* 0x0000e600ff167b82 */ /* 0x000e220000000800 */
[----:B-1----:R-:W-:Y:S02]  /*4e8d0*/  PRMT R23, R76, 0x7610, R23 ;  /* 0x000076104c177816 */ /* 0x002fe40000000017 */
[----:B------:R-:W3:Y:S01]  /*4e8e0*/  LDL.S16 R76, [R1+0xb4] ;  /* 0x0000b400014c7983 */ /* 0x000ee20000100600 */
[----:B------:R-:W-:-:S04]  /*4e8f0*/  VIADD R15, R93, 0x2d ;  /* 0x0000002d5d0f7836 */ /* 0x000fc80000000000 */
[----:B------:R-:W1:Y:S01]  /*4e900*/  LDC R0, c[0x0][0x398] ;  /* 0x0000e600ff007b82 */ /* 0x000e620000000800 */
[----:B--2---:R-:W-:Y:S02]  /*4e910*/  PRMT R25, R70, 0x7610, R25 ;  /* 0x0000761046197816 */ /* 0x004fe40000000019 */
[----:B------:R-:W2:Y:S01]  /*4e920*/  LDL.LU.S16 R70, [R1+0xb6] ;  /* 0x0000b60001467983 */ /* 0x000ea20000300600 */
[----:B0-----:R-:W-:Y:S02]  /*4e930*/  ISETP.LT.AND P5, PT, R79, R18, !P1 ;  /* 0x000000124f00720c */ /* 0x001fe40004fa1270 */
[----:B------:R-:W-:Y:S01]  /*4e940*/  ISETP.LT.AND P4, PT, R64, R19, !P1 ;  /* 0x000000134000720c */ /* 0x000fe20004f81270 */
[----:B------:R0:W-:Y:S01]  /*4e950*/  @P2 STG.E.U16 desc[UR6][R12.64], R26 ;  /* 0x0000001a0c002986 */ /* 0x0001e2000c101506 */
[----:B------:R-:W-:Y:S01]  /*4e960*/  ISETP.LT.AND P2, PT, R83, R16, !P1 ;  /* 0x000000105300720c */ /* 0x000fe20004f41270 */
[----:B------:R-:W-:Y:S01]  /*4e970*/  IMAD.IADD R17, R17, 0x1, R75 ;  /* 0x0000000111117824 */ /* 0x000fe200078e024b */
[----:B------:R-:W-:Y:S01]  /*4e980*/  ISETP.GE.AND P1, PT, R15, R14, PT ;  /* 0x0000000e0f00720c */ /* 0x000fe20003f26270 */
[----:B------:R-:W1:Y:S02]  /*4e990*/  LDC R16, c[0x0][0x398] ;  /* 0x0000e600ff107b82 */ /* 0x000e640000000800 */
[----:B------:R-:W-:-:S06]  /*4e9a0*/  IMAD.WIDE R10, R17, 0x2, R4 ;  /* 0x00000002110a7825 */ /* 0x000fcc00078e0204 */
[----:B------:R-:W1:Y:S02]  /*4e9b0*/  LDC R15, c[0x0][0x39c] ;  /* 0x0000e700ff0f7b82 */ /* 0x000e640000000800 */
[----:B------:R0:W-:Y:S01]  /*4e9c0*/  @P2 STG.E.U16 desc[UR6][R10.64], R20 ;  /* 0x000000140a002986 */ /* 0x0001e2000c101506 */
[----:B----4-:R-:W-:Y:S01]  /*4e9d0*/  ISETP.LT.AND P2, PT, R83, R21, !P1 ;  /* 0x000000155300720c */ /* 0x010fe20004f41270 */
[C---:B------:R-:W-:Y:S01]  /*4e9e0*/  IMAD.WIDE R8, R17.reuse, 0x2, R36 ;  /* 0x0000000211087825 */ /* 0x040fe200078e0224 */
[----:B------:R-:W-:Y:S02]  /*4e9f0*/  PRMT R24, R62, 0x7610, R24 ;  /* 0x000076103e187816 */ /* 0x000fe40000000018 */
[----:B------:R-:W4:Y:S01]  /*4ea00*/  LDL.LU.S16 R62, [R1+0x1ba] ;  /* 0x0001ba00013e7983 */ /* 0x000f220000300600 */
[C---:B------:R-:W-:Y:S01]  /*4ea10*/  IMAD.WIDE R2, R17.reuse, 0x2, R6 ;  /* 0x0000000211027825 */ /* 0x040fe200078e0206 */
[----:B------:R-:W2:Y:S03]  /*4ea20*/  LDC R14, c[0x0][0x398] ;  /* 0x0000e600ff0e7b82 */ /* 0x000ea60000000800 */
[C---:B0-----:R-:W-:Y:S01]  /*4ea30*/  IMAD.WIDE R12, R17.reuse, 0x2, R30 ;  /* 0x00000002110c7825 */ /* 0x041fe200078e021e */
[----:B------:R-:W-:Y:S03]  /*4ea40*/  @P5 STG.E.U16 desc[UR6][R8.64], R23 ;  /* 0x0000001708005986 */ /* 0x000fe6000c101506 */
[----:B------:R-:W-:Y:S01]  /*4ea50*/  IMAD.IADD R17, R17, 0x1, R75 ;  /* 0x0000000111117824 */ /* 0x000fe200078e024b */
[----:B------:R0:W-:Y:S01]  /*4ea60*/  @P4 STG.E.U16 desc[UR6][R2.64], R24 ;  /* 0x0000001802004986 */ /* 0x0001e2000c101506 */
[----:B------:R-:W-:Y:S01]  /*4ea70*/  ISETP.LT.AND P4, PT, R79, R22, !P1 ;  /* 0x000000164f00720c */ /* 0x000fe20004f81270 */
[----:B------:R-:W-:Y:S01]  /*4ea80*/  VIADD R22, R93, 0x2e ;  /* 0x0000002e5d167836 */ /* 0x000fe20000000000 */
[----:B------:R-:W2:Y:S01]  /*4ea90*/  LDC R18, c[0x0][0x398] ;  /* 0x0000e600ff127b82 */ /* 0x000ea20000000800 */
[----:B------:R1:W-:Y:S07]  /*4eaa0*/  @P6 STG.E.U16 desc[UR6][R12.64], R25 ;  /* 0x000000190c006986 */ /* 0x0003ee000c101506 */
[----:B------:R-:W2:Y:S01]  /*4eab0*/  LDC R20, c[0x0][0x398] ;  /* 0x0000e600ff147b82 */ /* 0x000ea20000000800 */
[----:B0-----:R-:W-:Y:S01]  /*4eac0*/  IMAD.WIDE R2, R17, 0x2, R4 ;  /* 0x0000000211027825 */ /* 0x001fe200078e0204 */
[----:B---3--:R-:W-:-:S02]  /*4ead0*/  PRMT R11, R63, 0x7610, R11 ;  /* 0x000076103f0b7816 */ /* 0x008fc4000000000b */
[----:B------:R-:W3:Y:S04]  /*4eae0*/  LDL.S16 R63, [R1+0xb8] ;  /* 0x0000b800013f7983 */ /* 0x000ee80000100600 */
[----:B------:R0:W-:Y:S01]  /*4eaf0*/  @P2 STG.E.U16 desc[UR6][R2.64], R11 ;  /* 0x0000000b02002986 */ /* 0x0001e2000c101506 */
[----:B-1----:R-:W-:Y:S01]  /*4eb00*/  ISETP.GE.AND P2, PT, R22, R15, PT ;  /* 0x0000000f1600720c */ /* 0x002fe20003f46270 */
[----:B------:R-:W1:Y:S01]  /*4eb10*/  LDC R19, c[0x0][0x398] ;  /* 0x0000e600ff137b82 */ /* 0x000e620000000800 */
[----:B------:R-:W-:Y:S02]  /*4eb20*/  PRMT R10, R80, 0x7610, R10 ;  /* 0x00007610500a7816 */ /* 0x000fe4000000000a */
[----:B------:R-:W-:Y:S01]  /*4eb30*/  PRMT R21, R76, 0x7610, R21 ;  /* 0x000076104c157816 */ /* 0x000fe20000000015 */
[----:B------:R-:W3:Y:S01]  /*4eb40*/  LDL.LU.S16 R80, [R1+0xba] ;  /* 0x0000ba0001507983 */ /* 0x000ee20000300600 */
[----:B------:R-:W-:Y:S01]  /*4eb50*/  IMAD.WIDE R8, R17, 0x2, R36 ;  /* 0x0000000211087825 */ /* 0x000fe200078e0224 */
[----:B------:R-:W-:-:S02]  /*4eb60*/  PRMT R23, R54, 0x7610, R23 ;  /* 0x0000761036177816 */ /* 0x000fc40000000017 */
[----:B------:R-:W0:Y:S01]  /*4eb70*/  LDC R12, c[0x0][0x39c] ;  /* 0x0000e700ff0c7b82 */ /* 0x000e220000000800 */
[----:B------:R-:W3:Y:S01]  /*4eb80*/  LDL.S16 R76, [R1+0x1bc] ;  /* 0x0001bc00014c7983 */ /* 0x000ee20000100600 */
[----:B--2---:R-:W-:Y:S01]  /*4eb90*/  PRMT R22, R70, 0x7610, R22 ;  /* 0x0000761046167816 */ /* 0x004fe20000000016 */
[----:B0-----:R-:W-:Y:S02]  /*4eba0*/  IMAD.WIDE R2, R17, 0x2, R6 ;  /* 0x0000000211027825 */ /* 0x001fe400078e0206 */
[----:B------:R-:W2:Y:S03]  /*4ebb0*/  LDL.LU.S16 R70, [R1+0x1be] ;  /* 0x0001be0001467983 */ /* 0x000ea60000300600 */
[----:B------:R-:W0:Y:S01]  /*4ebc0*/  LDC R15, c[0x0][0x398] ;  /* 0x0000e600ff0f7b82 */ /* 0x000e220000000800 */
[----:B------:R1:W-:Y:S01]  /*4ebd0*/  @P4 STG.E.U16 desc[UR6][R8.64], R10 ;  /* 0x0000000a08004986 */ /* 0x0003e2000c101506 */
[----:B------:R-:W-:-:S02]  /*4ebe0*/  ISETP.LT.AND P4, PT, R64, R14, !P1 ;  /* 0x0000000e4000720c */ /* 0x000fc40004f81270 */
[----:B------:R-:W-:Y:S01]  /*4ebf0*/  ISETP.LT.AND P1, PT, R52, R0, !P1 ;  /* 0x000000003400720c */ /* 0x000fe20004f21270 */
[----:B------:R-:W-:Y:S01]  /*4ec00*/  IMAD.IADD R13, R17, 0x1, R75 ;  /* 0x00000001110d7824 */ /* 0x000fe200078e024b */
[----:B------:R-:W-:Y:S01]  /*4ec10*/  ISETP.LT.AND P5, PT, R83, R16, !P2 ;  /* 0x000000105300720c */ /* 0x000fe200057a1270 */
[----:B------:R-:W2:Y:S01]  /*4ec20*/  LDL.S16 R54, [R1+0xbc] ;  /* 0x0000bc0001367983 */ /* 0x000ea20000100600 */
[----:B------:R-:W0:Y:S01]  /*4ec30*/  LDC R14, c[0x0][0x398] ;  /* 0x0000e600ff0e7b82 */ /* 0x000e220000000800 */
[----:B-1----:R-:W-:-:S06]  /*4ec40*/  IMAD.WIDE R8, R17, 0x2, R30 ;  /* 0x0000000211087825 */ /* 0x002fcc00078e021e */
[----:B------:R1:W-:Y:S01]  /*4ec50*/  @P4 STG.E.U16 desc[UR6][R2.64], R21 ;  /* 0x0000001502004986 */ /* 0x0003e2000c101506 */
[----:B------:R-:W-:Y:S01]  /*4ec60*/  ISETP.LT.AND P4, PT, R79, R18, !P2 ;  /* 0x000000124f00720c */ /* 0x000fe20005781270 */
[C---:B------:R-:W-:Y:S01]  /*4ec70*/  IMAD.WIDE R10, R13.reuse, 0x2, R4 ;  /* 0x000000020d0a7825 */ /* 0x040fe200078e0204 */
[----:B------:R-:W0:Y:S01]  /*4ec80*/  LDC R16, c[0x0][0x398] ;  /* 0x0000e600ff107b82 */ /* 0x000e220000000800 */
[----:B------:R0:W-:Y:S01]  /*4ec90*/  @P1 STG.E.U16 desc[UR6][R8.64], R22 ;  /* 0x0000001608001986 */ /* 0x0001e2000c101506 */
[----:B------:R-:W-:Y:S02]  /*4eca0*/  ISETP.LT.AND P1, PT, R52, R20, !P2 ;  /* 0x000000143400720c */ /* 0x000fe40005721270 */
[----:B----4-:R-:W-:Y:S02]  /*4ecb0*/  PRMT R20, R62, 0x7610, R20 ;  /* 0x000076103e147816 */ /* 0x010fe40000000014 */
[----:B------:R-:W4:Y:S02]  /*4ecc0*/  LDL.LU.S16 R62, [R1+0xbe] ;  /* 0x0000be00013e7983 */ /* 0x000f240000300600 */
[----:B------:R-:W0:Y:S01]  /*4ecd0*/  LDC R0, c[0x0][0x39c] ;  /* 0x0000e700ff007b82 */ /* 0x000e220000000800 */
[----:B-1----:R-:W-:Y:S01]  /*4ece0*/  IMAD.WIDE R2, R13, 0x2, R36 ;  /* 0x000000020d027825 */ /* 0x002fe200078e0224 */
[----:B------:R-:W-:Y:S04]  /*4ecf0*/  @P5 STG.E.U16 desc[UR6][R10.64], R23 ;  /* 0x000000170a005986 */ /* 0x000fe8000c101506 */
[----:B------:R1:W-:Y:S01]  /*4ed00*/  @P4 STG.E.U16 desc[UR6][R2.64], R20 ;  /* 0x0000001402004986 */ /* 0x0003e2000c101506 */
[----:B---3--:R-:W-:Y:S01]  /*4ed10*/  PRMT R24, R63, 0x7610, R24 ;  /* 0x000076103f187816 */ /* 0x008fe20000000018 */
[----:B------:R-:W-:-:S02]  /*4ed20*/  VIADD R17, R93, 0x2f ;  /* 0x0000002f5d117836 */ /* 0x000fc40000000000 */
[----:B------:R-:W3:Y:S01]  /*4ed30*/  LDL.S16 R63, [R1+0x1c0] ;  /* 0x0001c000013f7983 */ /* 0x000ee20000100600 */
[----:B------:R-:W-:Y:S01]  /*4ed40*/  VIADD R21, R93, 0x30 ;  /* 0x000000305d157836 */ /* 0x000fe20000000000 */
[----:B------:R-:W0:Y:S02]  /*4ed50*/  LDC R18, c[0x0][0x398] ;  /* 0x0000e600ff127b82 */ /* 0x000e240000000800 */
[----:B0-----:R-:W-:Y:S02]  /*4ed60*/  PRMT R22, R80, 0x7610, R22 ;  /* 0x0000761050167816 */ /* 0x001fe40000000016 */
[----:B------:R-:W3:Y:S01]  /*4ed70*/  LDL.LU.S16 R80, [R1+0x1c2] ;  /* 0x0001c20001507983 */ /* 0x000ee20000300600 */
[----:B-1----:R-:W-:-:S03]  /*4ed80*/  PRMT R20, R76, 0x7610, R20 ;  /* 0x000076104c147816 */ /* 0x002fc60000000014 */
[----:B------:R-:W3:Y:S01]  /*4ed90*/  LDL.S16 R76, [R1+0xc0] ;  /* 0x0000c000014c7983 */ /* 0x000ee20000100600 */
[----:B--2---:R-:W-:-:S03]  /*4eda0*/  PRMT R23, R70, 0x7610, R23 ;  /* 0x0000761046177816 */ /* 0x004fc60000000017 */
[----:B------:R-:W2:Y:S01]  /*4edb0*/  LDL.LU.S16 R70, [R1+0xc2] ;  /* 0x0000c20001467983 */ /* 0x000ea20000300600 */
[----:B------:R-:W-:Y:S02]  /*4edc0*/  ISETP.LT.AND P5, PT, R64, R19, !P2 ;  /* 0x000000134000720c */ /* 0x000fe400057a1270 */
[----:B------:R-:W0:Y:S01]  /*4edd0*/  LDC R19, c[0x0][0x398] ;  /* 0x0000e600ff137b82 */ /* 0x000e220000000800 */
[----:B------:R-:W-:Y:S01]  /*4ede0*/  IMAD.WIDE R8, R13, 0x2, R6 ;  /* 0x000000020d087825 */ /* 0x000fe200078e0206 */
[----:B------:R-:W-:-:S04]  /*4edf0*/  ISETP.GE.AND P2, PT, R17, R12, PT ;  /* 0x0000000c1100720c */ /* 0x000fc80003f46270 */
[----:B------:R-:W-:Y:S01]  /*4ee00*/  ISETP.LT.AND P4, PT, R83, R14, !P2 ;  /* 0x0000000e5300720c */ /* 0x000fe20005781270 */
[----:B------:R-:W-:Y:S01]  /*4ee10*/  IMAD.WIDE R10, R13, 0x2, R30 ;  /* 0x000000020d0a7825 */ /* 0x000fe200078e021e */
[----:B------:R-:W-:Y:S01]  /*4ee20*/  ISETP.LT.AND P6, PT, R64, R16, !P2 ;  /* 0x000000104000720c */ /* 0x000fe200057c1270 */
[----:B------:R-:W1:Y:S02]  /*4ee30*/  LDC R17, c[0x0][0x398] ;  /* 0x0000e600ff117b82 */ /* 0x000e640000000800 */
[----:B------:R4:W-:Y:S01]  /*4ee40*/  @P5 STG.E.U16 desc[UR6][R8.64], R24 ;  /* 0x0000001808005986 */ /* 0x0009e2000c101506 */
[----:B------:R-:W-:Y:S01]  /*4ee50*/  ISETP.LT.AND P5, PT, R79, R15, !P2 ;  /* 0x0000000f4f00720c */ /* 0x000fe200057a1270 */
[----:B------:R-:W-:Y:S02]  /*4ee60*/  IMAD.IADD R13, R13, 0x1, R75 ;  /* 0x000000010d0d7824 */ /* 0x000fe400078e024b */
[----:B------:R4:W-:Y:S02]  /*4ee70*/  @P1 STG.E.U16 desc[UR6][R10.64], R22 ;  /* 0x000000160a001986 */ /* 0x0009e4000c101506 */
[----:B------:R-:W-:Y:S01]  /*4ee80*/  IMAD.WIDE R2, R13, 0x2, R4 ;  /* 0x000000020d027825 */ /* 0x000fe200078e0204 */
[----:B------:R-:W-:Y:S01]  /*4ee90*/  ISETP.GE.AND P1, PT, R21, R0, PT ;  /* 0x000000001500720c */ /* 0x000fe20003f26270 */
[----:B------:R-:W1:Y:S02]  /*4eea0*/  LDC R14, c[0x0][0x398] ;  /* 0x0000e600ff0e7b82 */ /* 0x000e640000000800 */
[----:B----4-:R-:W-:Y:S01]  /*4eeb0*/  IMAD.WIDE R8, R13, 0x2, R36 ;  /* 0x000000020d087825 */ /* 0x010fe200078e0224 */
[----:B------:R-:W-:Y:S01]  /*4eec0*/  @P4 STG.E.U16 desc[UR6][R2.64], R20 ;  /* 0x0000001402004986 */ /* 0x000fe2000c101506 */
[----:B------:R-:W-:-:S02]  /*4eed0*/  PRMT R22, R54, 0x7610, R22 ;  /* 0x0000761036167816 */ /* 0x000fc40000000016 */
[----:B------:R-:W-:Y:S01]  /*4eee0*/  IMAD.WIDE R10, R13, 0x2, R6 ;  /* 0x000000020d0a7825 */ /* 0x000fe200078e0206 */
[----:B------:R-:W-:Y:S01]  /*4eef0*/  @P5 STG.E.U16 desc[UR6][R8.64], R23 ;  /* 0x0000001708005986 */ /* 0x000fe2000c101506 */
[----:B0-----:R-:W-:Y:S01]  /*4ef00*/  ISETP.LT.AND P4, PT, R79, R19, !P1 ;  /* 0x000000134f00720c */ /* 0x001fe20004f81270 */
[----:B------:R-:W0:Y:S01]  /*4ef10*/  LDC R12, c[0x0][0x39c] ;  /* 0x0000e700ff0c7b82 */ /* 0x000e220000000800 */
[----:B------:R-:W-:Y:S01]  /*4ef20*/  PRMT R0, R62, 0x7610, R0 ;  /* 0x000076103e007816 */ /* 0x000fe20000000000 */
[----:B------:R4:W-:Y:S04]  /*4ef30*/  @P6 STG.E.U16 desc[UR6][R10.64], R22 ;  /* 0x000000160a006986 */ /* 0x0009e8000c101506 */
[----:B------:R-:W2:Y:S02]  /*4ef40*/  LDL.S16 R62, [R1+0x1c4] ;  /* 0x0001c400013e7983 */ /* 0x000ea40000100600 */
[----:B------:R-:W0:Y:S01]  /*4ef50*/  LDC R15, c[0x0][0x398] ;  /* 0x0000e600ff0f7b82 */ /* 0x000e220000000800 */
[----:B---3--:R-:W-:-:S02]  /*4ef60*/  PRMT R19, R63, 0x7610, R19 ;  /* 0x000076103f137816 */ /* 0x008fc40000000013 */
[----:B------:R-:W3:Y:S05]  /*4ef70*/  LDL.LU.S16 R63, [R1+0x1c6] ;  /* 0x0001c600013f7983 */ /* 0x000eea0000300600 */
[----:B------:R-:W0:Y:S01]  /*4ef80*/  LDC R16, c[0x0][0x398] ;  /* 0x0000e600ff107b82 */ /* 0x000e220000000800 */
[----:B----4-:R-:W-:Y:S02]  /*4ef90*/  PRMT R10, R80, 0x7610, R10 ;  /* 0x00007610500a7816 */ /* 0x010fe4000000000a */
[----:B------:R-:W4:Y:S01]  /*4efa0*/  LDL.S16 R80, [R1+0xc4] ;  /* 0x0000c40001507983 */ /* 0x000f220000100600 */
[----:B--2---:R-:W-:-:S03]  /*4efb0*/  PRMT R20, R70, 0x7610, R20 ;  /* 0x0000761046147816 */ /* 0x004fc60000000014 */
[----:B------:R-:W2:Y:S01]  /*4efc0*/  LDL.LU.S16 R70, [R1+0xc6] ;  /* 0x0000c60001467983 */ /* 0x000ea20000300600 */
[----:B-1----:R-:W-:Y:S02]  /*4efd0*/  ISETP.LT.AND P2, PT, R52, R17, !P2 ;  /* 0x000000113400720c */ /* 0x002fe40005741270 */
[----:B------:R-:W-:Y:S01]  /*4efe0*/  ISETP.LT.AND P5, PT, R83, R18, !P1 ;  /* 0x000000125300720c */ /* 0x000fe20004fa1270 */
[----:B------:R-:W1:Y:S01]  /*4eff0*/  LDC R17, c[0x0][0x398] ;  /* 0x0000e600ff117b82 */ /* 0x000e620000000800 */
[C---:B------:R-:W-:Y:S01]  /*4f000*/  IMAD.WIDE R2, R13.reuse, 0x2, R30 ;  /* 0x000000020d027825 */ /* 0x040fe200078e021e */
[----:B------:R-:W2:Y:S06]  /*4f010*/  LDL.S16 R60, [R1+0x1c8] ;  /* 0x0001c800013c7983 */ /* 0x000eac0000100600 */
[----:B------:R-:W3:Y:S01]  /*4f020*/  LDC R18, c[0x0][0x398] ;  /* 0x0000e600ff127b82 */ /* 0x000ee20000000800 */
[----:B------:R-:W-:Y:S01]  /*4f030*/  IMAD.IADD R13, R13, 0x1, R75 ;  /* 0x000000010d0d7824 */ /* 0x000fe200078e024b */
[----:B------:R0:W-:Y:S01]  /*4f040*/  @P2 STG.E.U16 desc[UR6][R2.64], R0 ;  /* 0x0000000002002986 */ /* 0x0001e2000c101506 */
[----:B------:R-:W-:Y:S01]  /*4f050*/  ISETP.LT.AND P2, PT, R64, R14, !P1 ;  /* 0x0000000e4000720c */ /* 0x000fe20004f41270 */
[----:B------:R-:W-:-:S02]  /*4f060*/  VIADD R11, R93, 0x31 ;  /* 0x000000315d0b7836 */ /* 0x000fc40000000000 */
[C---:B------:R-:W-:Y:S01]  /*4f070*/  IMAD.WIDE R8, R13.reuse, 0x2, R36 ;  /* 0x000000020d087825 */ /* 0x040fe200078e0224 */
[----:B------:R-:W2:Y:S03]  /*4f080*/  LDL.LU.S16 R54, [R1+0x1ca] ;  /* 0x0001ca0001367983 */ /* 0x000ea60000300600 */
[----:B0-----:R-:W-:Y:S01]  /*4f090*/  IMAD.WIDE R2, R13, 0x2, R4 ;  /* 0x000000020d027825 */ /* 0x001fe200078e0204 */
[----:B------:R-:W-:Y:S01]  /*4f0a0*/  ISETP.LT.AND P1, PT, R52, R15, !P1 ;  /* 0x0000000f3400720c */ /* 0x000fe20004f21270 */
[----:B------:R-:W0:Y:S03]  /*4f0b0*/  LDC R0, c[0x0][0x39c] ;  /* 0x0000e700ff007b82 */ /* 0x000e260000000800 */
[----:B------:R1:W-:Y:S04]  /*4f0c0*/  @P5 STG.E.U16 desc[UR6][R2.64], R19 ;  /* 0x0000001302005986 */ /* 0x0003e8000c101506 */
[----:B------:R1:W-:Y:S01]  /*4f0d0*/  @P4 STG.E.U16 desc[UR6][R8.64], R10 ;  /* 0x0000000a08004986 */ /* 0x0003e2000c101506 */
[----:B------:R-:W-:Y:S01]  /*4f0e0*/  ISETP.GE.AND P4, PT, R11, R12, PT ;  /* 0x0000000c0b00720c */ /* 0x000fe20003f86270 */
[----:B------:R-:W0:Y:S01]  /*4f0f0*/  LDC R14, c[0x0][0x398] ;  /* 0x0000e600ff0e7b82 */ /* 0x000e220000000800 */
[----:B------:R-:W-:Y:S01]  /*4f100*/  PRMT R11, R76, 0x7610, R11 ;  /* 0x000076104c0b7816 */ /* 0x000fe2000000000b */
[----:B-1----:R-:W-:Y:S01]  /*4f110*/  IMAD.WIDE R2, R13, 0x2, R6 ;  /* 0x000000020d027825 */ /* 0x002fe200078e0206 */
[----:B------:R-:W-:Y:S01]  /*4f120*/  ISETP.LT.AND P5, PT, R79, R17, !P4 ;  /* 0x000000114f00720c */ /* 0x000fe200067a1270 */
[----:B------:R-:W2:Y:S01]  /*4f130*/  LDL.S16 R76, [R1+0xc8] ;  /* 0x0000c800014c7983 */ /* 0x000ea20000100600 */
[----:B---3--:R-:W-:Y:S01]  /*4f140*/  ISETP.LT.AND P6, PT, R64, R18, !P4 ;  /* 0x000000124000720c */ /* 0x008fe200067c1270 */
[----:B------:R-:W-:Y:S01]  /*4f150*/  IMAD.WIDE R8, R13, 0x2, R30 ;  /* 0x000000020d087825 */ /* 0x000fe200078e021e */
[----:B------:R-:W-:Y:S01]  /*4f160*/  PRMT R21, R62, 0x7610, R21 ;  /* 0x000076103e157816 */ /* 0x000fe20000000015 */
[----:B------:R1:W-:Y:S01]  /*4f170*/  @P2 STG.E.U16 desc[UR6][R2.64], R11 ;  /* 0x0000000b02002986 */ /* 0x0003e2000c101506 */
[----:B------:R-:W-:Y:S01]  /*4f180*/  ISETP.LT.AND P2, PT, R83, R16, !P4 ;  /* 0x000000105300720c */ /* 0x000fe20006741270 */
[----:B------:R-:W-:Y:S01]  /*4f190*/  IMAD.IADD R13, R13, 0x1, R75 ;  /* 0x000000010d0d7824 */ /* 0x000fe200078e024b */
[----:B------:R-:W-:Y:S01]  /*4f1a0*/  PRMT R22, R63, 0x7610, R22 ;  /* 0x000076103f167816 */ /* 0x000fe20000000016 */
[----:B------:R3:W-:Y:S01]  /*4f1b0*/  @P1 STG.E.U16 desc[UR6][R8.64], R20 ;  /* 0x0000001408001986 */ /* 0x0007e2000c101506 */
[----:B------:R-:W0:Y:S03]  /*4f1c0*/  LDC R12, c[0x0][0x398] ;  /* 0x0000e600ff0c7b82 */ /* 0x000e260000000800 */
[----:B------:R-:W2:Y:S01]  /*4f1d0*/  LDL.LU.S16 R62, [R1+0xca] ;  /* 0x0000ca00013e7983 */ /* 0x000ea20000300600 */
[----:B-1----:R-:W-:-:S03]  /*4f1e0*/  IMAD.WIDE R2, R13, 0x2, R4 ;  /* 0x000000020d027825 */ /* 0x002fc600078e0204 */
[----:B------:R-:W2:Y:S01]  /*4f1f0*/  LDL.S16 R61, [R1+0x1cc] ;  /* 0x0001cc00013d7983 */ /* 0x000ea20000100600 */
[----:B------:R-:W1:Y:S01]  /*4f200*/  LDC R15, c[0x0][0x398] ;  /* 0x0000e600ff0f7b82 */ /* 0x000e620000000800 */
[C---:B---3--:R-:W-:Y:S02]  /*4f210*/  IMAD.WIDE R8, R13.reuse, 0x2, R36 ;  /* 0x000000020d087825 */ /* 0x048fe400078e0224 */
[----:B------:R-:W-:Y:S02]  /*4f220*/  @P2 STG.E.U16 desc[UR6][R2.64], R21 ;  /* 0x0000001502002986 */ /* 0x000fe4000c101506 */
[----:B------:R-:W-:Y:S02]  /*4f230*/  IMAD.WIDE R10, R13, 0x2, R6 ;  /* 0x000000020d0a7825 */ /* 0x000fe400078e0206 */
[----:B------:R-:W-:Y:S01]  /*4f240*/  @P5 STG.E.U16 desc[UR6][R8.64], R22 ;  /* 0x0000001608005986 */ /* 0x000fe2000c101506 */
[----:B------:R-:W3:Y:S01]  /*4f250*/  LDC R16, c[0x0][0x398] ;  /* 0x0000e600ff107b82 */ /* 0x000ee20000000800 */
[----:B------:R-:W-:-:S07]  /*4f260*/  VIADD R19, R93, 0x32 ;  /* 0x000000325d137836 */ /* 0x000fce0000000000 */
[----:B------:R-:W0:Y:S01]  /*4f270*/  LDC R17, c[0x0][0x398] ;  /* 0x0000e600ff117b82 */ /* 0x000e220000000800 */
[----:B----4-:R-:W-:-:S05]  /*4f280*/  PRMT R20, R80, 0x7610, R20 ;  /* 0x0000761050147816 */ /* 0x010fca0000000014 */
[----:B------:R2:W-:Y:S02]  /*4f290*/  @P6 STG.E.U16 desc[UR6][R10.64], R20 ;  /* 0x000000140a006986 */ /* 0x0005e4000c101506 */
[----:B--2---:R-:W-:Y:S02]  /*4f2a0*/  PRMT R11, R70, 0x7610, R11 ;  /* 0x00007610460b7816 */ /* 0x004fe4000000000b */
[----:B------:R-:W2:Y:S01]  /*4f2b0*/  LDL.LU.S16 R70, [R1+0x1ce] ;  /* 0x0001ce0001467983 */ /* 0x000ea20000300600 */
[----:B0-----:R-:W-:Y:S02]  /*4f2c0*/  ISETP.GE.AND P2, PT, R19, R0, PT ;  /* 0x000000001300720c */ /* 0x001fe40003f46270 */
[----:B------:R-:W-:Y:S01]  /*4f2d0*/  ISETP.LT.AND P5, PT, R52, R12, !P4 ;  /* 0x0000000c3400720c */ /* 0x000fe200067a1270 */
[----:B------:R-:W4:Y:S01]  /*4f2e0*/  LDL.S16 R63, [R1+0xcc] ;  /* 0x0000cc00013f7983 */ /* 0x000f220000100600 */
[----:B------:R-:W-:Y:S01]  /*4f2f0*/  ISETP.LT.AND P4, PT, R83, R14, !P2 ;  /* 0x0000000e5300720c */ /* 0x000fe20005781270 */
[----:B------:R-:W-:Y:S01]  /*4f300*/  IMAD.WIDE R2, R13, 0x2, R30 ;  /* 0x000000020d027825 */ /* 0x000fe200078e021e */
[----:B-1----:R-:W-:Y:S01]  /*4f310*/  ISETP.LT.AND P6, PT, R79, R15, !P2 ;  /* 0x0000000f4f00720c */ /* 0x002fe200057c1270 */
[----:B------:R-:W3:Y:S01]  /*4f320*/  LDL.LU.S16 R80, [R1+0xce] ;  /* 0x0000ce0001507983 */ /* 0x000ee20000300600 */
[----:B------:R-:W-:Y:S01]  /*4f330*/  PRMT R21, R60, 0x7610, R21 ;  /* 0x000076103c157816 */ /* 0x000fe20000000015 */
[----:B------:R-:W-:Y:S01]  /*4f340*/  IMAD.IADD R15, R13, 0x1, R75 ;  /* 0x000000010d0f7824 */ /* 0x000fe200078e024b */
[----:B------:R-:W0:Y:S03]  /*4f350*/  LDC R0, c[0x0][0x39c] ;  /* 0x0000e700ff007b82 */ /* 0x000e260000000800 */
[----:B------:R-:W-:-:S02]  /*4f360*/  IMAD.WIDE R8, R15, 0x2, R4 ;  /* 0x000000020f087825 */ /* 0x000fc400078e0204 */
[----:B------:R-:W-:Y:S01]  /*4f370*/  @P5 STG.E.U16 desc[UR6][R2.64], R11 ;  /* 0x0000000b02005986 */ /* 0x000fe2000c101506 */
[----:B------:R-:W-:Y:S01]  /*4f380*/  PRMT R20, R54, 0x7610, R20 ;  /* 0x0000761036147816 */ /* 0x000fe20000000014 */
[----:B------:R-:W-:Y:S01]  /*4f390*/  VIADD R18, R93, 0x35 ;  /* 0x000000355d127836 */ /* 0x000fe20000000000 */
[----:B------:R-:W1:Y:S01]  /*4f3a0*/  LDC R12, c[0x0][0x398] ;  /* 0x0000e600ff0c7b82 */ /* 0x000e620000000800 */
[----:B------:R-:W4:Y:S04]  /*4f3b0*/  LDL.S16 R54, [R1+0x1d0] ;  /* 0x0001d00001367983 */ /* 0x000f280000100600 */
[----:B------:R2:W-:Y:S01]  /*4f3c0*/  @P4 STG.E.U16 desc[UR6][R8.64], R21 ;  /* 0x0000001508004986 */ /* 0x0005e2000c101506 */
[----:B------:R-:W-:Y:S02]  /*4f3d0*/  PRMT R22, R76, 0x7610, R22 ;  /* 0x000076104c167816 */ /* 0x000fe40000000016 */
[----:B------:R-:W0:Y:S01]  /*4f3e0*/  LDC R13, c[0x0][0x398] ;  /* 0x0000e600ff0d7b82 */ /* 0x000e220000000800 */
[----:B------:R-:W4:Y:S07]  /*4f3f0*/  LDL.LU.S16 R76, [R1+0x1d2] ;  /* 0x0001d200014c7983 */ /* 0x000f2e0000300600 */
[----:B------:R-:W0:Y:S01]  /*4f400*/  LDC R19, c[0x0][0x398] ;  /* 0x0000e600ff137b82 */ /* 0x000e220000000800 */
[----:B------:R-:W-:-:S02]  /*4f410*/  PRMT R23, R62, 0x7610, R23 ;  /* 0x000076103e177816 */ /* 0x000fc40000000017 */
[----:B------:R-:W4:Y:S05]  /*4f420*/  LDL.S16 R62, [R1+0xd0] ;  /* 0x0000d000013e7983 */ /* 0x000f2a0000100600 */
[----:B------:R-:W0:Y:S01]  /*4f430*/  LDC R14, c[0x0][0x39c] ;  /* 0x0000e700ff0e7b82 */ /* 0x000e220000000800 */
[----:B--2---:R-:W-:Y:S02]  /*4f440*/  PRMT R21, R70, 0x7610, R21 ;  /* 0x0000761046157816 */ /* 0x004fe40000000015 */
[----:B------:R-:W2:Y:S01]  /*4f450*/  LDL.LU.S16 R70, [R1+0xd2] ;  /* 0x0000d20001467983 */ /* 0x000ea20000300600 */
[----:B------:R-:W-:-:S04]  /*4f460*/  ISETP.GE.AND P1, PT, R18, R35, PT ;  /* 0x000000231200720c */ /* 0x000fc80003f26270 */
[----:B------:R-:W4:Y:S01]  /*4f470*/  LDC R18, c[0x0][0x398] ;  /* 0x0000e600ff127b82 */ /* 0x000f220000000800 */
[----:B---3--:R-:W-:Y:S02]  /*4f480*/  ISETP.LT.AND P5, PT, R64, R16, !P2 ;  /* 0x000000104000720c */ /* 0x008fe400057a1270 */
[----:B------:R-:W-:Y:S01]  /*4f490*/  ISETP.LT.AND P2, PT, R52, R17, !P2 ;  /* 0x000000113400720c */ /* 0x000fe20005741270 */
[----:B------:R-:W-:Y:S02]  /*4f4a0*/  VIADD R17, R93, 0x33 ;  /* 0x000000335d117836 */ /* 0x000fe40000000000 */
[C---:B------:R-:W-:Y:S02]  /*4f4b0*/  IMAD.WIDE R8, R15.reuse, 0x2, R36 ;  /* 0x000000020f087825 */ /* 0x040fe400078e0224 */
[----:B------:R-:W3:Y:S02]  /*4f4c0*/  LDC R16, c[0x0][0x398] ;  /* 0x0000e600ff107b82 */ /* 0x000ee40000000800 */
[----:B------:R-:W-:Y:S01]  /*4f4d0*/  IMAD.WIDE R2, R15, 0x2, R6 ;  /* 0x000000020f027825 */ /* 0x000fe200078e0206 */
[----:B0-----:R-:W-:-:S03]  /*4f4e0*/  ISETP.GE.AND P4, PT, R17, R0, PT ;  /* 0x000000001100720c */ /* 0x001fc60003f86270 */
[----:B------:R-:W-:Y:S01]  /*4f4f0*/  IMAD.WIDE R10, R15, 0x2, R30 ;  /* 0x000000020f0a7825 */ /* 0x000fe200078e021e */
[----:B------:R-:W-:Y:S01]  /*4f500*/  @P6 STG.E.U16 desc[UR6][R8.64], R20 ;  /* 0x0000001408006986 */ /* 0x000fe2000c101506 */
[----:B------:R-:W0:Y:S03]  /*4f510*/  LDC R0, c[0x0][0x398] ;  /* 0x0000e600ff007b82 */ /* 0x000e260000000800 */
[----:B------:R4:W-:Y:S01]  /*4f520*/  @P5 STG.E.U16 desc[UR6][R2.64], R22 ;  /* 0x0000001602005986 */ /* 0x0009e2000c101506 */
[----:B------:R-:W-:-:S03]  /*4f530*/  ISETP.LT.AND P6, PT, R64, R13, !P4 ;  /* 0x0000000d4000720c */ /* 0x000fc600067c1270 */
[----:B------:R3:W-:Y:S01]  /*4f540*/  @P2 STG.E.U16 desc[UR6][R10.64], R23 ;  /* 0x000000170a002986 */ /* 0x0007e2000c101506 */
[----:B-1----:R-:W-:Y:S01]  /*4f550*/  ISETP.LT.AND P2, PT, R83, R12, !P4 ;  /* 0x0000000c5300720c */ /* 0x002fe20006741270 */
[----:B------:R-:W1:Y:S01]  /*4f560*/  LDC R17, c[0x0][0x398] ;  /* 0x0000e600ff117b82 */ /* 0x000e620000000800 */
[----:B----4-:R-:W-:Y:S01]  /*4f570*/  ISETP.LT.AND P5, PT, R79, R18, !P4 ;  /* 0x000000124f00720c */ /* 0x010fe200067a1270 */
[----:B------:R-:W-:Y:S01]  /*4f580*/  IMAD.IADD R15, R15, 0x1, R75 ;  /* 0x000000010f0f7824 */ /* 0x000fe200078e024b */
[----:B------:R-:W-:Y:S02]  /*4f590*/  ISETP.LT.AND P4, PT, R52, R19, !P4 ;  /* 0x000000133400720c */ /* 0x000fe40006781270 */
[----:B------:R-:W-:Y:S01]  /*4f5a0*/  PRMT R22, R63, 0x7610, R22 ;  /* 0x000076103f167816 */ /* 0x000fe20000000016 */
[----:B------:R-:W-:Y:S01]  /*4f5b0*/  IMAD.WIDE R2, R15, 0x2, R4 ;  /* 0x000000020f027825 */ /* 0x000fe200078e0204 */
[----:B------:R-:W4:Y:S01]  /*4f5c0*/  LDL.S16 R63, [R1+0x1d4] ;  /* 0x0001d400013f7983 */ /* 0x000f220000100600 */
[----:B------:R-:W-:Y:S01]  /*4f5d0*/  PRMT R20, R61, 0x7610, R20 ;  /* 0x000076103d147816 */ /* 0x000fe20000000014 */
[----:B------:R-:W0:Y:S01]  /*4f5e0*/  LDC R18, c[0x0][0x398] ;  /* 0x0000e600ff127b82 */ /* 0x000e220000000800 */
[----:B------:R-:W-:Y:S01]  /*4f5f0*/  IMAD.WIDE R8, R15, 0x2, R36 ;  /* 0x000000020f087825 */ /* 0x000fe200078e0224 */
[----:B---3--:R-:W-:-:S02]  /*4f600*/  PRMT R23, R80, 0x7610, R23 ;  /* 0x0000761050177816 */ /* 0x008fc40000000017 */
[----:B------:R-:W3:Y:S01]  /*4f610*/  LDL.LU.S16 R80, [R1+0x1d6] ;  /* 0x0001d60001507983 */ /* 0x000ee20000300600 */
[----:B------:R-:W-:-:S04]  /*4f620*/  IMAD.WIDE R10, R15, 0x2, R6 ;  /* 0x000000020f0a7825 */ /* 0x000fc800078e0206 */
[----:B------:R-:W-:Y:S01]  /*4f630*/  IMAD.WIDE R12, R15, 0x2, R30 ;  /* 0x000000020f0c7825 */ /* 0x000fe200078e021e */
[----:B------:R-:W-:Y:S04]  /*4f640*/  @P2 STG.E.U16 desc[UR6][R2.64], R20 ;  /* 0x0000001402002986 */ /* 0x000fe8000c101506 */
[----:B------:R-:W-:Y:S04]  /*4f650*/  @P5 STG.E.U16 desc[UR6][R8.64], R21 ;  /* 0x0000001508005986 */ /* 0x000fe8000c101506 */
[----:B------:R1:W-:Y:S04]  /*4f660*/  @P6 STG.E.U16 desc[UR6][R10.64], R22 ;  /* 0x000000160a006986 */ /* 0x0003e8000c101506 */
[----:B------:R1:W-:Y:S04]  /*4f670*/  @P4 STG.E.U16 desc[UR6][R12.64], R23 ;  /* 0x000000170c004986 */ /* 0x0003e8000c101506 */
[----:B------:R-:W3:Y:S01]  /*4f680*/  LDL.S16 R61, [R1+0xd4] ;  /* 0x0000d400013d7983 */ /* 0x000ee20000100600 */
[----:B-1----:R-:W-:-:S03]  /*4f690*/  PRMT R22, R76, 0x7610, R22 ;  /* 0x000076104c167816 */ /* 0x002fc60000000016 */
[----:B------:R-:W3:Y:S01]  /*4f6a0*/  LDL.S16 R76, [R1+0x1d8] ;  /* 0x0001d800014c7983 */ /* 0x000ee20000100600 */
[----:B------:R-:W-:-:S03]  /*4f6b0*/  PRMT R23, R62, 0x7610, R23 ;  /* 0x000076103e177816 */ /* 0x000fc60000000017 */
[----:B------:R-:W3:Y:S01]  /*4f6c0*/  LDL.LU.S16 R62, [R1+0x1da] ;  /* 0x0001da00013e7983 */ /* 0x000ee20000300600 */
[----:B--2---:R-:W-:-:S03]  /*4f6d0*/  PRMT R24, R70, 0x7610, R24 ;  /* 0x0000761046187816 */ /* 0x004fc60000000018 */
[----:B------:R-:W2:Y:S01]  /*4f6e0*/  LDL.LU.S16 R70, [R1+0xd6] ;  /* 0x0000d60001467983 */ /* 0x000ea20000300600 */
[----:B------:R-:W-:-:S05]  /*4f6f0*/  VIADD R19, R93, 0x34 ;  /* 0x000000345d137836 */ /* 0x000fca0000000000 */
[----:B------:R-:W-:Y:S02]  /*4f700*/  ISETP.GE.AND P2, PT, R19, R14, PT ;  /* 0x0000000e1300720c */ /* 0x000fe40003f46270 */
[----:B------:R-:W1:Y:S02]  /*4f710*/  LDC R14, c[0x0][0x398] ;  /* 0x0000e600ff0e7b82 */ /* 0x000e640000000800 */
[----:B0-----:R-:W-:-:S06]  /*4f720*/  ISETP.LT.AND P6, PT, R83, R0, !P2 ;  /* 0x000000005300720c */ /* 0x001fcc00057c1270 */
[----:B------:R-:W0:Y:S01]  /*4f730*/  LDC R0, c[0x0][0x398] ;  /* 0x0000e600ff007b82 */ /* 0x000e220000000800 */
[----:B------:R-:W-:-:S07]  /*4f740*/  ISETP.LT.AND P4, PT, R79, R16, !P2 ;  /* 0x000000104f00720c */ /* 0x000fce0005781270 */
[----:B------:R-:W4:Y:S01]  /*4f750*/  LDC R19, c[0x0][0x398] ;  /* 0x0000e600ff137b82 */ /* 0x000f220000000800 */
[----:B------:R-:W-:Y:S01]  /*4f760*/  ISETP.LT.AND P5, PT, R64, R17, !P2 ;  /* 0x000000114000720c */ /* 0x000fe200057a1270 */
[----:B------:R-:W-:Y:S01]  /*4f770*/  IMAD.IADD R15, R15, 0x1, R75 ;  /* 0x000000010f0f7824 */ /* 0x000fe200078e024b */
[----:B------:R-:W-:Y:S02]  /*4f780*/  ISETP.LT.AND P2, PT, R52, R18, !P2 ;  /* 0x000000123400720c */ /* 0x000fe40005741270 */
[----:B------:R-:W-:Y:S01]  /*4f790*/  PRMT R21, R54, 0x7610, R21 ;  /* 0x0000761036157816 */ /* 0x000fe20000000015 */
[C---:B------:R-:W-:Y:S02]  /*4f7a0*/  IMAD.WIDE R2, R15.reuse, 0x2, R4 ;  /* 0x000000020f027825 */ /* 0x040fe400078e0204 */
[----:B------:R-:W2:Y:S02]  /*4f7b0*/  LDC R16, c[0x0][0x398] ;  /* 0x0000e600ff107b82 */ /* 0x000ea40000000800 */
[C---:B------:R-:W-:Y:S01]  /*4f7c0*/  IMAD.WIDE R8, R15.reuse, 0x2, R36 ;  /* 0x000000020f087825 */ /* 0x040fe200078e0224 */
[----:B------:R3:W-:Y:S03]  /*4f7d0*/  @P6 STG.E.U16 desc[UR6][R2.64], R21 ;  /* 0x0000001502006986 */ /* 0x0007e6000c101506 */
[C---:B------:R-:W-:Y:S01]  /*4f7e0*/  IMAD.WIDE R10, R15.reuse, 0x2, R6 ;  /* 0x000000020f0a7825 */ /* 0x040fe200078e0206 */
[----:B------:R0:W-:Y:S01]  /*4f7f0*/  @P4 STG.E.U16 desc[UR6][R8.64], R22 ;  /* 0x0000001608004986 */ /* 0x0001e2000c101506 */
[----:B------:R-:W2:Y:S02]  /*4f800*/  LDC R17, c[0x0][0x398] ;  /* 0x0000e600ff117b82 */ /* 0x000ea40000000800 */
[----:B------:R-:W-:Y:S01]  /*4f810*/  IMAD.WIDE R12, R15, 0x2, R30 ;  /* 0x000000020f0c7825 */ /* 0x000fe200078e021e */
[----:B------:R-:W-:Y:S01]  /*4f820*/  @P5 STG.E.U16 desc[UR6][R10.64], R23 ;  /* 0x000000170a005986 */ /* 0x000fe2000c101506 */
[----:B-1----:R-:W-:-:S03]  /*4f830*/  ISETP.LT.AND P4, PT, R79, R14, !P1 ;  /* 0x0000000e4f00720c */ /* 0x002fc60004f81270 */
[----:B------:R1:W-:Y:S01]  /*4f840*/  @P2 STG.E.U16 desc[UR6][R12.64], R24 ;  /* 0x000000180c002986 */ /* 0x0003e2000c101506 */
[----:B0-----:R-:W-:Y:S01]  /*4f850*/  ISETP.LT.AND P2, PT, R83, R0, !P1 ;  /* 0x000000005300720c */ /* 0x001fe20004f41270 */
[----:B------:R-:W-:Y:S01]  /*4f860*/  IMAD.IADD R15, R15, 0x1, R75 ;  /* 0x000000010f0f7824 */ /* 0x000fe200078e024b */
[----:B----4-:R-:W-:Y:S01]  /*4f870*/  ISETP.LT.AND P5, PT, R64, R19, !P1 ;  /* 0x000000134000720c */ /* 0x010fe20004fa1270 */
[----:B------:R-:W0:Y:S01]  /*4f880*/  LDC R18, c[0x0][0x398] ;  /* 0x0000e600ff127b82 */ /* 0x000e220000000800 */
[----:B------:R-:W-:Y:S02]  /*4f890*/  PRMT R19, R63, 0x7610, R19 ;  /* 0x000076103f137816 */ /* 0x000fe40000000013 */
[----:B------:R-:W4:Y:S01]  /*4f8a0*/  LDL.S16 R63, [R1+0xd8] ;  /* 0x0000d800013f7983 */ /* 0x000f220000100600 */
[----:B---3--:R-:W-:Y:S01]  /*4f8b0*/  PRMT R21, R80, 0x7610, R21 ;  /* 0x0000761050157816 */ /* 0x008fe20000000015 */
[C---:B------:R-:W-:Y:S02]  /*4f8c0*/  IMAD.WIDE R2, R15.reuse, 0x2, R4 ;  /* 0x000000020f027825 */ /* 0x040fe400078e0204 */
[----:B------:R-:W3:Y:S01]  /*4f8d0*/  LDL.LU.S16 R80, [R1+0xda] ;  /* 0x0000da0001507983 */ /* 0x000ee20000300600 */
[----:B------:R-:W0:Y:S01]  /*4f8e0*/  LDC R0, c[0x0][0x398] ;  /* 0x0000e600ff007b82 */ /* 0x000e220000000800 */
[----:B------:R-:W-:-:S02]  /*4f8f0*/  IMAD.WIDE R8, R15, 0x2, R36 ;  /* 0x000000020f087825 */ /* 0x000fc400078e0224 */
[----:B------:R-:W3:Y:S04]  /*4f900*/  LDL.S16 R54, [R1+0x1dc] ;  /* 0x0001dc0001367983 */ /* 0x000ee80000100600 */
[----:B------:R1:W-:Y:S01]  /*4f910*/  @P2 STG.E.U16 desc[UR6][R2.64], R19 ;  /* 0x0000001302002986 */ /* 0x0003e2000c101506 */
[----:B------:R-:W-:Y:S01]  /*4f920*/  IADD3 R20, PT, PT, R93, 0x36, RZ ;  /* 0x000000365d147810 */ /* 0x000fe20007ffe0ff */
[----:B-1----:R-:W1:Y:S01]  /*4f930*/  LDC R12, c[0x0][0x398] ;  /* 0x0000e600ff0c7b82 */ /* 0x002e620000000800 */
[----:B------:R-:W-:Y:S01]  /*4f940*/  PRMT R22, R76, 0x7610, R22 ;  /* 0x000076104c167816 */ /* 0x000fe20000000016 */
[----:B------:R2:W-:Y:S01]  /*4f950*/  @P4 STG.E.U16 desc[UR6][R8.64], R21 ;  /* 0x0000001508004986 */ /* 0x0005e2000c101506 */
[----:B------:R-:W-:-:S03]  /*4f960*/  PRMT R23, R62, 0x7610, R23 ;  /* 0x000076103e177816 */ /* 0x000fc60000000017 */
[----:B------:R-:W3:Y:S02]  /*4f970*/  LDL.LU.S16 R76, [R1+0x1de] ;  /* 0x0001de00014c7983 */ /* 0x000ee40000300600 */
[----:B------:R-:W0:Y:S02]  /*4f980*/  LDC R14, c[0x0][0x398] ;  /* 0x0000e600ff0e7b82 */ /* 0x000e240000000800 */
[----:B------:R-:W3:Y:S01]  /*4f990*/  LDL.S16 R62, [R1+0xdc] ;  /* 0x0000dc00013e7983 */ /* 0x000ee20000100600 */
[----:B------:R-:W-:Y:S01]  /*4f9a0*/  PRMT R25, R61, 0x7610, R25 ;  /* 0x000076103d197816 */ /* 0x000fe20000000019 */
[----:B------:R-:W-:-:S04]  /*4f9b0*/  IMAD.WIDE R10, R15, 0x2, R6 ;  /* 0x000000020f0a7825 */ /* 0x000fc800078e0206 */
[----:B------:R-:W-:Y:S01]  /*4f9c0*/  IMAD.IADD R13, R15, 0x1, R75 ;  /* 0x000000010f0d7824 */ /* 0x000fe200078e024b */
[----:B------:R-:W0:Y:S01]  /*4f9d0*/  LDC R19, c[0x0][0x398] ;  /* 0x0000e600ff137b82 */ /* 0x000e220000000800 */
[----:B--2---:R-:W-:Y:S02]  /*4f9e0*/  PRMT R21, R70, 0x7610, R21 ;  /* 0x0000761046157816 */ /* 0x004fe40000000015 */
[----:B------:R-:W2:Y:S01]  /*4f9f0*/  LDL.LU.S16 R70, [R1+0xde] ;  /* 0x0000de0001467983 */ /* 0x000ea20000300600 */
[----:B------:R-:W-:Y:S02]  /*4fa00*/  ISETP.GE.AND P6, PT, R20, R33, PT ;  /* 0x000000211400720c */ /* 0x000fe40003fc6270 */
[----:B------:R-:W-:Y:S02]  /*4fa10*/  ISETP.LT.AND P2, PT, R52, R16, !P1 ;  /* 0x000000103400720c */ /* 0x000fe40004f41270 */
[----:B------:R-:W-:Y:S01]  /*4fa20*/  ISETP.LT.AND P4, PT, R83, R17, !P6 ;  /* 0x000000115300720c */ /* 0x000fe20007781270 */
[----:B------:R1:W-:Y:S01]  /*4fa30*/  @P5 STG.E.U16 desc[UR6][R10.64], R25 ;  /* 0x000000190a005986 */ /* 0x0003e2000c101506 */
[----:B0-----:R-:W-:Y:S01]  /*4fa40*/  ISETP.LT.AND P5, PT, R79, R18, !P6 ;  /* 0x000000124f00720c */ /* 0x001fe200077a1270 */
[----:B------:R-:W-:Y:S01]  /*4fa50*/  IMAD.WIDE R8, R13, 0x2, R4 ;  /* 0x000000020d087825 */ /* 0x000fe200078e0204 */
[----:B------:R-:W0:Y:S03]  /*4fa60*/  LDC R16, c[0x0][0x398] ;  /* 0x0000e600ff107b82 */ /* 0x000e260000000800 */
[----:B------:R-:W-:-:S02]  /*4fa70*/  VIADD R20, R93, 0x37 ;  /* 0x000000375d147836 */ /* 0x000fc40000000000 */
[----:B------:R-:W-:-:S03]  /*4fa80*/  IMAD.WIDE R2, R13, 0x2, R36 ;  /* 0x000000020d027825 */ /* 0x000fc600078e0224 */
[----:B------:R-:W0:Y:S01]  /*4fa90*/  LDC R17, c[0x0][0x398] ;  /* 0x0000e600ff117b82 */ /* 0x000e220000000800 */
[----:B-1----:R-:W-:Y:S01]  /*4faa0*/  IMAD.WIDE R10, R15, 0x2, R30 ;  /* 0x000000020f0a7825 */ /* 0x002fe200078e021e */
[----:B------:R-:W-:-:S04]  /*4fab0*/  ISETP.GE.AND P1, PT, R20, R45, PT ;  /* 0x0000002d1400720c */ /* 0x000fc80003f26270 */
[----:B------:R1:W-:Y:S02]  /*4fac0*/  @P2 STG.E.U16 desc[UR6][R10.64], R21 ;  /* 0x000000150a002986 */ /* 0x0003e4000c101506 */
[----:B------:R-:W0:Y:S02]  /*4fad0*/  LDC R18, c[0x0][0x398] ;  /* 0x0000e600ff127b82 */ /* 0x000e240000000800 */
[----:B------:R-:W-:Y:S01]  /*4fae0*/  @P4 STG.E.U16 desc[UR6][R8.64], R22 ;  /* 0x0000001608004986 */ /* 0x000fe2000c101506 */
[----:B------:R-:W-:Y:S02]  /*4faf0*/  ISETP.LT.AND P4, PT, R64, R0, !P6 ;  /* 0x000000004000720c */ /* 0x000fe40007781270 */
[----:B------:R-:W-:Y:S01]  /*4fb00*/  ISETP.LT.AND P6, PT, R52, R12, !P6 ;  /* 0x0000000c3400720c */ /* 0x000fe200077c1270 */
[----:B------:R1:W-:Y:S01]  /*4fb10*/  @P5 STG.E.U16 desc[UR6][R2.64], R23 ;  /* 0x0000001702005986 */ /* 0x0003e2000c101506 */
[----:B------:R-:W-:Y:S01]  /*4fb20*/  ISETP.LT.AND P5, PT, R83, R14, !P1 ;  /* 0x0000000e5300720c */ /* 0x000fe20004fa1270 */
[C---:B------:R-:W-:Y:S01]  /*4fb30*/  IMAD.IADD R15, R13.reuse, 0x1, R75 ;  /* 0x000000010d0f7824 */ /* 0x040fe200078e024b */
[----:B------:R-:W0:Y:S01]  /*4fb40*/  LDC R0, c[0x0][0x398] ;  /* 0x0000e600ff007b82 */ /* 0x000e220000000800 */
[----:B-1----:R-:W-:-:S07]  /*4fb50*/  IMAD.WIDE R10, R13, 0x2, R6 ;  /* 0x000000020d0a7825 */ /* 0x002fce00078e0206 */
[----:B------:R-:W1:Y:S01]  /*4fb60*/  LDC R14, c[0x0][0x398] ;  /* 0x0000e600ff0e7b82 */ /* 0x000e620000000800 */
[----:B------:R-:W-:Y:S01]  /*4fb70*/  IMAD.WIDE R2, R13, 0x2, R30 ;  /* 0x000000020d027825 */ /* 0x000fe200078e021e */
[----:B----4-:R-:W-:Y:S02]  /*4fb80*/  PRMT R9, R63, 0x7610, R9 ;  /* 0x000076103f097816 */ /* 0x010fe40000000009 */
[----:B------:R-:W4:Y:S01]  /*4fb90*/  LDL.S16 R63, [R1+0x1e0] ;  /* 0x0001e000013f7983 */ /* 0x000f220000100600 */
[----:B---3--:R-:W-:-:S03]  /*4fba0*/  PRMT R20, R80, 0x7610, R20 ;  /* 0x0000761050147816 */ /* 0x008fc60000000014 */
[----:B------:R3:W-:Y:S04]  /*4fbb0*/  @P4 STG.E.U16 desc[UR6][R10.64], R9 ;  /* 0x000000090a004986 */ /* 0x0007e8000c101506 */
[----:B------:R-:W4:Y:S04]  /*4fbc0*/  LDL.LU.S16 R80, [R1+0x1e2] ;  /* 0x0001e20001507983 */ /* 0x000f280000300600 */
[----:B------:R-:W4:Y:S01]  /*4fbd0*/  LDL.S16 R61, [R1+0xe0] ;  /* 0x0000e000013d7983 */ /* 0x000f220000100600 */
[----:B---3--:R-:W-:Y:S01]  /*4fbe0*/  PRMT R11, R54, 0x7610, R11 ;  /* 0x00007610360b7816 */ /* 0x008fe2000000000b */
[----:B------:R-:W-:-:S02]  /*4fbf0*/  IMAD.WIDE R8, R15, 0x2, R4 ;  /* 0x000000020f087825 */ /* 0x000fc400078e0204 */
[----:B------:R-:W-:Y:S01]  /*4fc00*/  @P6 STG.E.U16 desc[UR6][R2.64], R20 ;  /* 0x0000001402006986 */ /* 0x000fe2000c101506 */
[----:B------:R-:W-:-:S03]  /*4fc10*/  PRMT R21, R76, 0x7610, R21 ;  /* 0x000076104c157816 */ /* 0x000fc60000000015 */
[----:B------:R2:W-:Y:S04]  /*4fc20*/  @P5 STG.E.U16 desc[UR6][R8.64], R11 ;  /* 0x0000000b08005986 */ /* 0x0005e8000c101506 */
[----:B------:R-:W3:Y:S04]  /*4fc30*/  LDL.S16 R54, [R1+0x1e4] ;  /* 0x0001e40001367983 */ /* 0x000ee80000100600 */
[----:B------:R-:W3:Y:S01]  /*4fc40*/  LDL.LU.S16 R76, [R1+0xe2] ;  /* 0x0000e200014c7983 */ /* 0x000ee20000300600 */
[----:B--2---:R-:W-:-:S03]  /*4fc50*/  PRMT R9, R70, 0x7610, R9 ;  /* 0x0000761046097816 */ /* 0x004fc60000000009 */
[----:B------:R-:W2:Y:S01]  /*4fc60*/  LDL.LU.S16 R70, [R1+0x1e6] ;  /* 0x0001e60001467983 */ /* 0x000ea20000300600 */
[----:B0-----:R-:W-:Y:S02]  /*4fc70*/  ISETP.LT.AND P6, PT, R79, R16, !P1 ;  /* 0x000000104f00720c */ /* 0x001fe40004fc1270 */
[----:B------:R-:W-:Y:S01]  /*4fc80*/  ISETP.LT.AND P4, PT, R64, R17, !P1 ;  /* 0x000000114000720c */ /* 0x000fe20004f81270 */
[----:B------:R-:W-:Y:S01]  /*4fc90*/  VIADD R12, R93, 0x38 ;  /* 0x000000385d0c7836 */ /* 0x000fe20000000000 */
[----:B------:R-:W-:Y:S01]  /*4fca0*/  ISETP.LT.AND P1, PT, R52, R18, !P1 ;  /* 0x000000123400720c */ /* 0x000fe20004f21270 */
[C---:B------:R-:W-:Y:S01]  /*4fcb0*/  IMAD.WIDE R10, R15.reuse, 0x2, R36 ;  /* 0x000000020f0a7825 */ /* 0x040fe200078e0224 */
[----:B------:R-:W-:Y:S01]  /*4fcc0*/  PRMT R22, R62, 0x7610, R22 ;  /* 0x000076103e167816 */ /* 0x000fe20000000016 */
[----:B------:R-:W0:Y:S01]  /*4fcd0*/  LDC R16, c[0x0][0x398] ;  /* 0x0000e600ff107b82 */ /* 0x000e220000000800 */
[----:B------:R-:W-:Y:S01]  /*4fce0*/  ISETP.GE.AND P2, PT, R12, R43, PT ;  /* 0x0000002b0c00720c */ /* 0x000fe20003f46270 */
[C---:B------:R-:W-:Y:S01]  /*4fcf0*/  IMAD.WIDE R12, R15.reuse, 0x2, R6 ;  /* 0x000000020f0c7825 */ /* 0x040fe200078e0206 */
[----:B------:R-:W3:Y:S03]  /*4fd00*/  LDL.S16 R62, [R1+0xe4] ;  /* 0x0000e400013e7983 */ /* 0x000ee60000100600 */
[----:B------:R-:W-:Y:S01]  /*4fd10*/  IMAD.WIDE R2, R15, 0x2, R30 ;  /* 0x000000020f027825 */ /* 0x000fe200078e021e */
[----:B------:R1:W-:Y:S02]  /*4fd20*/  @P6 STG.E.U16 desc[UR6][R10.64], R21 ;  /* 0x000000150a006986 */ /* 0x0003e4000c101506 */
[----:B-1----:R-:W-:Y:S01]  /*4fd30*/  ISETP.LT.AND P5, PT, R79, R14, !P2 ;  /* 0x0000000e4f00720c */ /* 0x002fe200057a1270 */
[----:B------:R-:W1:Y:S01]  /*4fd40*/  LDC R17, c[0x0][0x398] ;  /* 0x0000e600ff117b82 */ /* 0x000e620000000800 */
[----:B------:R-:W-:Y:S01]  /*4fd50*/  @P4 STG.E.U16 desc[UR6][R12.64], R22 ;  /* 0x000000160c004986 */ /* 0x000fe2000c101506 */
[----:B------:R-:W-:-:S03]  /*4fd60*/  ISETP.LT.AND P6, PT, R64, R19, !P2 ;  /* 0x000000134000720c */ /* 0x000fc600057c1270 */
[----:B------:R0:W-:Y:S01]  /*4fd70*/  @P1 STG.E.U16 desc[UR6][R2.64], R9 ;  /* 0x0000000902001986 */ /* 0x0001e2000c101506 */
[----:B------:R-:W-:Y:S01]  /*4fd80*/  ISETP.LT.AND P1, PT, R83, R0, !P2 ;  /* 0x000000005300720c */ /* 0x000fe20005721270 */
[----:B------:R-:W-:Y:S01]  /*4fd90*/  IMAD.IADD R15, R15, 0x1, R75 ;  /* 0x000000010f0f7824 */ /* 0x000fe200078e024b */
[----:B------:R-:W1:Y:S03]  /*4fda0*/  LDC R18, c[0x0][0x398] ;  /* 0x0000e600ff127b82 */ /* 0x000e660000000800 */
[----:B------:R-:W-:-:S05]  /*4fdb0*/  IMAD.WIDE R10, R15, 0x2, R6 ;  /* 0x000000020f0a7825 */ /* 0x000fca00078e0206 */
[----:B------:R-:W1:Y:S01]  /*4fdc0*/  LDC R0, c[0x0][0x398] ;  /* 0x0000e600ff007b82 */ /* 0x000e620000000800 */
[----:B0-----:R-:W-:-:S04]  /*4fdd0*/  IMAD.WIDE R2, R15, 0x2, R4 ;  /* 0x000000020f027825 */ /* 0x001fc800078e0204 */
[----:B------:R-:W-:-:S03]  /*4fde0*/  IMAD.WIDE R8, R15, 0x2, R36 ;  /* 0x000000020f087825 */ /* 0x000fc600078e0224 */
[----:B------:R-:W0:Y:S01]  /*4fdf0*/  LDC R14, c[0x0][0x398] ;  /* 0x0000e600ff0e7b82 */ /* 0x000e220000000800 */
[----:B------:R-:W-:-:S07]  /*4fe00*/  VIADD R20, R93, 0x39 ;  /* 0x000000395d147836 */ /* 0x000fce0000000000 */
[----:B------:R-:W0:Y:S01]  /*4fe10*/  LDC R12, c[0x0][0x398] ;  /* 0x0000e600ff0c7b82 */ /* 0x000e220000000800 */
[----:B----4-:R-:W-:Y:S02]  /*4fe20*/  PRMT R13, R63, 0x7610, R13 ;  /* 0x000076103f0d7816 */ /* 0x010fe4000000000d */
[----:B------:R-:W4:Y:S01]  /*4fe30*/  LDL.LU.S16 R63, [R1+0xe6] ;  /* 0x0000e600013f7983 */ /* 0x000f220000300600 */
[----:B------:R-:W-:-:S03]  /*4fe40*/  PRMT R19, R80, 0x7610, R19 ;  /* 0x0000761050137816 */ /* 0x000fc60000000013 */
[----:B------:R0:W-:Y:S01]  /*4fe50*/  @P1 STG.E.U16 desc[UR6][R2.64], R13 ;  /* 0x0000000d02001986 */ /* 0x0001e2000c101506 */
[----:B------:R-:W-:-:S03]  /*4fe60*/  PRMT R21, R61, 0x7610, R21 ;  /* 0x000076103d157816 */ /* 0x000fc60000000015 */
[----:B------:R1:W-:Y:S04]  /*4fe70*/  @P5 STG.E.U16 desc[UR6][R8.64], R19 ;  /* 0x0000001308005986 */ /* 0x0003e8000c101506 */
[----:B------:R2:W-:Y:S04]  /*4fe80*/  @P6 STG.E.U16 desc[UR6][R10.64], R21 ;  /* 0x000000150a006986 */ /* 0x0005e8000c101506 */
[----:B------:R-:W4:Y:S01]  /*4fe90*/  LDL.S16 R80, [R1+0x1e8] ;  /* 0x0001e80001507983 */ /* 0x000f220000100600 */
[----:B------:R-:W-:Y:S01]  /*4fea0*/  ISETP.GE.AND P4, PT, R20, R39, PT ;  /* 0x000000271400720c */ /* 0x000fe20003f86270 */
[----:B0-----:R-:W-:Y:S01]  /*4feb0*/  IMAD.WIDE R2, R15, 0x2, R30 ;  /* 0x000000020f027825 */ /* 0x001fe200078e021e */
[----:B-1----:R-:W0:Y:S01]  /*4fec0*/  LDC R19, c[0x0][0x398] ;  /* 0x0000e600ff137b82 */ /* 0x002e220000000800 */
[----:B--2---:R-:W-:-:S02]  /*4fed0*/  PRMT R21, R70, 0x7610, R21 ;  /* 0x0000761046157816 */ /* 0x004fc40000000015 */
[----:B------:R-:W2:Y:S01]  /*4fee0*/  LDL.LU.S16 R70, [R1+0x1ea] ;  /* 0x0001ea0001467983 */ /* 0x000ea20000300600 */
[----:B------:R-:W-:Y:S02]  /*4fef0*/  ISETP.LT.AND P5, PT, R52, R16, !P2 ;  /* 0x000000103400720c */ /* 0x000fe400057a1270 */
[----:B------:R-:W-:Y:S01]  /*4ff00*/  ISETP.LT.AND P2, PT, R83, R17, !P4 ;  /* 0x000000115300720c */ /* 0x000fe20006741270 */
[----:B------:R-:W2:Y:S01]  /*4ff10*/  LDL.S16 R61, [R1+0xe8] ;  /* 0x0000e800013d7983 */ /* 0x000ea20000100600 */
[----:B------:R-:W-:Y:S02]  /*4ff20*/  ISETP.LT.AND P6, PT, R79, R18, !P4 ;  /* 0x000000124f00720c */ /* 0x000fe400067c1270 */
[----:B---3--:R-:W-:Y:S01]  /*4ff30*/  PRMT R13, R76, 0x7610, R13 ;  /* 0x000076104c0d7816 */ /* 0x008fe2000000000d */
[----:B------:R-:W-:Y:S01]  /*4ff40*/  IMAD.IADD R17, R15, 0x1, R75 ;  /* 0x000000010f117824 */ /* 0x000fe200078e024b */
[----:B------:R-:W-:Y:S01]  /*4ff50*/  PRMT R22, R54, 0x7610, R22 ;  /* 0x0000761036167816 */ /* 0x000fe20000000016 */
[----:B------:R-:W-:Y:S01]  /*4ff60*/  VIADD R20, R93, 0x3a ;  /* 0x0000003a5d147836 */ /* 0x000fe20000000000 */
[----:B------:R-:W3:Y:S01]  /*4ff70*/  LDL.LU.S16 R76, [R1+0xea] ;  /* 0x0000ea00014c7983 */ /* 0x000ee20000300600 */
[C---:B------:R-:W-:Y:S01]  /*4ff80*/  IMAD.WIDE R8, R17.reuse, 0x2, R4 ;  /* 0x0000000211087825 */ /* 0x040fe200078e0204 */
[----:B------:R-:W1:Y:S02]  /*4ff90*/  LDC R16, c[0x0][0x398] ;  /* 0x0000e600ff107b82 */ /* 0x000e640000000800 */
[----:B------:R0:W-:Y:S01]  /*4ffa0*/  @P5 STG.E.U16 desc[UR6][R2.64], R13 ;  /* 0x0000000d02005986 */ /* 0x0001e2000c101506 */
[----:B------:R-:W-:Y:S01]  /*4ffb0*/  ISETP.LT.AND P5, PT, R64, R0, !P4 ;  /* 0x000000004000720c */ /* 0x000fe200067a1270 */
[----:B------:R-:W-:Y:S01]  /*4ffc0*/  IMAD.WIDE R10, R17, 0x2, R36 ;  /* 0x00000002110a7825 */ /* 0x000fe200078e0224 */
[----:B------:R-:W-:-:S02]  /*4ffd0*/  ISETP.LT.AND P4, PT, R52, R14, !P4 ;  /* 0x0000000e3400720c */ /* 0x000fc40006781270 */
[----:B------:R-:W-:Y:S01]  /*4ffe0*/  ISETP.GE.AND P1, PT, R20, R41, PT ;  /* 0x000000291400720c */ /* 0x000fe20003f26270 */
[----:B------:R0:W-:Y:S01]  /*4fff0*/  @P2 STG.E.U16 desc[UR6][R8.64], R22 ;  /* 0x0000001608002986 */ /* 0x0001e2000c101506 */
[----:B------:R-:W1:Y:S02]  /*50000*/  LDC R18, c[0x0][0x398] ;  /* 0x0000e600ff127b82 */ /* 0x000e640000000800 */
[----:B------:R-:W-:Y:S01]  /*50010*/  ISETP.LT.AND P2, PT, R83, R12, !P1 ;  /* 0x0000000c5300720c */ /* 0x000fe20004f41270 */
[----:B------:R4:W-:Y:S01]  /*50020*/  @P6 STG.E.U16 desc[UR6][R10.64], R21 ;  /* 0x000000150a006986 */ /* 0x0009e2000c101506 */
[----:B0-----:R-:W-:-:S04]  /*50030*/  IMAD.WIDE R12, R17, 0x2, R6 ;  /* 0x00000002110c7825 */ /* 0x001fc800078e0206 */
[----:B------:R-:W0:Y:S01]  /*50040*/  LDC R0, c[0x0][0x398] ;  /* 0x0000e600ff007b82 */ /* 0x000e220000000800 */
[----:B------:R-:W-:Y:S02]  /*50050*/  PRMT R9, R62, 0x7610, R9 ;  /* 0x000076103e097816 */ /* 0x000fe40000000009 */
[----:B------:R-:W3:Y:S01]  /*50060*/  LDL.S16 R62, [R1+0x1ec] ;  /* 0x0001ec00013e7983 */ /* 0x000ee20000100600 */
[----:B------:R-:W-:-:S04]  /*50070*/  IMAD.WIDE R2, R17, 0x2, R30 ;  /* 0x0000000211027825 */ /* 0x000fc800078e021e */
[----:B------:R-:W0:Y:S01]  /*50080*/  LDC R14, c[0x0][0x398] ;  /* 0x0000e600ff0e7b82 */ /* 0x000e220000000800 */
[----:B------:R0:W-:Y:S01]  /*50090*/  @P5 STG.E.U16 desc[UR6][R12.64], R9 ;  /* 0x000000090c005986 */ /* 0x0001e2000c101506 */
[----:B------:R-:W-:-:S06]  /*500a0*/  IMAD.IADD R15, R17, 0x1, R75 ;  /* 0x00000001110f7824 */ /* 0x000fcc00078e024b */
[----:B------:R-:W1:Y:S01]  /*500b0*/  LDC R20, c[0x0][0x398] ;  /* 0x0000e600ff147b82 */ /* 0x000e620000000800 */
[----:B----4-:R-:W-:Y:S02]  /*500c0*/  PRMT R11, R63, 0x7610, R11 ;  /* 0x000076103f0b7816 */ /* 0x010fe4000000000b */
[----:B------:R-:W4:Y:S04]  /*500d0*/  LDL.LU.S16 R63, [R1+0x1ee] ;  /* 0x0001ee00013f7983 */ /* 0x000f280000300600 */
[----:B------:R2:W-:Y:S01]  /*500e0*/  @P4 STG.E.U16 desc[UR6][R2.64], R11 ;  /* 0x0000000b02004986 */ /* 0x0005e2000c101506 */
[----:B0-----:R-:W-:-:S03]  /*500f0*/  PRMT R13, R80, 0x7610, R13 ;  /* 0x00007610500d7816 */ /* 0x001fc6000000000d */
[----:B------:R-:W4:Y:S01]  /*50100*/  LDL.S16 R80, [R1+0xec] ;  /* 0x0000ec0001507983 */ /* 0x000f220000100600 */
[----:B--2---:R-:W-:-:S03]  /*50110*/  PRMT R3, R70, 0x7610, R3 ;  /* 0x0000761046037816 */ /* 0x004fc60000000003 */
[----:B------:R-:W2:Y:S01]  /*50120*/  LDL.LU.S16 R70, [R1+0xee] ;  /* 0x0000ee0001467983 */ /* 0x000ea20000300600 */
[----:B-1----:R-:W-:Y:S01]  /*50130*/  ISETP.LT.AND P5, PT, R79, R16, !P1 ;  /* 0x000000104f00720c */ /* 0x002fe20004fa1270 */
[----:B------:R-:W-:Y:S01]  /*50140*/  VIADD R10, R93, 0x3b ;  /* 0x0000003b5d0a7836 */ /* 0x000fe20000000000 */
[----:B------:R-:W-:Y:S01]  /*50150*/  ISETP.LT.AND P6, PT, R64, R18, !P1 ;  /* 0x000000124000720c */ /* 0x000fe20004fc1270 */
[C---:B------:R-:W-:Y:S01]  /*50160*/  IMAD.WIDE R8, R15.reuse, 0x2, R4 ;  /* 0x000000020f087825 */ /* 0x040fe200078e0204 */
[----:B------:R-:W2:Y:S01]  /*50170*/  LDL.S16 R54, [R1+0x1f0] ;  /* 0x0001f00001367983 */ /* 0x000ea20000100600 */
[----:B------:R-:W0:Y:S01]  /*50180*/  LDC R16, c[0x0][0x398] ;  /* 0x0000e600ff107b82 */ /* 0x000e220000000800 */
[----:B------:R-:W-:Y:S01]  /*50190*/  ISETP.GE.AND P4, PT, R10, R47, PT ;  /* 0x0000002f0a00720c */ /* 0x000fe20003f86270 */
[C---:B------:R-:W-:Y:S01]  /*501a0*/  IMAD.WIDE R10, R15.reuse, 0x2, R36 ;  /* 0x000000020f0a7825 */ /* 0x040fe200078e0224 */
[----:B------:R1:W-:Y:S05]  /*501b0*/  @P2 STG.E.U16 desc[UR6][R8.64], R13 ;  /* 0x0000000d08002986 */ /* 0x0003ea000c101506 */
[----:B------:R3:W-:Y:S01]  /*501c0*/  @P5 STG.E.U16 desc[UR6][R10.64], R3 ;  /* 0x000000030a005986 */ /* 0x0007e2000c101506 */
[----:B------:R-:W-:Y:S01]  /*501d0*/  ISETP.LT.AND P5, PT, R52, R0, !P1 ;  /* 0x000000003400720c */ /* 0x000fe20004fa1270 */
[----:B------:R-:W-:Y:S01]  /*501e0*/  IMAD.IADD R17, R15, 0x1, R75 ;  /* 0x000000010f117824 */ /* 0x000fe200078e024b */
[----:B------:R-:W0:Y:S01]  /*501f0*/  LDC R18, c[0x0][0x398] ;  /* 0x0000e600ff127b82 */ /* 0x000e220000000800 */
[----:B-1----:R-:W-:Y:S01]  /*50200*/  PRMT R9, R61, 0x7610, R9 ;  /* 0x000076103d097816 */ /* 0x002fe20000000009 */
[----:B------:R-:W-:Y:S01]  /*50210*/  IMAD.WIDE R12, R15, 0x2, R6 ;  /* 0x000000020f0c7825 */ /* 0x000fe200078e0206 */
[----:B------:R-:W-:-:S05]  /*50220*/  ISETP.LT.AND P1, PT, R83, R14, !P4 ;  /* 0x0000000e5300720c */ /* 0x000fca0006721270 */
[----:B------:R-:W1:Y:S01]  /*50230*/  LDC R0, c[0x0][0x398] ;  /* 0x0000e600ff007b82 */ /* 0x000e620000000800 */
[----:B------:R3:W-:Y:S01]  /*50240*/  @P6 STG.E.U16 desc[UR6][R12.64], R9 ;  /* 0x000000090c006986 */ /* 0x0007e2000c101506 */
[----:B------:R-:W-:Y:S01]  /*50250*/  ISETP.LT.AND P6, PT, R79, R19, !P4 ;  /* 0x000000134f00720c */ /* 0x000fe200067c1270 */
[----:B------:R-:W-:Y:S02]  /*50260*/  VIADD R22, R93, 0x3c ;  /* 0x0000003c5d167836 */ /* 0x000fe40000000000 */
[----:B---3--:R-:W-:Y:S01]  /*50270*/  IMAD.WIDE R2, R15, 0x2, R30 ;  /* 0x000000020f027825 */ /* 0x008fe200078e021e */
[----:B------:R-:W-:Y:S02]  /*50280*/  PRMT R19, R62, 0x7610, R19 ;  /* 0x000076103e137816 */ /* 0x000fe40000000013 */
[----:B------:R-:W3:Y:S01]  /*50290*/  LDC R14, c[0x0][0x398] ;  /* 0x0000e600ff0e7b82 */ /* 0x000ee20000000800 */
[----:B------:R-:W-:Y:S01]  /*502a0*/  IMAD.WIDE R10, R17, 0x2, R36 ;  /* 0x00000002110a7825 */ /* 0x000fe200078e0224 */
[----:B------:R-:W-:-:S02]  /*502b0*/  ISETP.GE.AND P2, PT, R22, R49, PT ;  /* 0x000000311600720c */ /* 0x000fc40003f46270 */
[----:B------:R-:W-:Y:S01]  /*502c0*/  PRMT R13, R76, 0x7610, R13 ;  /* 0x000076104c0d7816 */ /* 0x000fe2000000000d */
[----:B------:R-:W-:Y:S01]  /*502d0*/  IMAD.WIDE R8, R17, 0x2, R4 ;  /* 0x0000000211087825 */ /* 0x000fe200078e0204 */
[----:B------:R-:W3:Y:S02]  /*502e0*/  LDL.LU.S16 R76, [R1+0x1f2] ;  /* 0x0001f200014c7983 */ /* 0x000ee40000300600 */
[----:B------:R-:W0:Y:S01]  /*502f0*/  LDC R12, c[0x0][0x398] ;  /* 0x0000e600ff0c7b82 */ /* 0x000e220000000800 */
[----:B------:R-:W-:Y:S01]  /*50300*/  VIADD R22, R93, 0x3d ;  /* 0x0000003d5d167836 */ /* 0x000fe20000000000 */
[----:B------:R-:W3:Y:S04]  /*50310*/  LDL.S16 R62, [R1+0xf0] ;  /* 0x0000f000013e7983 */ /* 0x000ee80000100600 */
[----:B------:R0:W-:Y:S01]  /*50320*/  @P5 STG.E.U16 desc[UR6][R2.64], R13 ;  /* 0x0000000d02005986 */ /* 0x0001e2000c101506 */
[----:B----4-:R-:W-:-:S03]  /*50330*/  PRMT R21, R63, 0x7610, R21 ;  /* 0x000076103f157816 */ /* 0x010fc60000000015 */
[----:B------:R4:W-:Y:S01]  /*50340*/  @P1 STG.E.U16 desc[UR6][R8.64], R19 ;  /* 0x0000001308001986 */ /* 0x0009e2000c101506 */
[----:B------:R-:W1:Y:S03]  /*50350*/  LDC R15, c[0x0][0x398] ;  /* 0x0000e600ff0f7b82 */ /* 0x000e660000000800 */
[----:B------:R-:W3:Y:S01]  /*50360*/  LDL.LU.S16 R63, [R1+0xf2] ;  /* 0x0000f200013f7983 */ /* 0x000ee20000300600 */
[----:B------:R-:W-:-:S03]  /*50370*/  ISETP.GE.AND P5, PT, R22, R51, PT ;  /* 0x000000331600720c */ /* 0x000fc60003fa6270 */
[----:B------:R0:W-:Y:S01]  /*50380*/  @P6 STG.E.U16 desc[UR6][R10.64], R21 ;  /* 0x000000150a006986 */ /* 0x0001e2000c101506 */
[----:B------:R-:W-:Y:S02]  /*50390*/  ISETP.LT.AND P6, PT, R83, R20, !P2 ;  /* 0x000000145300720c */ /* 0x000fe400057c1270 */
[----:B------:R-:W-:Y:S02]  /*503a0*/  PRMT R20, R80, 0x7610, R20 ;  /* 0x0000761050147816 */ /* 0x000fe40000000014 */
[----:B------:R-:W3:Y:S01]  /*503b0*/  LDL.S16 R80, [R1+0x1f4] ;  /* 0x0001f40001507983 */ /* 0x000ee20000100600 */
[----:B0-----:R-:W-:Y:S01]  /*503c0*/  ISETP.LT.AND P1, PT, R64, R16, !P4 ;  /* 0x000000104000720c */ /* 0x001fe20006721270 */
[C---:B------:R-:W-:Y:S01]  /*503d0*/  IMAD.IADD R13, R17.reuse, 0x1, R75 ;  /* 0x00000001110d7824 */ /* 0x040fe200078e024b */
[----:B--2---:R-:W-:Y:S01]  /*503e0*/  PRMT R22, R70, 0x7610, R22 ;  /* 0x0000761046167816 */ /* 0x004fe20000000016 */
[C---:B------:R-:W-:Y:S01]  /*503f0*/  IMAD.WIDE R2, R17.reuse, 0x2, R6 ;  /* 0x0000000211027825 */ /* 0x040fe200078e0206 */
[----:B------:R-:W2:Y:S01]  /*50400*/  LDL.LU.S16 R70, [R1+0x1f6] ;  /* 0x0001f60001467983 */ /* 0x000ea20000300600 */
[----:B------:R-:W-:Y:S01]  /*50410*/  ISETP.LT.AND P4, PT, R52, R18, !P4 ;  /* 0x000000123400720c */ /* 0x000fe20006781270 */
[----:B------:R-:W0:Y:S02]  /*50420*/  LDC R16, c[0x0][0x398] ;  /* 0x0000e600ff107b82 */ /* 0x000e240000000800 */
[----:B------:R-:W2:Y:S01]  /*50430*/  LDL.S16 R85, [R1+0xf4] ;  /* 0x0000f40001557983 */ /* 0x000ea20000100600 */
[----:B----4-:R-:W-:Y:S01]  /*50440*/  IMAD.WIDE R8, R17, 0x2, R30 ;  /* 0x0000000211087825 */ /* 0x010fe200078e021e */
[----:B------:R-:W-:-:S02]  /*50450*/  PRMT R19, R54, 0x7610, R19 ;  /* 0x0000761036137816 */ /* 0x000fc40000000013 */
[----:B------:R-:W4:Y:S01]  /*50460*/  LDL.LU.S16 R50, [R1+0xf6] ;  /* 0x0000f60001327983 */ /* 0x000f220000300600 */
[----:B------:R-:W-:Y:S01]  /*50470*/  IMAD.WIDE R10, R13, 0x2, R4 ;  /* 0x000000020d0a7825 */ /* 0x000fe200078e0204 */
[----:B------:R-:W0:Y:S02]  /*50480*/  LDC R17, c[0x0][0x398] ;  /* 0x0000e600ff117b82 */ /* 0x000e240000000800 */
[----:B------:R3:W-:Y:S04]  /*50490*/  @P1 STG.E.U16 desc[UR6][R2.64], R20 ;  /* 0x0000001402001986 */ /* 0x0007e8000c101506 */
[----:B------:R-:W4:Y:S01]  /*504a0*/  LDL.S16 R60, [R1+0x1f8] ;  /* 0x0001f800013c7983 */ /* 0x000f220000100600 */
[----:B------:R-:W-:Y:S01]  /*504b0*/  VIADD R18, R93, 0x3e ;  /* 0x0000003e5d127836 */ /* 0x000fe20000000000 */
[----:B------:R-:W0:Y:S02]  /*504c0*/  LDC R21, c[0x0][0x398] ;  /* 0x0000e600ff157b82 */ /* 0x000e240000000800 */
[----:B------:R3:W-:Y:S01]  /*504d0*/  @P4 STG.E.U16 desc[UR6][R8.64], R22 ;  /* 0x0000001608004986 */ /* 0x0007e2000c101506 */
[----:B-1----:R-:W-:-:S03]  /*504e0*/  ISETP.LT.AND P4, PT, R79, R0, !P2 ;  /* 0x000000004f00720c */ /* 0x002fc60005781270 */
[----:B------:R1:W-:Y:S01]  /*504f0*/  @P6 STG.E.U16 desc[UR6][R10.64], R19 ;  /* 0x000000130a006986 */ /* 0x0003e2000c101506 */
[----:B---3--:R-:W-:Y:S01]  /*50500*/  ISETP.LT.AND P6, PT, R64, R14, !P2 ;  /* 0x0000000e4000720c */ /* 0x008fe200057c1270 */
[C---:B------:R-:W-:Y:S01]  /*50510*/  IMAD.WIDE R2, R13.reuse, 0x2, R36 ;  /* 0x000000020d027825 */ /* 0x040fe200078e0224 */
[----:B------:R-:W-:Y:S01]  /*50520*/  ISETP.LT.AND P2, PT, R52, R12, !P2 ;  /* 0x0000000c3400720c */ /* 0x000fe20005741270 */
[----:B------:R-:W3:Y:S01]  /*50530*/  LDL.LU.S16 R61, [R1+0x1fa] ;  /* 0x0001fa00013d7983 */ /* 0x000ee20000300600 */
[----:B------:R-:W-:Y:S01]  /*50540*/  ISETP.GE.AND P1, PT, R18, R55, PT ;  /* 0x000000371200720c */ /* 0x000fe20003f26270 */
[----:B------:R-:W0:Y:S01]  /*50550*/  LDC R0, c[0x0][0x398] ;  /* 0x0000e600ff007b82 */ /* 0x000e220000000800 */
[C---:B------:R-:W-:Y:S01]  /*50560*/  IMAD.WIDE R8, R13.reuse, 0x2, R6 ;  /* 0x000000020d087825 */ /* 0x040fe200078e0206 */
[----:B------:R-:W3:Y:S03]  /*50570*/  LDL.S16 R54, [R1+0xf8] ;  /* 0x0000f80001367983 */ /* 0x000ee60000100600 */
[----:B-1----:R-:W-:-:S03]  /*50580*/  IMAD.WIDE R10, R13, 0x2, R30 ;  /* 0x000000020d0a7825 */ /* 0x002fc600078e021e */
[----:B------:R-:W1:Y:S01]  /*50590*/  LDC R12, c[0x0][0x398] ;  /* 0x0000e600ff0c7b82 */ /* 0x000e620000000800 */
[----:B------:R-:W-:Y:S02]  /*505a0*/  PRMT R18, R76, 0x7610, R18 ;  /* 0x000076104c127816 */ /* 0x000fe40000000012 */
[----:B------:R-:W3:Y:S01]  /*505b0*/  LDL.LU.S16 R76, [R1+0xfa] ;  /* 0x0000fa00014c7983 */ /* 0x000ee20000300600 */
[----:B------:R-:W-:-:S03]  /*505c0*/  PRMT R22, R62, 0x7610, R22 ;  /* 0x000076103e167816 */ /* 0x000fc60000000016 */
[----:B------:R0:W-:Y:S01]  /*505d0*/  @P4 STG.E.U16 desc[UR6][R2.64], R18 ;  /* 0x0000001202004986 */ /* 0x0001e2000c101506 */
[----:B------:R-:W1:Y:S03]  /*505e0*/  LDC R14, c[0x0][0x398] ;  /* 0x0000e600ff0e7b82 */ /* 0x000e660000000800 */
[----:B------:R0:W-:Y:S04]  /*505f0*/  @P6 STG.E.U16 desc[UR6][R8.64], R22 ;  /* 0x0000001608006986 */ /* 0x0001e8000c101506 */
[----:B------:R-:W3:Y:S01]  /*50600*/  LDL.S16 R62, [R1+0x1fc] ;  /* 0x0001fc00013e7983 */ /* 0x000ee20000100600 */
[----:B------:R-:W-:Y:S01]  /*50610*/  PRMT R23, R63, 0x7610, R23 ;  /* 0x000076103f177816 */ /* 0x000fe20000000017 */
[----:B------:R-:W1:Y:S02]  /*50620*/  LDC R19, c[0x0][0x398] ;  /* 0x0000e600ff137b82 */ /* 0x000e640000000800 */
[----:B------:R-:W3:Y:S04]  /*50630*/  LDL.LU.S16 R63, [R1+0x1fe] ;  /* 0x0001fe00013f7983 */ /* 0x000ee80000300600 */
[----:B------:R2:W-:Y:S01]  /*50640*/  @P2 STG.E.U16 desc[UR6][R10.64], R23 ;  /* 0x000000170a002986 */ /* 0x0005e2000c101506 */
[----:B------:R-:W-:Y:S01]  /*50650*/  IMAD.IADD R13, R13, 0x1, R75 ;  /* 0x000000010d0d7824 */ /* 0x000fe200078e024b */
[----:B0-----:R-:W0:Y:S01]  /*50660*/  LDC R18, c[0x0][0x398] ;  /* 0x0000e600ff127b82 */ /* 0x001e220000000800 */
[----:B------:R-:W-:-:S07]  /*50670*/  PRMT R22, R80, 0x7610, R22 ;  /* 0x0000761050167816 */ /* 0x000fce0000000016 */
[----:B------:R-:W0:Y:S01]  /*50680*/  LDC R20, c[0x0][0x398] ;  /* 0x0000e600ff147b82 */ /* 0x000e220000000800 */
[----:B------:R-:W3:Y:S01]  /*50690*/  LDL.S16 R80, [R1+0xfc] ;  /* 0x0000fc0001507983 */ /* 0x000ee20000100600 */
[----:B--2---:R-:W-:-:S03]  /*506a0*/  PRMT R23, R70, 0x7610, R23 ;  /* 0x0000761046177816 */ /* 0x004fc60000000017 */
[----:B------:R-:W2:Y:S01]  /*506b0*/  LDL.LU.S16 R70, [R1+0xfe] ;  /* 0x0000fe0001467983 */ /* 0x000ea20000300600 */
[----:B------:R-:W-:Y:S02]  /*506c0*/  ISETP.LT.AND P4, PT, R83, R15, !P5 ;  /* 0x0000000f5300720c */ /* 0x000fe40006f81270 */
[----:B------:R-:W-:Y:S02]  /*506d0*/  ISETP.LT.AND P6, PT, R79, R16, !P5 ;  /* 0x000000104f00720c */ /* 0x000fe40006fc1270 */
[----:B------:R-:W-:Y:S01]  /*506e0*/  ISETP.LT.AND P2, PT, R64, R17, !P5 ;  /* 0x000000114000720c */ /* 0x000fe20006f41270 */
[----:B------:R-:W0:Y:S01]  /*506f0*/  LDC R16, c[0x0][0x398] ;  /* 0x0000e600ff107b82 */ /* 0x000e220000000800 */
[----:B------:R-:W-:-:S04]  /*50700*/  IMAD.WIDE R2, R13, 0x2, R4 ;  /* 0x000000020d027825 */ /* 0x000fc800078e0204 */
[----:B------:R-:W-:-:S03]  /*50710*/  IMAD.WIDE R8, R13, 0x2, R36 ;  /* 0x000000020d087825 */ /* 0x000fc600078e0224 */
[----:B------:R-:W3:Y:S01]  /*50720*/  LDC R17, c[0x0][0x398] ;  /* 0x0000e600ff117b82 */ /* 0x000ee20000000800 */
[----:B------:R-:W-:Y:S01]  /*50730*/  PRMT R24, R85, 0x7610, R24 ;  /* 0x0000761055187816 */ /* 0x000fe20000000018 */
[----:B------:R-:W-:Y:S01]  /*50740*/  IMAD.WIDE R10, R13, 0x2, R6 ;  /* 0x000000020d0a7825 */ /* 0x000fe200078e0206 */
[----:B------:R3:W-:Y:S01]  /*50750*/  @P4 STG.E.U16 desc[UR6][R2.64], R22 ;  /* 0x0000001602004986 */ /* 0x0007e2000c101506 */
[----:B------:R-:W-:-:S03]  /*50760*/  ISETP.LT.AND P4, PT, R52, R0, !P5 ;  /* 0x000000003400720c */ /* 0x000fc60006f81270 */
[----:B------:R-:W-:Y:S01]  /*50770*/  @P6 STG.E.U16 desc[UR6][R8.64], R23 ;  /* 0x0000001708006986 */ /* 0x000fe2000c101506 */
[----:B-1----:R-:W-:Y:S01]  /*50780*/  ISETP.LT.AND P6, PT, R83, R12, !P1 ;  /* 0x0000000c5300720c */ /* 0x002fe20004fc1270 */
[----:B------:R-:W-:Y:S02]  /*50790*/  IMAD.IADD R15, R13, 0x1, R75 ;  /* 0x000000010d0f7824 */ /* 0x000fe400078e024b */
[----:B------:R1:W-:Y:S01]  /*507a0*/  @P2 STG.E.U16 desc[UR6][R10.64], R24 ;  /* 0x000000180a002986 */ /* 0x0003e2000c101506 */
[----:B------:R-:W-:Y:S01]  /*507b0*/  ISETP.LT.AND P2, PT, R79, R14, !P1 ;  /* 0x0000000e4f00720c */ /* 0x000fe20004f41270 */
[----:B------:R-:W-:Y:S01]  /*507c0*/  IMAD.WIDE R12, R13, 0x2, R30 ;  /* 0x000000020d0c7825 */ /* 0x000fe200078e021e */
[----:B----4-:R-:W-:-:S03]  /*507d0*/  PRMT R0, R50, 0x7610, R0 ;  /* 0x0000761032007816 */ /* 0x010fc60000000000 */
[----:B---3--:R-:W-:Y:S01]  /*507e0*/  IMAD.WIDE R2, R15, 0x2, R4 ;  /* 0x000000020f027825 */ /* 0x008fe200078e0204 */
[----:B------:R-:W-:Y:S01]  /*507f0*/  PRMT R14, R61, 0x7610, R14 ;  /* 0x000076103d0e7816 */ /* 0x000fe2000000000e */
[----:B------:R3:W-:Y:S01]  /*50800*/  @P4 STG.E.U16 desc[UR6][R12.64], R0 ;  /* 0x000000000c004986 */ /* 0x0007e2000c101506 */
[----:B-1----:R-:W-:Y:S01]  /*50810*/  PRMT R11, R60, 0x7610, R11 ;  /* 0x000076103c0b7816 */ /* 0x002fe2000000000b */
[----:B------:R-:W-:Y:S01]  /*50820*/  IMAD.WIDE R8, R15, 0x2, R36 ;  /* 0x000000020f087825 */ /* 0x000fe200078e0224 */
[----:B------:R-:W-:-:S03]  /*50830*/  ISETP.LT.AND P5, PT, R83, R19, !P0 ;  /* 0x000000135300720c */ /* 0x000fc600047a1270 */
[----:B------:R1:W-:Y:S01]  /*50840*/  @P6 STG.E.U16 desc[UR6][R2.64], R11 ;  /* 0x0000000b02006986 */ /* 0x0003e2000c101506 */
[----:B0-----:R-:W-:Y:S02]  /*50850*/  ISETP.LT.AND P6, PT, R64, R16, !P1 ;  /* 0x000000104000720c */ /* 0x001fe40004fc1270 */
[----:B------:R-:W-:Y:S01]  /*50860*/  ISETP.LT.AND P1, PT, R52, R18, !P1 ;  /* 0x000000123400720c */ /* 0x000fe20004f21270 */
[----:B------:R0:W-:Y:S01]  /*50870*/  @P2 STG.E.U16 desc[UR6][R8.64], R14 ;  /* 0x0000000e08002986 */ /* 0x0001e2000c101506 */
[----:B------:R-:W-:Y:S02]  /*50880*/  ISETP.LT.AND P4, PT, R79, R17, !P0 ;  /* 0x000000114f00720c */ /* 0x000fe40004781270 */
[----:B------:R-:W-:Y:S01]  /*50890*/  ISETP.LT.AND P2, PT, R64, R20, !P0 ;  /* 0x000000144000720c */ /* 0x000fe20004741270 */
[C---:B------:R-:W-:Y:S01]  /*508a0*/  IMAD.IADD R17, R15.reuse, 0x1, R75 ;  /* 0x000000010f117824 */ /* 0x040fe200078e024b */
[----:B------:R-:W-:Y:S01]  /*508b0*/  ISETP.LT.AND P0, PT, R52, R21, !P0 ;  /* 0x000000153400720c */ /* 0x000fe20004701270 */
[----:B---3--:R-:W-:Y:S01]  /*508c0*/  IMAD.WIDE R12, R15, 0x2, R30 ;  /* 0x000000020f0c7825 */ /* 0x008fe200078e021e */
[----:B------:R-:W-:-:S02]  /*508d0*/  PRMT R0, R76, 0x7610, R0 ;  /* 0x000076104c007816 */ /* 0x000fc40000000000 */
[----:B-1----:R-:W-:Y:S01]  /*508e0*/  PRMT R3, R54, 0x7610, R3 ;  /* 0x0000761036037816 */ /* 0x002fe20000000003 */
[----:B------:R-:W-:Y:S01]  /*508f0*/  IMAD.WIDE R10, R15, 0x2, R6 ;  /* 0x000000020f0a7825 */ /* 0x000fe200078e0206 */
[----:B------:R-:W-:Y:S02]  /*50900*/  PRMT R2, R62, 0x7610, R2 ;  /* 0x000076103e027816 */ /* 0x000fe40000000002 */
[----:B------:R-:W-:Y:S01]  /*50910*/  PRMT R18, R63, 0x7610, R18 ;  /* 0x000076103f127816 */ /* 0x000fe20000000012 */
[C---:B------:R-:W-:Y:S01]  /*50920*/  IMAD.WIDE R4, R17.reuse, 0x2, R4 ;  /* 0x0000000211047825 */ /* 0x040fe200078e0204 */
[----:B------:R1:W-:Y:S03]  /*50930*/  @P6 STG.E.U16 desc[UR6][R10.64], R3 ;  /* 0x000000030a006986 */ /* 0x0003e6000c101506 */
[C---:B------:R-:W-:Y:S01]  /*50940*/  IMAD.WIDE R36, R17.reuse, 0x2, R36 ;  /* 0x0000000211247825 */ /* 0x040fe200078e0224 */
[----:B------:R1:W-:Y:S03]  /*50950*/  @P1 STG.E.U16 desc[UR6][R12.64], R0 ;  /* 0x000000000c001986 */ /* 0x0003e6000c101506 */
[----:B------:R-:W-:Y:S01]  /*50960*/  IMAD.WIDE R6, R17, 0x2, R6 ;  /* 0x0000000211067825 */ /* 0x000fe200078e0206 */
[----:B0-----:R-:W-:-:S03]  /*50970*/  PRMT R8, R80, 0x7610, R8 ;  /* 0x0000761050087816 */ /* 0x001fc60000000008 */
[----:B------:R-:W-:Y:S01]  /*50980*/  IMAD.WIDE R30, R17, 0x2, R30 ;  /* 0x00000002111e7825 */ /* 0x000fe200078e021e */
[----:B------:R1:W-:Y:S04]  /*50990*/  @P5 STG.E.U16 desc[UR6][R4.64], R2 ;  /* 0x0000000204005986 */ /* 0x0003e8000c101506 */
[----:B------:R1:W-:Y:S04]  /*509a0*/  @P4 STG.E.U16 desc[UR6][R36.64], R18 ;  /* 0x0000001224004986 */ /* 0x0003e8000c101506 */
[----:B------:R1:W-:Y:S01]  /*509b0*/  @P2 STG.E.U16 desc[UR6][R6.64], R8 ;  /* 0x0000000806002986 */ /* 0x0003e2000c101506 */
[----:B--2---:R-:W-:-:S05]  /*509c0*/  PRMT R15, R70, 0x7610, R15 ;  /* 0x00007610460f7816 */ /* 0x004fca000000000f */
[----:B------:R1:W-:Y:S01]  /*509d0*/  @P0 STG.E.U16 desc[UR6][R30.64], R15 ;  /* 0x0000000f1e000986 */ /* 0x0003e2000c101506 */
[----:B------:R-:W-:Y:S06]  /*509e0*/  BAR.SYNC.DEFER_BLOCKING 0x0 ;  /* 0x0000000000007b1d */ /* 0x000fec0000010000 */
[----:B------:R-:W-:Y:S05]  /*509f0*/  @P3 BRA `(.L_x_13) ;  /* 0x0000000000a03947 */ /* 0x000fea0003800000 */
[----:B-1----:R-:W0:Y:S01]  /*50a00*/  S2R R3, SR_CgaCtaId ;  /* 0x0000000000037919 */ /* 0x002e220000008800 */
[----:B------:R-:W-:Y:S01]  /*50a10*/  NOP ;  /* 0x0000000000007918 */ /* 0x000fe20000000000 */
[----:B------:R-:W-:Y:S01]  /*50a20*/  MOV R0, 0x50 ;  /* 0x0000005000007802 */ /* 0x000fe20000000f00 */
[----:B------:R-:W-:-:S03]  /*50a30*/  IMAD.MOV.U32 R7, RZ, RZ, 0x1 ;  /* 0x00000001ff077424 */ /* 0x000fc600078e00ff */
[----:B0-----:R-:W-:Y:S01]  /*50a40*/  LEA R9, R3, R0, 0x18 ;  /* 0x0000000003097211 */ /* 0x001fe200078ec0ff */
[----:B------:R-:W-:Y:S02]  /*50a50*/  IMAD.U32 R0, RZ, RZ, UR5 ;  /* 0x00000005ff007e24 */ /* 0x000fe4000f8e00ff */
[----:B------:R-:W-:Y:S02]  /*50a60*/  IMAD.MOV.U32 R3, RZ, RZ, 0xff ;  /* 0x000000ffff037424 */ /* 0x000fe400078e00ff */
[----:B------:R-:W0:Y:S01]  /*50a70*/  LDS R5, [R9] ;  /* 0x0000000009057984 */ /* 0x000e220000000800 */
[----:B------:R-:W-:-:S04]  /*50a80*/  LOP3.LUT R0, R0, 0xffff, RZ, 0xc0, !PT ;  /* 0x0000ffff00007812 */ /* 0x000fc800078ec0ff */
[----:B------:R-:W-:-:S05]  /*50a90*/  SHF.R.U32.HI R0, RZ, 0x5, R0 ;  /* 0x00000005ff007819 */ /* 0x000fca0000011600 */
[----:B------:R-:W-:Y:S01]  /*50aa0*/  VIADD R2, R0, 0x10 ;  /* 0x0000001000027836 */ /* 0x000fe20000000000 */
[----:B------:R-:W-:-:S04]  /*50ab0*/  SHF.L.U32 R0, R3, R0, RZ ;  /* 0x0000000003007219 */ /* 0x000fc800000006ff */
[----:B------:R-:W-:-:S04]  /*50ac0*/  SHF.L.U32 R3, R7, R2, RZ ;  /* 0x0000000207037219 */ /* 0x000fc800000006ff */
[----:B------:R-:W-:-:S04]  /*50ad0*/  LOP3.LUT R0, R3, R0, RZ, 0xfc, !PT ;  /* 0x0000000003007212 */ /* 0x000fc800078efcff */
[C---:B------:R-:W-:Y:S02]  /*50ae0*/  LOP3.LUT R2, R0.reuse, 0xffff, RZ, 0xc0, !PT ;  /* 0x0000ffff00027812 */ /* 0x040fe400078ec0ff */
[----:B0-----:R-:W-:-:S04]  /*50af0*/  LOP3.LUT R3, R0, 0xffff, R5, 0x80, !PT ;  /* 0x0000ffff00037812 */ /* 0x001fc800078e8005 */
[----:B------:R-:W-:-:S13]  /*50b00*/  ISETP.NE.AND P0, PT, R3, R2, PT ;  /* 0x000000020300720c */ /* 0x000fda0003f05270 */
[----:B------:R-:W-:Y:S05]  /*50b10*/  @P0 BRA `(.L_x_14) ;  /* 0x0000000000500947 */ /* 0x000fea0003800000 */
[----:B------:R-:W-:Y:S02]  /*50b20*/  SHF.R.U32.HI R5, RZ, 0x10, R5 ;  /* 0x00000010ff057819 */ /* 0x000fe40000011605 */
[----:B------:R-:W-:-:S04]  /*50b30*/  SHF.R.U32.HI R2, RZ, 0x10, R0 ;  /* 0x00000010ff027819 */ /* 0x000fc80000011600 */
[----:B------:R-:W-:-:S04]  /*50b40*/  LOP3.LUT R5, R5, R2, RZ, 0xc0, !PT ;  /* 0x0000000205057212 */ /* 0x000fc800078ec0ff */
[----:B------:R-:W-:-:S13]  /*50b50*/  ISETP.NE.AND P0, PT, R5, R2, PT ;  /* 0x000000020500720c */ /* 0x000fda0003f05270 */
[----:B------:R-:W-:Y:S05]  /*50b60*/  @P0 BRA `(.L_x_15) ;  /* 0x0000000000300947 */ /* 0x000fea0003800000 */
[----:B------:R-:W-:Y:S01]  /*50b70*/  R2UR UR4, R0 ;  /* 0x00000000000472ca */ /* 0x000fe200000e0000 */
[----:B------:R-:W0:Y:S01]  /*50b80*/  S2R R3, SR_LANEID ;  /* 0x0000000000037919 */ /* 0x000e220000000000 */
[----:B------:R-:W-:-:S06]  /*50b90*/  VOTE.ANY R2, PT, PT ;  /* 0x0000000000027806 */ /* 0x000fcc00038e0100 */
[----:B------:R-:W0:Y:S05]  /*50ba0*/  FLO.U32 R2, R2 ;  /* 0x0000000200027300 */ /* 0x000e2a00000e0000 */
[----:B------:R-:W-:-:S06]  /*50bb0*/  ULOP3.LUT UR4, URZ, UR4, URZ, 0x33, !UPT ;  /* 0x00000004ff047292 */ /* 0x000fcc000f8e33ff */
[----:B------:R-:W-:-:S04]  /*50bc0*/  IMAD.U32 R4, RZ, RZ, UR4 ;  /* 0x00000004ff047e24 */ /* 0x000fc8000f8e00ff */
[----:B------:R-:W1:Y:S02]  /*50bd0*/  REDUX UR5, R4 ;  /* 0x00000000040573c4 */ /* 0x000e640000000000 */
[----:B------:R2:W-:Y:S01]  /*50be0*/  UTCATOMSWS.AND URZ, UR4 ;  /* 0x0000000400ff79e3 */ /* 0x0005e20008000000 */
[----:B0-----:R-:W-:Y:S01]  /*50bf0*/  ISETP.EQ.U32.AND P0, PT, R2, R3, PT ;  /* 0x000000030200720c */ /* 0x001fe20003f02070 */
[----:B-1----:R-:W-:-:S12]  /*50c00*/  IMAD.U32 R0, RZ, RZ, UR5 ;  /* 0x00000005ff007e24 */ /* 0x002fd8000f8e00ff */
[----:B------:R2:W-:Y:S01]  /*50c10*/  @P0 ATOMS.AND RZ, [R9], R0 ;  /* 0x0000000009ff038c */ /* 0x0005e20002800000 */
[----:B------:R-:W-:Y:S05]  /*50c20*/  BRA `(.L_x_13) ;  /* 0x0000000000147947 */ /* 0x000fea0003800000 */
.L_x_15:
[----:B------:R-:W-:-:S07]  /*50c30*/  MOV R2, 0x50c50 ;  /* 0x00050c5000027802 */ /* 0x000fce0000000f00 */
[----:B------:R-:W-:Y:S05]  /*50c40*/  CALL.REL.NOINC `($__internal_0_$__cuda_sm10x_tcgen05_guardrail_trap_col_being_dealloced_not_returned_by_alloc) ;  /* 0x0000000000387944 */ /* 0x000fea0003c00000 */
[----:B------:R-:W-:Y:S05]  /*50c50*/  BRA `(.L_x_13) ;  /* 0x0000000000087947 */ /* 0x000fea0003800000 */
.L_x_14:
[----:B------:R-:W-:-:S07]  /*50c60*/  MOV R2, 0x50c80 ;  /* 0x00050c8000027802 */ /* 0x000fce0000000f00 */
[----:B------:R-:W-:Y:S05]  /*50c70*/  CALL.REL.NOINC `($__internal_2_$__cuda_sm10x_tcgen05_guardrail_trap_unallocated_columns_being_dealloced) ;  /* 0x0000000000447944 */ /* 0x000fea0003c00000 */
.L_x_13:
[----:B------:R-:W-:Y:S01]  /*50c80*/  NOP ;  /* 0x0000000000007918 */ /* 0x000fe20000000000 */
[----:B--2---:R-:W-:Y:S05]  /*50c90*/  EXIT ;  /* 0x000000000000794d */ /* 0x004fea0003800000 */
.L_x_8:
[----:B-----5:R1:W-:Y:S04]  /*50ca0*/  STL [R1+0x1f48], R0 ;  /* 0x001f480001007387 */ /* 0x0203e80000100800 */
[----:B-1----:R-:W2:Y:S02]  /*50cb0*/  LDL R0, [R1+0xea8] ;  /* 0x000ea80001007983 */ /* 0x002ea40000100800 */
[----:B--2---:R1:W2:Y:S02]  /*50cc0*/  SYNCS.PHASECHK.TRANS64.TRYWAIT P1, [UR4], R0 ;  /* 0x00000000ff0075a7 */ /* 0x0042a40008021104 */
[----:B-1----:R1:W5:Y:S02]  /*50cd0*/  LDL.LU R0, [R1+0x1f48] ;  /* 0x001f480001007983 */ /* 0x0023640000300800 */
[----:B-12---:R-:W-:Y:S05]  /*50ce0*/  @!P1 BRA `(.L_x_8) ;  /* 0xfffffffc00ec9947 */ /* 0x006fea000383ffff */
[----:B------:R-:W-:Y:S05]  /*50cf0*/  BRA `(.L_x_16) ;  /* 0xfffffcac00787947 */ /* 0x000fea000383ffff */
.L_x_12:
[----:B------:R-:W3:Y:S02]  /*50d00*/  SYNCS.PHASECHK.TRANS64.TRYWAIT P0, [UR4], R0 ;  /* 0x00000000ff0075a7 */ /* 0x000ee40008001104 */
[----:B---3--:R-:W-:Y:S05]  /*50d10*/  @!P0 BRA `(.L_x_12) ;  /* 0xfffffffc00f88947 */ /* 0x008fea000383ffff */
[----:B------:R-:W-:Y:S05]  /*50d20*/  BRA `(.L_x_11) ;  /* 0xffffff6400587947 */ /* 0x000fea000383ffff */
        .weak           $__internal_0_$__cuda_sm10x_tcgen05_guardrail_trap_col_being_dealloced_not_returned_by_alloc
        .type           $__internal_0_$__cuda_sm10x_tcgen05_guardrail_trap_col_being_dealloced_not_returned_by_alloc,@function
        .size           $__internal_0_$__cuda_sm10x_tcgen05_guardrail_trap_col_being_dealloced_not_returned_by_alloc,($__internal_1_$__cuda_sm10x_tcgen05_guardrail_trap_phase_invalid_during_alloc - $__internal_0_$__cuda_sm10x_tcgen05_guardrail_trap_col_being_dealloced_not_returned_by_alloc)
$__internal_0_$__cuda_sm10x_tcgen05_guardrail_trap_col_being_dealloced_not_returned_by_alloc:
[----:B------:R-:W-:Y:S05]  /*50d30*/  BPT.TRAP 0x1 ;  /* 0x000000040000795c */ /* 0x000fea0000300000 */
[----:B------:R-:W-:-:S04]  /*50d40*/  IMAD.MOV.U32 R3, RZ, RZ, 0x0 ;  /* 0x00000000ff037424 */ /* 0x000fc800078e00ff */
[----:B------:R-:W-:Y:S05]  /*50d50*/  RET.REL.NODEC R2 `(matmul_kernel) ;  /* 0xfffffaf002a87950 */ /* 0x000fea0003c3ffff */
        .weak           $__internal_1_$__cuda_sm10x_tcgen05_guardrail_trap_phase_invalid_during_alloc
        .type           $__internal_1_$__cuda_sm10x_tcgen05_guardrail_trap_phase_invalid_during_alloc,@function
        .size           $__internal_1_$__cuda_sm10x_tcgen05_guardrail_trap_phase_invalid_during_alloc,($__internal_2_$__cuda_sm10x_tcgen05_guardrail_trap_unallocated_columns_being_dealloced - $__internal_1_$__cuda_sm10x_tcgen05_guardrail_trap_phase_invalid_during_alloc)
$__internal_1_$__cuda_sm10x_tcgen05_guardrail_trap_phase_invalid_during_alloc:
[----:B------:R-:W-:Y:S05]  /*50d60*/  BPT.TRAP 0x1 ;  /* 0x000000040000795c */ /* 0x000fea0000300000 */
[----:B------:R-:W-:-:S04]  /*50d70*/  IMAD.MOV.U32 R3, RZ, RZ, 0x0 ;  /* 0x00000000ff037424 */ /* 0x000fc800078e00ff */
[----:B------:R-:W-:Y:S05]  /*50d80*/  RET.REL.NODEC R2 `(matmul_kernel) ;  /* 0xfffffaf0029c7950 */ /* 0x000fea0003c3ffff */
        .weak           $__internal_2_$__cuda_sm10x_tcgen05_guardrail_trap_unallocated_columns_being_dealloced
        .type           $__internal_2_$__cuda_sm10x_tcgen05_guardrail_trap_unallocated_columns_being_dealloced,@function
        .size           $__internal_2_$__cuda_sm10x_tcgen05_guardrail_trap_unallocated_columns_being_dealloced,(.L_x_20 - $__internal_2_$__cuda_sm10x_tcgen05_guardrail_trap_unallocated_columns_being_dealloced)
$__internal_2_$__cuda_sm10x_tcgen05_guardrail_trap_unallocated_columns_being_dealloced:
[----:B------:R-:W-:Y:S05]  /*50d90*/  BPT.TRAP 0x1 ;  /* 0x000000040000795c */ /* 0x000fea0000300000 */
[----:B------:R-:W-:-:S04]  /*50da0*/  IMAD.MOV.U32 R3, RZ, RZ, 0x0 ;  /* 0x00000000ff037424 */ /* 0x000fc800078e00ff */
[----:B------:R-:W-:Y:S05]  /*50db0*/  RET.REL.NODEC R2 `(matmul_kernel) ;  /* 0xfffffaf002907950 */ /* 0x000fea0003c3ffff */
.L_x_17:
[----:B------:R-:W-:-:S00]  /*50dc0*/  BRA `(.L_x_17) ;  /* 0xfffffffc00fc7947 */ /* 0x000fc0000383ffff */
[----:B------:R-:W-:-:S00]  /*50dd0*/  NOP ;  /* 0x0000000000007918 */ /* 0x000fc00000000000 */
        /* <DEDUP_REMOVED lines=10> */
.L_x_20:


//--------------------- .nv.shared.matmul_kernel  --------------------------
	.section	.nv.shared.matmul_kernel,"aw",@nobits
	.sectionflags	@""
	.align	16
	.zero		1024


//--------------------- .nv.shared.reserved.0     --------------------------
	.section	.nv.shared.reserved.0,"aw",@nobits
	.align	8
	.weak		__nv_reservedSMEM_offset_0_alias
	.size		__nv_reservedSMEM_offset_0_alias, 0, 64
	.other		__nv_reservedSMEM_offset_0_alias,@"STO_CUDA_RESERVED_SHARED STV_DEFAULT"
__nv_reservedSMEM_offset_0_alias:
	.zero		0
.nv.shared.reserved.0:
	.zero		64
	.weak		__nv_reservedSMEM_allocation_phase
	.type		__nv_reservedSMEM_allocation_phase,@object
	.size		__nv_reservedSMEM_allocation_phase,(.L_0 - __nv_reservedSMEM_allocation_phase)
__nv_reservedSMEM_allocation_phase:
	.zero		1
.L_0:
	.zero		7
	.weak		__nv_reservedSMEM_devtool_atexit_pc
	.type		__nv_reservedSMEM_devtool_atexit_pc,@object
	.size		__nv_reservedSMEM_devtool_atexit_pc,(__nv_reservedSMEM_allocation_mask - __nv_reservedSMEM_devtool_atexit_pc)
__nv_reservedSMEM_devtool_atexit_pc:
	.zero		8
	.weak		__nv_reservedSMEM_allocation_mask
	.type		__nv_reservedSMEM_allocation_mask,@object
	.size		__nv_reservedSMEM_allocation_mask,(.L_2 - __nv_reservedSMEM_allocation_mask)
__nv_reservedSMEM_allocation_mask:
	.zero		4
.L_2:


//--------------------- .nv.constant0.matmul_kernel --------------------------
	.section	.nv.constant0.matmul_kernel,"a",@progbits
	.sectionflags	@""
	.align	4
.nv.constant0.matmul_kernel:
	.zero		976


//--------------------- SYMBOLS --------------------------

	.type		.nv.reservedSmem.offset0,@object
	.size		.nv.reservedSmem.offset0,0x4
	.type		.nv.reservedSmem.cap,@object
	.size		.nv.reservedSmem.cap,0x4
